//
// Generated by NVIDIA NVVM Compiler
//
// Compiler Build ID: CL-36424714
// Cuda compilation tools, release 13.0, V13.0.88
// Based on NVVM 20.0.0
//

.version 9.0
.target sm_100
.address_size 64

	// .globl	_Z12setup_kernelP17curandStateXORWOWm
.global .align 4 .b8 precalc_xorwow_matrix[102400];
.global .align 4 .b8 precalc_xorwow_offset_matrix[102400];
.global .align 4 .b8 mrg32k3aM1[2304];
.global .align 4 .b8 mrg32k3aM2[2304];
.global .align 4 .b8 mrg32k3aM1SubSeq[2016];
.global .align 4 .b8 mrg32k3aM2SubSeq[2016];
.global .align 4 .b8 mrg32k3aM1Seq[2304];
.global .align 4 .b8 mrg32k3aM2Seq[2304];
.const .align 8 .b8 __cr_lgamma_table[72];
.global .align 1 .b8 _ZN34_INTERNAL_7ecf30a3_4_k_cu_a80b5f3d4cuda3std3__45__cpo5beginE[1];
.global .align 1 .b8 _ZN34_INTERNAL_7ecf30a3_4_k_cu_a80b5f3d4cuda3std3__45__cpo3endE[1];
.global .align 1 .b8 _ZN34_INTERNAL_7ecf30a3_4_k_cu_a80b5f3d4cuda3std3__45__cpo6cbeginE[1];
.global .align 1 .b8 _ZN34_INTERNAL_7ecf30a3_4_k_cu_a80b5f3d4cuda3std3__45__cpo4cendE[1];
.global .align 1 .b8 _ZN34_INTERNAL_7ecf30a3_4_k_cu_a80b5f3d4cuda3std3__45__cpo6rbeginE[1];
.global .align 1 .b8 _ZN34_INTERNAL_7ecf30a3_4_k_cu_a80b5f3d4cuda3std3__45__cpo4rendE[1];
.global .align 1 .b8 _ZN34_INTERNAL_7ecf30a3_4_k_cu_a80b5f3d4cuda3std3__45__cpo7crbeginE[1];
.global .align 1 .b8 _ZN34_INTERNAL_7ecf30a3_4_k_cu_a80b5f3d4cuda3std3__45__cpo5crendE[1];
.global .align 1 .b8 _ZN34_INTERNAL_7ecf30a3_4_k_cu_a80b5f3d4cuda3std3__436_GLOBAL__N__7ecf30a3_4_k_cu_a80b5f3d6ignoreE[1];
.global .align 1 .b8 _ZN34_INTERNAL_7ecf30a3_4_k_cu_a80b5f3d4cuda3std3__419piecewise_constructE[1];
.global .align 1 .b8 _ZN34_INTERNAL_7ecf30a3_4_k_cu_a80b5f3d4cuda3std3__48in_placeE[1];
.global .align 1 .b8 _ZN34_INTERNAL_7ecf30a3_4_k_cu_a80b5f3d4cuda3std3__420unreachable_sentinelE[1];
.global .align 1 .b8 _ZN34_INTERNAL_7ecf30a3_4_k_cu_a80b5f3d4cuda3std3__47nulloptE[1];
.global .align 1 .b8 _ZN34_INTERNAL_7ecf30a3_4_k_cu_a80b5f3d4cuda3std3__48unexpectE[1];
.global .align 1 .b8 _ZN34_INTERNAL_7ecf30a3_4_k_cu_a80b5f3d4cuda3std6ranges3__45__cpo4swapE[1];
.global .align 1 .b8 _ZN34_INTERNAL_7ecf30a3_4_k_cu_a80b5f3d4cuda3std6ranges3__45__cpo9iter_moveE[1];
.global .align 1 .b8 _ZN34_INTERNAL_7ecf30a3_4_k_cu_a80b5f3d4cuda3std6ranges3__45__cpo5beginE[1];
.global .align 1 .b8 _ZN34_INTERNAL_7ecf30a3_4_k_cu_a80b5f3d4cuda3std6ranges3__45__cpo3endE[1];
.global .align 1 .b8 _ZN34_INTERNAL_7ecf30a3_4_k_cu_a80b5f3d4cuda3std6ranges3__45__cpo6cbeginE[1];
.global .align 1 .b8 _ZN34_INTERNAL_7ecf30a3_4_k_cu_a80b5f3d4cuda3std6ranges3__45__cpo4cendE[1];
.global .align 1 .b8 _ZN34_INTERNAL_7ecf30a3_4_k_cu_a80b5f3d4cuda3std6ranges3__45__cpo7advanceE[1];
.global .align 1 .b8 _ZN34_INTERNAL_7ecf30a3_4_k_cu_a80b5f3d4cuda3std6ranges3__45__cpo9iter_swapE[1];
.global .align 1 .b8 _ZN34_INTERNAL_7ecf30a3_4_k_cu_a80b5f3d4cuda3std6ranges3__45__cpo4nextE[1];
.global .align 1 .b8 _ZN34_INTERNAL_7ecf30a3_4_k_cu_a80b5f3d4cuda3std6ranges3__45__cpo4prevE[1];
.global .align 1 .b8 _ZN34_INTERNAL_7ecf30a3_4_k_cu_a80b5f3d4cuda3std6ranges3__45__cpo4dataE[1];
.global .align 1 .b8 _ZN34_INTERNAL_7ecf30a3_4_k_cu_a80b5f3d4cuda3std6ranges3__45__cpo5cdataE[1];
.global .align 1 .b8 _ZN34_INTERNAL_7ecf30a3_4_k_cu_a80b5f3d4cuda3std6ranges3__45__cpo4sizeE[1];
.global .align 1 .b8 _ZN34_INTERNAL_7ecf30a3_4_k_cu_a80b5f3d4cuda3std6ranges3__45__cpo5ssizeE[1];
.global .align 1 .b8 _ZN34_INTERNAL_7ecf30a3_4_k_cu_a80b5f3d4cuda3std6ranges3__45__cpo8distanceE[1];
.global .align 1 .b8 _ZN34_INTERNAL_7ecf30a3_4_k_cu_a80b5f3d6thrust24THRUST_300001_SM_1000_NS8cuda_cub3parE[1];
.global .align 1 .b8 _ZN34_INTERNAL_7ecf30a3_4_k_cu_a80b5f3d6thrust24THRUST_300001_SM_1000_NS8cuda_cub10par_nosyncE[1];
.global .align 1 .b8 _ZN34_INTERNAL_7ecf30a3_4_k_cu_a80b5f3d6thrust24THRUST_300001_SM_1000_NS6system6detail10sequential3seqE[1];
.global .align 1 .b8 _ZN34_INTERNAL_7ecf30a3_4_k_cu_a80b5f3d6thrust24THRUST_300001_SM_1000_NS6system3cpp3parE[1];
.global .align 1 .b8 _ZN34_INTERNAL_7ecf30a3_4_k_cu_a80b5f3d6thrust24THRUST_300001_SM_1000_NS12placeholders2_1E[1];
.global .align 1 .b8 _ZN34_INTERNAL_7ecf30a3_4_k_cu_a80b5f3d6thrust24THRUST_300001_SM_1000_NS12placeholders2_2E[1];
.global .align 1 .b8 _ZN34_INTERNAL_7ecf30a3_4_k_cu_a80b5f3d6thrust24THRUST_300001_SM_1000_NS12placeholders2_3E[1];
.global .align 1 .b8 _ZN34_INTERNAL_7ecf30a3_4_k_cu_a80b5f3d6thrust24THRUST_300001_SM_1000_NS12placeholders2_4E[1];
.global .align 1 .b8 _ZN34_INTERNAL_7ecf30a3_4_k_cu_a80b5f3d6thrust24THRUST_300001_SM_1000_NS12placeholders2_5E[1];
.global .align 1 .b8 _ZN34_INTERNAL_7ecf30a3_4_k_cu_a80b5f3d6thrust24THRUST_300001_SM_1000_NS12placeholders2_6E[1];
.global .align 1 .b8 _ZN34_INTERNAL_7ecf30a3_4_k_cu_a80b5f3d6thrust24THRUST_300001_SM_1000_NS12placeholders2_7E[1];
.global .align 1 .b8 _ZN34_INTERNAL_7ecf30a3_4_k_cu_a80b5f3d6thrust24THRUST_300001_SM_1000_NS12placeholders2_8E[1];
.global .align 1 .b8 _ZN34_INTERNAL_7ecf30a3_4_k_cu_a80b5f3d6thrust24THRUST_300001_SM_1000_NS12placeholders2_9E[1];
.global .align 1 .b8 _ZN34_INTERNAL_7ecf30a3_4_k_cu_a80b5f3d6thrust24THRUST_300001_SM_1000_NS12placeholders3_10E[1];
.global .align 1 .b8 _ZN34_INTERNAL_7ecf30a3_4_k_cu_a80b5f3d6thrust24THRUST_300001_SM_1000_NS3seqE[1];
.global .align 1 .b8 _ZN34_INTERNAL_7ecf30a3_4_k_cu_a80b5f3d6thrust24THRUST_300001_SM_1000_NS6deviceE[1];
.global .align 4 .b8 __cudart_i2opi_f[24] = {65, 144, 67, 60, 153, 149, 98, 219, 192, 221, 52, 245, 209, 87, 39, 252, 41, 21, 68, 78, 110, 131, 249, 162};

.visible .entry _Z12setup_kernelP17curandStateXORWOWm(
	.param .u64 .ptr .align 1 _Z12setup_kernelP17curandStateXORWOWm_param_0,
	.param .u64 _Z12setup_kernelP17curandStateXORWOWm_param_1
)
{
	.reg .pred 	%p<25>;
	.reg .b32 	%r<413>;
	.reg .b64 	%rd<19>;

	ld.param.u64 	%rd8, [_Z12setup_kernelP17curandStateXORWOWm_param_0];
	ld.param.u64 	%rd9, [_Z12setup_kernelP17curandStateXORWOWm_param_1];
	mov.u32 	%r183, %tid.x;
	mov.u32 	%r184, %ctaid.x;
	mov.u32 	%r185, %ntid.x;
	mad.lo.s32 	%r1, %r184, %r185, %r183;
	setp.gt.s32 	%p1, %r1, 159999;
	@%p1 bra 	$L__BB0_44;
	cvta.to.global.u64 	%rd10, %rd8;
	cvt.s64.s32 	%rd18, %r1;
	mul.wide.s32 	%rd11, %r1, 48;
	add.s64 	%rd2, %rd10, %rd11;
	cvt.u32.u64 	%r186, %rd9;
	xor.b32  	%r187, %r186, -1429050551;
	mul.lo.s32 	%r188, %r187, 1099087573;
	{ .reg .b32 tmp; mov.b64 {tmp, %r189}, %rd9; }
	xor.b32  	%r190, %r189, -136515619;
	mul.lo.s32 	%r191, %r190, -1703105765;
	add.s32 	%r192, %r188, %r191;
	add.s32 	%r193, %r192, 6615241;
	add.s32 	%r194, %r188, 123456789;
	st.global.v2.u32 	[%rd2], {%r193, %r194};
	xor.b32  	%r195, %r188, 362436069;
	add.s32 	%r196, %r191, 521288629;
	st.global.v2.u32 	[%rd2+8], {%r195, %r196};
	xor.b32  	%r197, %r191, 88675123;
	add.s32 	%r198, %r188, 5783321;
	st.global.v2.u32 	[%rd2+16], {%r197, %r198};
	setp.eq.s32 	%p2, %r1, 0;
	@%p2 bra 	$L__BB0_43;
	mov.b32 	%r319, 0;
$L__BB0_3:
	and.b64  	%rd4, %rd18, 3;
	setp.eq.s64 	%p3, %rd4, 0;
	@%p3 bra 	$L__BB0_42;
	mul.wide.u32 	%rd12, %r319, 3200;
	mov.u64 	%rd13, precalc_xorwow_matrix;
	add.s64 	%rd5, %rd13, %rd12;
	cvt.u32.u64 	%r3, %rd4;
	mov.b32 	%r320, 0;
$L__BB0_5:
	mov.b32 	%r333, 0;
	mov.u32 	%r334, %r333;
	mov.u32 	%r335, %r333;
	mov.u32 	%r336, %r333;
	mov.u32 	%r337, %r333;
	mov.u32 	%r326, %r333;
$L__BB0_6:
	mul.wide.u32 	%rd14, %r326, 4;
	add.s64 	%rd15, %rd2, %rd14;
	ld.global.u32 	%r11, [%rd15+4];
	shl.b32 	%r12, %r326, 5;
	mov.b32 	%r332, 0;
$L__BB0_7:
	.pragma "nounroll";
	shr.u32 	%r203, %r11, %r332;
	and.b32  	%r204, %r203, 1;
	setp.eq.b32 	%p4, %r204, 1;
	not.pred 	%p5, %p4;
	add.s32 	%r205, %r12, %r332;
	mul.lo.s32 	%r206, %r205, 5;
	mul.wide.u32 	%rd16, %r206, 4;
	add.s64 	%rd6, %rd5, %rd16;
	@%p5 bra 	$L__BB0_9;
	ld.global.u32 	%r207, [%rd6];
	xor.b32  	%r337, %r337, %r207;
	ld.global.u32 	%r208, [%rd6+4];
	xor.b32  	%r336, %r336, %r208;
	ld.global.u32 	%r209, [%rd6+8];
	xor.b32  	%r335, %r335, %r209;
	ld.global.u32 	%r210, [%rd6+12];
	xor.b32  	%r334, %r334, %r210;
	ld.global.u32 	%r211, [%rd6+16];
	xor.b32  	%r333, %r333, %r211;
$L__BB0_9:
	and.b32  	%r213, %r203, 2;
	setp.eq.s32 	%p6, %r213, 0;
	@%p6 bra 	$L__BB0_11;
	ld.global.u32 	%r214, [%rd6+20];
	xor.b32  	%r337, %r337, %r214;
	ld.global.u32 	%r215, [%rd6+24];
	xor.b32  	%r336, %r336, %r215;
	ld.global.u32 	%r216, [%rd6+28];
	xor.b32  	%r335, %r335, %r216;
	ld.global.u32 	%r217, [%rd6+32];
	xor.b32  	%r334, %r334, %r217;
	ld.global.u32 	%r218, [%rd6+36];
	xor.b32  	%r333, %r333, %r218;
$L__BB0_11:
	and.b32  	%r220, %r203, 4;
	setp.eq.s32 	%p7, %r220, 0;
	@%p7 bra 	$L__BB0_13;
	ld.global.u32 	%r221, [%rd6+40];
	xor.b32  	%r337, %r337, %r221;
	ld.global.u32 	%r222, [%rd6+44];
	xor.b32  	%r336, %r336, %r222;
	ld.global.u32 	%r223, [%rd6+48];
	xor.b32  	%r335, %r335, %r223;
	ld.global.u32 	%r224, [%rd6+52];
	xor.b32  	%r334, %r334, %r224;
	ld.global.u32 	%r225, [%rd6+56];
	xor.b32  	%r333, %r333, %r225;
$L__BB0_13:
	and.b32  	%r227, %r203, 8;
	setp.eq.s32 	%p8, %r227, 0;
	@%p8 bra 	$L__BB0_15;
	ld.global.u32 	%r228, [%rd6+60];
	xor.b32  	%r337, %r337, %r228;
	ld.global.u32 	%r229, [%rd6+64];
	xor.b32  	%r336, %r336, %r229;
	ld.global.u32 	%r230, [%rd6+68];
	xor.b32  	%r335, %r335, %r230;
	ld.global.u32 	%r231, [%rd6+72];
	xor.b32  	%r334, %r334, %r231;
	ld.global.u32 	%r232, [%rd6+76];
	xor.b32  	%r333, %r333, %r232;
$L__BB0_15:
	and.b32  	%r234, %r203, 16;
	setp.eq.s32 	%p9, %r234, 0;
	@%p9 bra 	$L__BB0_17;
	ld.global.u32 	%r235, [%rd6+80];
	xor.b32  	%r337, %r337, %r235;
	ld.global.u32 	%r236, [%rd6+84];
	xor.b32  	%r336, %r336, %r236;
	ld.global.u32 	%r237, [%rd6+88];
	xor.b32  	%r335, %r335, %r237;
	ld.global.u32 	%r238, [%rd6+92];
	xor.b32  	%r334, %r334, %r238;
	ld.global.u32 	%r239, [%rd6+96];
	xor.b32  	%r333, %r333, %r239;
$L__BB0_17:
	and.b32  	%r241, %r203, 32;
	setp.eq.s32 	%p10, %r241, 0;
	@%p10 bra 	$L__BB0_19;
	ld.global.u32 	%r242, [%rd6+100];
	xor.b32  	%r337, %r337, %r242;
	ld.global.u32 	%r243, [%rd6+104];
	xor.b32  	%r336, %r336, %r243;
	ld.global.u32 	%r244, [%rd6+108];
	xor.b32  	%r335, %r335, %r244;
	ld.global.u32 	%r245, [%rd6+112];
	xor.b32  	%r334, %r334, %r245;
	ld.global.u32 	%r246, [%rd6+116];
	xor.b32  	%r333, %r333, %r246;
$L__BB0_19:
	and.b32  	%r248, %r203, 64;
	setp.eq.s32 	%p11, %r248, 0;
	@%p11 bra 	$L__BB0_21;
	ld.global.u32 	%r249, [%rd6+120];
	xor.b32  	%r337, %r337, %r249;
	ld.global.u32 	%r250, [%rd6+124];
	xor.b32  	%r336, %r336, %r250;
	ld.global.u32 	%r251, [%rd6+128];
	xor.b32  	%r335, %r335, %r251;
	ld.global.u32 	%r252, [%rd6+132];
	xor.b32  	%r334, %r334, %r252;
	ld.global.u32 	%r253, [%rd6+136];
	xor.b32  	%r333, %r333, %r253;
$L__BB0_21:
	and.b32  	%r255, %r203, 128;
	setp.eq.s32 	%p12, %r255, 0;
	@%p12 bra 	$L__BB0_23;
	ld.global.u32 	%r256, [%rd6+140];
	xor.b32  	%r337, %r337, %r256;
	ld.global.u32 	%r257, [%rd6+144];
	xor.b32  	%r336, %r336, %r257;
	ld.global.u32 	%r258, [%rd6+148];
	xor.b32  	%r335, %r335, %r258;
	ld.global.u32 	%r259, [%rd6+152];
	xor.b32  	%r334, %r334, %r259;
	ld.global.u32 	%r260, [%rd6+156];
	xor.b32  	%r333, %r333, %r260;
$L__BB0_23:
	and.b32  	%r262, %r203, 256;
	setp.eq.s32 	%p13, %r262, 0;
	@%p13 bra 	$L__BB0_25;
	ld.global.u32 	%r263, [%rd6+160];
	xor.b32  	%r337, %r337, %r263;
	ld.global.u32 	%r264, [%rd6+164];
	xor.b32  	%r336, %r336, %r264;
	ld.global.u32 	%r265, [%rd6+168];
	xor.b32  	%r335, %r335, %r265;
	ld.global.u32 	%r266, [%rd6+172];
	xor.b32  	%r334, %r334, %r266;
	ld.global.u32 	%r267, [%rd6+176];
	xor.b32  	%r333, %r333, %r267;
$L__BB0_25:
	and.b32  	%r269, %r203, 512;
	setp.eq.s32 	%p14, %r269, 0;
	@%p14 bra 	$L__BB0_27;
	ld.global.u32 	%r270, [%rd6+180];
	xor.b32  	%r337, %r337, %r270;
	ld.global.u32 	%r271, [%rd6+184];
	xor.b32  	%r336, %r336, %r271;
	ld.global.u32 	%r272, [%rd6+188];
	xor.b32  	%r335, %r335, %r272;
	ld.global.u32 	%r273, [%rd6+192];
	xor.b32  	%r334, %r334, %r273;
	ld.global.u32 	%r274, [%rd6+196];
	xor.b32  	%r333, %r333, %r274;
$L__BB0_27:
	and.b32  	%r276, %r203, 1024;
	setp.eq.s32 	%p15, %r276, 0;
	@%p15 bra 	$L__BB0_29;
	ld.global.u32 	%r277, [%rd6+200];
	xor.b32  	%r337, %r337, %r277;
	ld.global.u32 	%r278, [%rd6+204];
	xor.b32  	%r336, %r336, %r278;
	ld.global.u32 	%r279, [%rd6+208];
	xor.b32  	%r335, %r335, %r279;
	ld.global.u32 	%r280, [%rd6+212];
	xor.b32  	%r334, %r334, %r280;
	ld.global.u32 	%r281, [%rd6+216];
	xor.b32  	%r333, %r333, %r281;
$L__BB0_29:
	and.b32  	%r283, %r203, 2048;
	setp.eq.s32 	%p16, %r283, 0;
	@%p16 bra 	$L__BB0_31;
	ld.global.u32 	%r284, [%rd6+220];
	xor.b32  	%r337, %r337, %r284;
	ld.global.u32 	%r285, [%rd6+224];
	xor.b32  	%r336, %r336, %r285;
	ld.global.u32 	%r286, [%rd6+228];
	xor.b32  	%r335, %r335, %r286;
	ld.global.u32 	%r287, [%rd6+232];
	xor.b32  	%r334, %r334, %r287;
	ld.global.u32 	%r288, [%rd6+236];
	xor.b32  	%r333, %r333, %r288;
$L__BB0_31:
	and.b32  	%r290, %r203, 4096;
	setp.eq.s32 	%p17, %r290, 0;
	@%p17 bra 	$L__BB0_33;
	ld.global.u32 	%r291, [%rd6+240];
	xor.b32  	%r337, %r337, %r291;
	ld.global.u32 	%r292, [%rd6+244];
	xor.b32  	%r336, %r336, %r292;
	ld.global.u32 	%r293, [%rd6+248];
	xor.b32  	%r335, %r335, %r293;
	ld.global.u32 	%r294, [%rd6+252];
	xor.b32  	%r334, %r334, %r294;
	ld.global.u32 	%r295, [%rd6+256];
	xor.b32  	%r333, %r333, %r295;
$L__BB0_33:
	and.b32  	%r297, %r203, 8192;
	setp.eq.s32 	%p18, %r297, 0;
	@%p18 bra 	$L__BB0_35;
	ld.global.u32 	%r298, [%rd6+260];
	xor.b32  	%r337, %r337, %r298;
	ld.global.u32 	%r299, [%rd6+264];
	xor.b32  	%r336, %r336, %r299;
	ld.global.u32 	%r300, [%rd6+268];
	xor.b32  	%r335, %r335, %r300;
	ld.global.u32 	%r301, [%rd6+272];
	xor.b32  	%r334, %r334, %r301;
	ld.global.u32 	%r302, [%rd6+276];
	xor.b32  	%r333, %r333, %r302;
$L__BB0_35:
	and.b32  	%r304, %r203, 16384;
	setp.eq.s32 	%p19, %r304, 0;
	@%p19 bra 	$L__BB0_37;
	ld.global.u32 	%r305, [%rd6+280];
	xor.b32  	%r337, %r337, %r305;
	ld.global.u32 	%r306, [%rd6+284];
	xor.b32  	%r336, %r336, %r306;
	ld.global.u32 	%r307, [%rd6+288];
	xor.b32  	%r335, %r335, %r307;
	ld.global.u32 	%r308, [%rd6+292];
	xor.b32  	%r334, %r334, %r308;
	ld.global.u32 	%r309, [%rd6+296];
	xor.b32  	%r333, %r333, %r309;
$L__BB0_37:
	and.b32  	%r311, %r203, 32768;
	setp.eq.s32 	%p20, %r311, 0;
	@%p20 bra 	$L__BB0_39;
	ld.global.u32 	%r312, [%rd6+300];
	xor.b32  	%r337, %r337, %r312;
	ld.global.u32 	%r313, [%rd6+304];
	xor.b32  	%r336, %r336, %r313;
	ld.global.u32 	%r314, [%rd6+308];
	xor.b32  	%r335, %r335, %r314;
	ld.global.u32 	%r315, [%rd6+312];
	xor.b32  	%r334, %r334, %r315;
	ld.global.u32 	%r316, [%rd6+316];
	xor.b32  	%r333, %r333, %r316;
$L__BB0_39:
	add.s32 	%r332, %r332, 16;
	setp.ne.s32 	%p21, %r332, 32;
	@%p21 bra 	$L__BB0_7;
	mad.lo.s32 	%r317, %r326, -31, %r12;
	add.s32 	%r326, %r317, 1;
	setp.ne.s32 	%p22, %r326, 5;
	@%p22 bra 	$L__BB0_6;
	st.global.u32 	[%rd2+4], %r337;
	st.global.u32 	[%rd2+8], %r336;
	st.global.u32 	[%rd2+12], %r335;
	st.global.u32 	[%rd2+16], %r334;
	st.global.u32 	[%rd2+20], %r333;
	add.s32 	%r320, %r320, 1;
	setp.lt.u32 	%p23, %r320, %r3;
	@%p23 bra 	$L__BB0_5;
$L__BB0_42:
	shr.u64 	%rd7, %rd18, 2;
	add.s32 	%r319, %r319, 1;
	setp.gt.u64 	%p24, %rd18, 3;
	mov.u64 	%rd18, %rd7;
	@%p24 bra 	$L__BB0_3;
$L__BB0_43:
	mov.b32 	%r318, 0;
	st.global.v2.u32 	[%rd2+24], {%r318, %r318};
	st.global.u32 	[%rd2+32], %r318;
	mov.b64 	%rd17, 0;
	st.global.u64 	[%rd2+40], %rd17;
$L__BB0_44:
	ret;

}
	// .globl	_Z19computeStateAndLossPfS_S_P17curandStateXORWOW
.visible .entry _Z19computeStateAndLossPfS_S_P17curandStateXORWOW(
	.param .u64 .ptr .align 1 _Z19computeStateAndLossPfS_S_P17curandStateXORWOW_param_0,
	.param .u64 .ptr .align 1 _Z19computeStateAndLossPfS_S_P17curandStateXORWOW_param_1,
	.param .u64 .ptr .align 1 _Z19computeStateAndLossPfS_S_P17curandStateXORWOW_param_2,
	.param .u64 .ptr .align 1 _Z19computeStateAndLossPfS_S_P17curandStateXORWOW_param_3
)
{
	.local .align 16 .b8 	__local_depot1[176592];
	.reg .b64 	%SP;
	.reg .b64 	%SPL;
	.reg .pred 	%p<433>;
	.reg .b32 	%r<2281>;
	.reg .b32 	%f<3269>;
	.reg .b64 	%rd<726>;
	.reg .b64 	%fd<81>;

	mov.u64 	%SPL, __local_depot1;
	ld.param.u64 	%rd224, [_Z19computeStateAndLossPfS_S_P17curandStateXORWOW_param_0];
	ld.param.u64 	%rd225, [_Z19computeStateAndLossPfS_S_P17curandStateXORWOW_param_1];
	ld.param.u64 	%rd227, [_Z19computeStateAndLossPfS_S_P17curandStateXORWOW_param_3];
	cvta.to.global.u64 	%rd1, %rd227;
	add.u64 	%rd2, %SPL, 0;
	add.u64 	%rd3, %SPL, 0;
	add.u64 	%rd4, %SPL, 32;
	add.u64 	%rd5, %SPL, 168032;
	add.u64 	%rd6, %SPL, 160032;
	add.u64 	%rd7, %SPL, 176032;
	add.u64 	%rd8, %SPL, 176432;
	add.u64 	%rd9, %SPL, 176512;
	mov.u32 	%r592, %tid.x;
	mov.u32 	%r593, %ctaid.x;
	mov.u32 	%r594, %ntid.x;
	mad.lo.s32 	%r1, %r593, %r594, %r592;
	setp.gt.s32 	%p1, %r1, 160000;
	@%p1 bra 	$L__BB1_396;
	cvta.to.global.u64 	%rd236, %rd224;
	shl.b32 	%r595, %r1, 1;
	mul.wide.s32 	%rd237, %r595, 4;
	add.s64 	%rd238, %rd236, %rd237;
	ld.global.f32 	%f1, [%rd238];
	ld.global.f32 	%f2, [%rd238+4];
	setp.eq.s32 	%p2, %r1, 160000;
	@%p2 bra 	$L__BB1_396;
	ld.global.u32 	%r2114, [%rd1+24];
	mov.b32 	%r2099, 0;
$L__BB1_3:
	setp.eq.s32 	%p3, %r2114, 1;
	@%p3 bra 	$L__BB1_5;
	ld.global.v2.u32 	{%r597, %r598}, [%rd1];
	shr.u32 	%r599, %r598, 2;
	xor.b32  	%r600, %r599, %r598;
	ld.global.v2.u32 	{%r601, %r602}, [%rd1+8];
	ld.global.v2.u32 	{%r603, %r604}, [%rd1+16];
	shl.b32 	%r605, %r604, 4;
	shl.b32 	%r606, %r600, 1;
	xor.b32  	%r607, %r606, %r605;
	xor.b32  	%r608, %r607, %r600;
	xor.b32  	%r609, %r608, %r604;
	add.s32 	%r610, %r597, %r609;
	add.s32 	%r611, %r610, 362437;
	shr.u32 	%r612, %r601, 2;
	xor.b32  	%r613, %r612, %r601;
	st.global.v2.u32 	[%rd1+8], {%r603, %r604};
	shl.b32 	%r614, %r609, 4;
	shl.b32 	%r615, %r613, 1;
	xor.b32  	%r616, %r615, %r614;
	xor.b32  	%r617, %r616, %r613;
	xor.b32  	%r618, %r617, %r609;
	st.global.v2.u32 	[%rd1+16], {%r609, %r618};
	add.s32 	%r619, %r597, 724874;
	st.global.v2.u32 	[%rd1], {%r619, %r602};
	add.s32 	%r620, %r618, %r619;
	cvt.rn.f32.u32 	%f434, %r611;
	fma.rn.f32 	%f435, %f434, 0f2F800000, 0f2F000000;
	cvt.rn.f32.u32 	%f436, %r620;
	fma.rn.f32 	%f437, %f436, 0f30C90FDB, 0f30490FDB;
	setp.lt.f32 	%p4, %f435, 0f00800000;
	mul.f32 	%f438, %f435, 0f4B000000;
	selp.f32 	%f439, %f438, %f435, %p4;
	selp.f32 	%f440, 0fC1B80000, 0f00000000, %p4;
	mov.b32 	%r621, %f439;
	add.s32 	%r622, %r621, -1059760811;
	and.b32  	%r623, %r622, -8388608;
	sub.s32 	%r624, %r621, %r623;
	mov.b32 	%f441, %r624;
	cvt.rn.f32.s32 	%f442, %r623;
	fma.rn.f32 	%f443, %f442, 0f34000000, %f440;
	add.f32 	%f444, %f441, 0fBF800000;
	fma.rn.f32 	%f445, %f444, 0fBE055027, 0f3E1039F6;
	fma.rn.f32 	%f446, %f445, %f444, 0fBDF8CDCC;
	fma.rn.f32 	%f447, %f446, %f444, 0f3E0F2955;
	fma.rn.f32 	%f448, %f447, %f444, 0fBE2AD8B9;
	fma.rn.f32 	%f449, %f448, %f444, 0f3E4CED0B;
	fma.rn.f32 	%f450, %f449, %f444, 0fBE7FFF22;
	fma.rn.f32 	%f451, %f450, %f444, 0f3EAAAA78;
	fma.rn.f32 	%f452, %f451, %f444, 0fBF000000;
	mul.f32 	%f453, %f444, %f452;
	fma.rn.f32 	%f454, %f453, %f444, %f444;
	fma.rn.f32 	%f455, %f443, 0f3F317218, %f454;
	setp.gt.u32 	%p5, %r621, 2139095039;
	fma.rn.f32 	%f456, %f439, 0f7F800000, 0f7F800000;
	selp.f32 	%f457, %f456, %f455, %p5;
	setp.eq.f32 	%p6, %f439, 0f00000000;
	mul.f32 	%f458, %f457, 0fC0000000;
	selp.f32 	%f459, 0f7F800000, %f458, %p6;
	sqrt.rn.f32 	%f460, %f459;
	sin.approx.f32 	%f461, %f437;
	cos.approx.f32 	%f462, %f437;
	mul.f32 	%f3178, %f460, %f461;
	mul.f32 	%f3184, %f460, %f462;
	st.global.f32 	[%rd1+32], %f3184;
	mov.b32 	%r625, 1;
	st.global.u32 	[%rd1+24], %r625;
	bra.uni 	$L__BB1_6;
$L__BB1_5:
	mov.b32 	%r626, 0;
	st.global.u32 	[%rd1+24], %r626;
	ld.global.f32 	%f3184, [%rd1+32];
	mov.f32 	%f3178, %f3184;
$L__BB1_6:
	setp.ne.s32 	%p7, %r2114, 1;
	shl.b32 	%r628, %r2099, 1;
	mul.wide.u32 	%rd239, %r628, 4;
	add.s64 	%rd10, %rd8, %rd239;
	st.local.f32 	[%rd10], %f3178;
	add.s64 	%rd11, %rd9, %rd239;
	mov.b32 	%r629, 1065353216;
	st.local.u32 	[%rd11], %r629;
	mov.b32 	%r2114, 0;
	mov.f32 	%f3180, %f3184;
	@%p7 bra 	$L__BB1_8;
	ld.global.v2.u32 	{%r631, %r632}, [%rd1];
	shr.u32 	%r633, %r632, 2;
	xor.b32  	%r634, %r633, %r632;
	ld.global.v2.u32 	{%r635, %r636}, [%rd1+8];
	ld.global.v2.u32 	{%r637, %r638}, [%rd1+16];
	shl.b32 	%r639, %r638, 4;
	shl.b32 	%r640, %r634, 1;
	xor.b32  	%r641, %r640, %r639;
	xor.b32  	%r642, %r641, %r634;
	xor.b32  	%r643, %r642, %r638;
	add.s32 	%r644, %r631, %r643;
	add.s32 	%r645, %r644, 362437;
	shr.u32 	%r646, %r635, 2;
	xor.b32  	%r647, %r646, %r635;
	st.global.v2.u32 	[%rd1+8], {%r637, %r638};
	shl.b32 	%r648, %r643, 4;
	shl.b32 	%r649, %r647, 1;
	xor.b32  	%r650, %r649, %r648;
	xor.b32  	%r651, %r650, %r647;
	xor.b32  	%r652, %r651, %r643;
	st.global.v2.u32 	[%rd1+16], {%r643, %r652};
	add.s32 	%r653, %r631, 724874;
	st.global.v2.u32 	[%rd1], {%r653, %r636};
	add.s32 	%r654, %r652, %r653;
	cvt.rn.f32.u32 	%f463, %r645;
	fma.rn.f32 	%f464, %f463, 0f2F800000, 0f2F000000;
	cvt.rn.f32.u32 	%f465, %r654;
	fma.rn.f32 	%f466, %f465, 0f30C90FDB, 0f30490FDB;
	setp.lt.f32 	%p8, %f464, 0f00800000;
	mul.f32 	%f467, %f464, 0f4B000000;
	selp.f32 	%f468, %f467, %f464, %p8;
	selp.f32 	%f469, 0fC1B80000, 0f00000000, %p8;
	mov.b32 	%r655, %f468;
	add.s32 	%r656, %r655, -1059760811;
	and.b32  	%r657, %r656, -8388608;
	sub.s32 	%r658, %r655, %r657;
	mov.b32 	%f470, %r658;
	cvt.rn.f32.s32 	%f471, %r657;
	fma.rn.f32 	%f472, %f471, 0f34000000, %f469;
	add.f32 	%f473, %f470, 0fBF800000;
	fma.rn.f32 	%f474, %f473, 0fBE055027, 0f3E1039F6;
	fma.rn.f32 	%f475, %f474, %f473, 0fBDF8CDCC;
	fma.rn.f32 	%f476, %f475, %f473, 0f3E0F2955;
	fma.rn.f32 	%f477, %f476, %f473, 0fBE2AD8B9;
	fma.rn.f32 	%f478, %f477, %f473, 0f3E4CED0B;
	fma.rn.f32 	%f479, %f478, %f473, 0fBE7FFF22;
	fma.rn.f32 	%f480, %f479, %f473, 0f3EAAAA78;
	fma.rn.f32 	%f481, %f480, %f473, 0fBF000000;
	mul.f32 	%f482, %f473, %f481;
	fma.rn.f32 	%f483, %f482, %f473, %f473;
	fma.rn.f32 	%f484, %f472, 0f3F317218, %f483;
	setp.gt.u32 	%p9, %r655, 2139095039;
	fma.rn.f32 	%f485, %f468, 0f7F800000, 0f7F800000;
	selp.f32 	%f486, %f485, %f484, %p9;
	setp.eq.f32 	%p10, %f468, 0f00000000;
	mul.f32 	%f487, %f486, 0fC0000000;
	selp.f32 	%f488, 0f7F800000, %f487, %p10;
	sqrt.rn.f32 	%f489, %f488;
	sin.approx.f32 	%f490, %f466;
	cos.approx.f32 	%f491, %f466;
	mul.f32 	%f3180, %f489, %f490;
	mul.f32 	%f3184, %f489, %f491;
	st.global.f32 	[%rd1+32], %f3184;
	mov.b32 	%r2114, 1;
$L__BB1_8:
	st.global.u32 	[%rd1+24], %r2114;
	st.local.f32 	[%rd10+4], %f3180;
	mov.b32 	%r659, 1065353216;
	st.local.u32 	[%rd11+4], %r659;
	add.s32 	%r2099, %r2099, 1;
	setp.ne.s32 	%p11, %r2099, 10;
	@%p11 bra 	$L__BB1_3;
	mul.f32 	%f493, %f1, 0f3F22F983;
	cvt.rni.s32.f32 	%r2204, %f493;
	cvt.rn.f32.s32 	%f494, %r2204;
	fma.rn.f32 	%f495, %f494, 0fBFC90FDA, %f1;
	fma.rn.f32 	%f496, %f494, 0fB3A22168, %f495;
	fma.rn.f32 	%f3249, %f494, 0fA7C234C5, %f496;
	abs.f32 	%f13, %f1;
	mov.b32 	%r8, %f1;
	shr.u32 	%r661, %r8, 23;
	and.b32  	%r662, %r661, 224;
	add.s32 	%r663, %r662, -128;
	shl.b32 	%r664, %r8, 8;
	or.b32  	%r9, %r664, -2147483648;
	shr.u32 	%r665, %r663, 5;
	and.b32  	%r10, %r661, 31;
	cvt.u64.u32 	%rd240, %r665;
	neg.s64 	%rd12, %rd240;
	mul.wide.u32 	%rd241, %r665, 4;
	sub.s64 	%rd13, %rd2, %rd241;
	mul.f32 	%f497, %f1, %f1;
	mul.f32 	%f498, %f497, 0f3F22F983;
	cvt.rni.s32.f32 	%r2208, %f498;
	cvt.rn.f32.s32 	%f499, %r2208;
	fma.rn.f32 	%f500, %f499, 0fBFC90FDA, %f497;
	fma.rn.f32 	%f501, %f499, 0fB3A22168, %f500;
	fma.rn.f32 	%f3250, %f499, 0fA7C234C5, %f501;
	abs.f32 	%f15, %f497;
	mov.b32 	%r12, %f497;
	shr.u32 	%r666, %r12, 23;
	and.b32  	%r667, %r666, 224;
	add.s32 	%r668, %r667, -128;
	shl.b32 	%r669, %r12, 8;
	or.b32  	%r13, %r669, -2147483648;
	shr.u32 	%r670, %r668, 5;
	and.b32  	%r14, %r666, 31;
	cvt.u64.u32 	%rd242, %r670;
	neg.s64 	%rd14, %rd242;
	mul.wide.u32 	%rd243, %r670, 4;
	sub.s64 	%rd15, %rd3, %rd243;
	mov.f32 	%f502, 0f00000000;
	mul.rn.f32 	%f16, %f497, %f502;
	mov.b32 	%r2102, 0;
	mov.f32 	%f3182, 0f3F800000;
	bra.uni 	$L__BB1_11;
$L__BB1_10:
	add.s32 	%r2102, %r2102, 1;
	setp.eq.s32 	%p272, %r2102, 100;
	@%p272 bra 	$L__BB1_396;
$L__BB1_11:
	mov.f32 	%f18, %f3182;
	add.s64 	%rd645, %rd4, 40;
	ld.local.f32 	%f19, [%rd8];
	ld.local.f32 	%f20, [%rd9];
	mov.b32 	%r2104, 0;
$L__BB1_12:
	setp.eq.s32 	%p12, %r2114, 1;
	mov.f32 	%f3185, %f3184;
	@%p12 bra 	$L__BB1_14;
	ld.global.v2.u32 	{%r672, %r673}, [%rd1];
	shr.u32 	%r674, %r673, 2;
	xor.b32  	%r675, %r674, %r673;
	ld.global.v2.u32 	{%r676, %r677}, [%rd1+8];
	ld.global.v2.u32 	{%r678, %r679}, [%rd1+16];
	shl.b32 	%r680, %r679, 4;
	shl.b32 	%r681, %r675, 1;
	xor.b32  	%r682, %r681, %r680;
	xor.b32  	%r683, %r682, %r675;
	xor.b32  	%r684, %r683, %r679;
	add.s32 	%r685, %r672, %r684;
	add.s32 	%r686, %r685, 362437;
	shr.u32 	%r687, %r676, 2;
	xor.b32  	%r688, %r687, %r676;
	st.global.v2.u32 	[%rd1+8], {%r678, %r679};
	shl.b32 	%r689, %r684, 4;
	shl.b32 	%r690, %r688, 1;
	xor.b32  	%r691, %r690, %r689;
	xor.b32  	%r692, %r691, %r688;
	xor.b32  	%r693, %r692, %r684;
	st.global.v2.u32 	[%rd1+16], {%r684, %r693};
	add.s32 	%r694, %r672, 724874;
	st.global.v2.u32 	[%rd1], {%r694, %r677};
	add.s32 	%r695, %r693, %r694;
	cvt.rn.f32.u32 	%f503, %r686;
	fma.rn.f32 	%f504, %f503, 0f2F800000, 0f2F000000;
	cvt.rn.f32.u32 	%f505, %r695;
	fma.rn.f32 	%f506, %f505, 0f30C90FDB, 0f30490FDB;
	setp.lt.f32 	%p13, %f504, 0f00800000;
	mul.f32 	%f507, %f504, 0f4B000000;
	selp.f32 	%f508, %f507, %f504, %p13;
	selp.f32 	%f509, 0fC1B80000, 0f00000000, %p13;
	mov.b32 	%r696, %f508;
	add.s32 	%r697, %r696, -1059760811;
	and.b32  	%r698, %r697, -8388608;
	sub.s32 	%r699, %r696, %r698;
	mov.b32 	%f510, %r699;
	cvt.rn.f32.s32 	%f511, %r698;
	fma.rn.f32 	%f512, %f511, 0f34000000, %f509;
	add.f32 	%f513, %f510, 0fBF800000;
	fma.rn.f32 	%f514, %f513, 0fBE055027, 0f3E1039F6;
	fma.rn.f32 	%f515, %f514, %f513, 0fBDF8CDCC;
	fma.rn.f32 	%f516, %f515, %f513, 0f3E0F2955;
	fma.rn.f32 	%f517, %f516, %f513, 0fBE2AD8B9;
	fma.rn.f32 	%f518, %f517, %f513, 0f3E4CED0B;
	fma.rn.f32 	%f519, %f518, %f513, 0fBE7FFF22;
	fma.rn.f32 	%f520, %f519, %f513, 0f3EAAAA78;
	fma.rn.f32 	%f521, %f520, %f513, 0fBF000000;
	mul.f32 	%f522, %f513, %f521;
	fma.rn.f32 	%f523, %f522, %f513, %f513;
	fma.rn.f32 	%f524, %f512, 0f3F317218, %f523;
	setp.gt.u32 	%p14, %r696, 2139095039;
	fma.rn.f32 	%f525, %f508, 0f7F800000, 0f7F800000;
	selp.f32 	%f526, %f525, %f524, %p14;
	setp.eq.f32 	%p15, %f508, 0f00000000;
	mul.f32 	%f527, %f526, 0fC0000000;
	selp.f32 	%f528, 0f7F800000, %f527, %p15;
	sqrt.rn.f32 	%f529, %f528;
	sin.approx.f32 	%f530, %f506;
	cos.approx.f32 	%f531, %f506;
	mul.f32 	%f3185, %f529, %f530;
	mul.f32 	%f3184, %f529, %f531;
	st.global.f32 	[%rd1+32], %f3184;
$L__BB1_14:
	setp.ne.s32 	%p16, %r2114, 1;
	fma.rn.f32 	%f532, %f20, %f3185, %f19;
	st.local.f32 	[%rd645+-40], %f532;
	ld.local.f32 	%f26, [%rd8+4];
	ld.local.f32 	%f27, [%rd9+4];
	mov.b32 	%r2105, 0;
	mov.f32 	%f3187, %f3184;
	@%p16 bra 	$L__BB1_16;
	ld.global.v2.u32 	{%r702, %r703}, [%rd1];
	shr.u32 	%r704, %r703, 2;
	xor.b32  	%r705, %r704, %r703;
	ld.global.v2.u32 	{%r706, %r707}, [%rd1+8];
	ld.global.v2.u32 	{%r708, %r709}, [%rd1+16];
	shl.b32 	%r710, %r709, 4;
	shl.b32 	%r711, %r705, 1;
	xor.b32  	%r712, %r711, %r710;
	xor.b32  	%r713, %r712, %r705;
	xor.b32  	%r714, %r713, %r709;
	add.s32 	%r715, %r702, %r714;
	add.s32 	%r716, %r715, 362437;
	shr.u32 	%r717, %r706, 2;
	xor.b32  	%r718, %r717, %r706;
	st.global.v2.u32 	[%rd1+8], {%r708, %r709};
	shl.b32 	%r719, %r714, 4;
	shl.b32 	%r720, %r718, 1;
	xor.b32  	%r721, %r720, %r719;
	xor.b32  	%r722, %r721, %r718;
	xor.b32  	%r723, %r722, %r714;
	st.global.v2.u32 	[%rd1+16], {%r714, %r723};
	add.s32 	%r724, %r702, 724874;
	st.global.v2.u32 	[%rd1], {%r724, %r707};
	add.s32 	%r725, %r723, %r724;
	cvt.rn.f32.u32 	%f533, %r716;
	fma.rn.f32 	%f534, %f533, 0f2F800000, 0f2F000000;
	cvt.rn.f32.u32 	%f535, %r725;
	fma.rn.f32 	%f536, %f535, 0f30C90FDB, 0f30490FDB;
	setp.lt.f32 	%p17, %f534, 0f00800000;
	mul.f32 	%f537, %f534, 0f4B000000;
	selp.f32 	%f538, %f537, %f534, %p17;
	selp.f32 	%f539, 0fC1B80000, 0f00000000, %p17;
	mov.b32 	%r726, %f538;
	add.s32 	%r727, %r726, -1059760811;
	and.b32  	%r728, %r727, -8388608;
	sub.s32 	%r729, %r726, %r728;
	mov.b32 	%f540, %r729;
	cvt.rn.f32.s32 	%f541, %r728;
	fma.rn.f32 	%f542, %f541, 0f34000000, %f539;
	add.f32 	%f543, %f540, 0fBF800000;
	fma.rn.f32 	%f544, %f543, 0fBE055027, 0f3E1039F6;
	fma.rn.f32 	%f545, %f544, %f543, 0fBDF8CDCC;
	fma.rn.f32 	%f546, %f545, %f543, 0f3E0F2955;
	fma.rn.f32 	%f547, %f546, %f543, 0fBE2AD8B9;
	fma.rn.f32 	%f548, %f547, %f543, 0f3E4CED0B;
	fma.rn.f32 	%f549, %f548, %f543, 0fBE7FFF22;
	fma.rn.f32 	%f550, %f549, %f543, 0f3EAAAA78;
	fma.rn.f32 	%f551, %f550, %f543, 0fBF000000;
	mul.f32 	%f552, %f543, %f551;
	fma.rn.f32 	%f553, %f552, %f543, %f543;
	fma.rn.f32 	%f554, %f542, 0f3F317218, %f553;
	setp.gt.u32 	%p18, %r726, 2139095039;
	fma.rn.f32 	%f555, %f538, 0f7F800000, 0f7F800000;
	selp.f32 	%f556, %f555, %f554, %p18;
	setp.eq.f32 	%p19, %f538, 0f00000000;
	mul.f32 	%f557, %f556, 0fC0000000;
	selp.f32 	%f558, 0f7F800000, %f557, %p19;
	sqrt.rn.f32 	%f559, %f558;
	sin.approx.f32 	%f560, %f536;
	cos.approx.f32 	%f561, %f536;
	mul.f32 	%f3187, %f559, %f560;
	mul.f32 	%f3184, %f559, %f561;
	st.global.f32 	[%rd1+32], %f3184;
	mov.b32 	%r2105, 1;
$L__BB1_16:
	setp.eq.s32 	%p20, %r2114, 1;
	st.global.u32 	[%rd1+24], %r2105;
	fma.rn.f32 	%f562, %f27, %f3187, %f26;
	st.local.f32 	[%rd645+-36], %f562;
	ld.local.f32 	%f32, [%rd8+8];
	ld.local.f32 	%f33, [%rd9+8];
	mov.f32 	%f3189, %f3184;
	@%p20 bra 	$L__BB1_18;
	ld.global.v2.u32 	{%r730, %r731}, [%rd1];
	shr.u32 	%r732, %r731, 2;
	xor.b32  	%r733, %r732, %r731;
	ld.global.v2.u32 	{%r734, %r735}, [%rd1+8];
	ld.global.v2.u32 	{%r736, %r737}, [%rd1+16];
	shl.b32 	%r738, %r737, 4;
	shl.b32 	%r739, %r733, 1;
	xor.b32  	%r740, %r739, %r738;
	xor.b32  	%r741, %r740, %r733;
	xor.b32  	%r742, %r741, %r737;
	add.s32 	%r743, %r730, %r742;
	add.s32 	%r744, %r743, 362437;
	shr.u32 	%r745, %r734, 2;
	xor.b32  	%r746, %r745, %r734;
	st.global.v2.u32 	[%rd1+8], {%r736, %r737};
	shl.b32 	%r747, %r742, 4;
	shl.b32 	%r748, %r746, 1;
	xor.b32  	%r749, %r748, %r747;
	xor.b32  	%r750, %r749, %r746;
	xor.b32  	%r751, %r750, %r742;
	st.global.v2.u32 	[%rd1+16], {%r742, %r751};
	add.s32 	%r752, %r730, 724874;
	st.global.v2.u32 	[%rd1], {%r752, %r735};
	add.s32 	%r753, %r751, %r752;
	cvt.rn.f32.u32 	%f563, %r744;
	fma.rn.f32 	%f564, %f563, 0f2F800000, 0f2F000000;
	cvt.rn.f32.u32 	%f565, %r753;
	fma.rn.f32 	%f566, %f565, 0f30C90FDB, 0f30490FDB;
	setp.lt.f32 	%p21, %f564, 0f00800000;
	mul.f32 	%f567, %f564, 0f4B000000;
	selp.f32 	%f568, %f567, %f564, %p21;
	selp.f32 	%f569, 0fC1B80000, 0f00000000, %p21;
	mov.b32 	%r754, %f568;
	add.s32 	%r755, %r754, -1059760811;
	and.b32  	%r756, %r755, -8388608;
	sub.s32 	%r757, %r754, %r756;
	mov.b32 	%f570, %r757;
	cvt.rn.f32.s32 	%f571, %r756;
	fma.rn.f32 	%f572, %f571, 0f34000000, %f569;
	add.f32 	%f573, %f570, 0fBF800000;
	fma.rn.f32 	%f574, %f573, 0fBE055027, 0f3E1039F6;
	fma.rn.f32 	%f575, %f574, %f573, 0fBDF8CDCC;
	fma.rn.f32 	%f576, %f575, %f573, 0f3E0F2955;
	fma.rn.f32 	%f577, %f576, %f573, 0fBE2AD8B9;
	fma.rn.f32 	%f578, %f577, %f573, 0f3E4CED0B;
	fma.rn.f32 	%f579, %f578, %f573, 0fBE7FFF22;
	fma.rn.f32 	%f580, %f579, %f573, 0f3EAAAA78;
	fma.rn.f32 	%f581, %f580, %f573, 0fBF000000;
	mul.f32 	%f582, %f573, %f581;
	fma.rn.f32 	%f583, %f582, %f573, %f573;
	fma.rn.f32 	%f584, %f572, 0f3F317218, %f583;
	setp.gt.u32 	%p22, %r754, 2139095039;
	fma.rn.f32 	%f585, %f568, 0f7F800000, 0f7F800000;
	selp.f32 	%f586, %f585, %f584, %p22;
	setp.eq.f32 	%p23, %f568, 0f00000000;
	mul.f32 	%f587, %f586, 0fC0000000;
	selp.f32 	%f588, 0f7F800000, %f587, %p23;
	sqrt.rn.f32 	%f589, %f588;
	sin.approx.f32 	%f590, %f566;
	cos.approx.f32 	%f591, %f566;
	mul.f32 	%f3189, %f589, %f590;
	mul.f32 	%f3184, %f589, %f591;
	st.global.f32 	[%rd1+32], %f3184;
$L__BB1_18:
	setp.ne.s32 	%p24, %r2114, 1;
	fma.rn.f32 	%f592, %f33, %f3189, %f32;
	st.local.f32 	[%rd645+-32], %f592;
	ld.local.f32 	%f38, [%rd8+12];
	ld.local.f32 	%f39, [%rd9+12];
	mov.b32 	%r2106, 0;
	mov.f32 	%f3191, %f3184;
	@%p24 bra 	$L__BB1_20;
	ld.global.v2.u32 	{%r760, %r761}, [%rd1];
	shr.u32 	%r762, %r761, 2;
	xor.b32  	%r763, %r762, %r761;
	ld.global.v2.u32 	{%r764, %r765}, [%rd1+8];
	ld.global.v2.u32 	{%r766, %r767}, [%rd1+16];
	shl.b32 	%r768, %r767, 4;
	shl.b32 	%r769, %r763, 1;
	xor.b32  	%r770, %r769, %r768;
	xor.b32  	%r771, %r770, %r763;
	xor.b32  	%r772, %r771, %r767;
	add.s32 	%r773, %r760, %r772;
	add.s32 	%r774, %r773, 362437;
	shr.u32 	%r775, %r764, 2;
	xor.b32  	%r776, %r775, %r764;
	st.global.v2.u32 	[%rd1+8], {%r766, %r767};
	shl.b32 	%r777, %r772, 4;
	shl.b32 	%r778, %r776, 1;
	xor.b32  	%r779, %r778, %r777;
	xor.b32  	%r780, %r779, %r776;
	xor.b32  	%r781, %r780, %r772;
	st.global.v2.u32 	[%rd1+16], {%r772, %r781};
	add.s32 	%r782, %r760, 724874;
	st.global.v2.u32 	[%rd1], {%r782, %r765};
	add.s32 	%r783, %r781, %r782;
	cvt.rn.f32.u32 	%f593, %r774;
	fma.rn.f32 	%f594, %f593, 0f2F800000, 0f2F000000;
	cvt.rn.f32.u32 	%f595, %r783;
	fma.rn.f32 	%f596, %f595, 0f30C90FDB, 0f30490FDB;
	setp.lt.f32 	%p25, %f594, 0f00800000;
	mul.f32 	%f597, %f594, 0f4B000000;
	selp.f32 	%f598, %f597, %f594, %p25;
	selp.f32 	%f599, 0fC1B80000, 0f00000000, %p25;
	mov.b32 	%r784, %f598;
	add.s32 	%r785, %r784, -1059760811;
	and.b32  	%r786, %r785, -8388608;
	sub.s32 	%r787, %r784, %r786;
	mov.b32 	%f600, %r787;
	cvt.rn.f32.s32 	%f601, %r786;
	fma.rn.f32 	%f602, %f601, 0f34000000, %f599;
	add.f32 	%f603, %f600, 0fBF800000;
	fma.rn.f32 	%f604, %f603, 0fBE055027, 0f3E1039F6;
	fma.rn.f32 	%f605, %f604, %f603, 0fBDF8CDCC;
	fma.rn.f32 	%f606, %f605, %f603, 0f3E0F2955;
	fma.rn.f32 	%f607, %f606, %f603, 0fBE2AD8B9;
	fma.rn.f32 	%f608, %f607, %f603, 0f3E4CED0B;
	fma.rn.f32 	%f609, %f608, %f603, 0fBE7FFF22;
	fma.rn.f32 	%f610, %f609, %f603, 0f3EAAAA78;
	fma.rn.f32 	%f611, %f610, %f603, 0fBF000000;
	mul.f32 	%f612, %f603, %f611;
	fma.rn.f32 	%f613, %f612, %f603, %f603;
	fma.rn.f32 	%f614, %f602, 0f3F317218, %f613;
	setp.gt.u32 	%p26, %r784, 2139095039;
	fma.rn.f32 	%f615, %f598, 0f7F800000, 0f7F800000;
	selp.f32 	%f616, %f615, %f614, %p26;
	setp.eq.f32 	%p27, %f598, 0f00000000;
	mul.f32 	%f617, %f616, 0fC0000000;
	selp.f32 	%f618, 0f7F800000, %f617, %p27;
	sqrt.rn.f32 	%f619, %f618;
	sin.approx.f32 	%f620, %f596;
	cos.approx.f32 	%f621, %f596;
	mul.f32 	%f3191, %f619, %f620;
	mul.f32 	%f3184, %f619, %f621;
	st.global.f32 	[%rd1+32], %f3184;
	mov.b32 	%r2106, 1;
$L__BB1_20:
	setp.eq.s32 	%p28, %r2114, 1;
	st.global.u32 	[%rd1+24], %r2106;
	fma.rn.f32 	%f622, %f39, %f3191, %f38;
	st.local.f32 	[%rd645+-28], %f622;
	ld.local.f32 	%f44, [%rd8+16];
	ld.local.f32 	%f45, [%rd9+16];
	mov.f32 	%f3193, %f3184;
	@%p28 bra 	$L__BB1_22;
	ld.global.v2.u32 	{%r788, %r789}, [%rd1];
	shr.u32 	%r790, %r789, 2;
	xor.b32  	%r791, %r790, %r789;
	ld.global.v2.u32 	{%r792, %r793}, [%rd1+8];
	ld.global.v2.u32 	{%r794, %r795}, [%rd1+16];
	shl.b32 	%r796, %r795, 4;
	shl.b32 	%r797, %r791, 1;
	xor.b32  	%r798, %r797, %r796;
	xor.b32  	%r799, %r798, %r791;
	xor.b32  	%r800, %r799, %r795;
	add.s32 	%r801, %r788, %r800;
	add.s32 	%r802, %r801, 362437;
	shr.u32 	%r803, %r792, 2;
	xor.b32  	%r804, %r803, %r792;
	st.global.v2.u32 	[%rd1+8], {%r794, %r795};
	shl.b32 	%r805, %r800, 4;
	shl.b32 	%r806, %r804, 1;
	xor.b32  	%r807, %r806, %r805;
	xor.b32  	%r808, %r807, %r804;
	xor.b32  	%r809, %r808, %r800;
	st.global.v2.u32 	[%rd1+16], {%r800, %r809};
	add.s32 	%r810, %r788, 724874;
	st.global.v2.u32 	[%rd1], {%r810, %r793};
	add.s32 	%r811, %r809, %r810;
	cvt.rn.f32.u32 	%f623, %r802;
	fma.rn.f32 	%f624, %f623, 0f2F800000, 0f2F000000;
	cvt.rn.f32.u32 	%f625, %r811;
	fma.rn.f32 	%f626, %f625, 0f30C90FDB, 0f30490FDB;
	setp.lt.f32 	%p29, %f624, 0f00800000;
	mul.f32 	%f627, %f624, 0f4B000000;
	selp.f32 	%f628, %f627, %f624, %p29;
	selp.f32 	%f629, 0fC1B80000, 0f00000000, %p29;
	mov.b32 	%r812, %f628;
	add.s32 	%r813, %r812, -1059760811;
	and.b32  	%r814, %r813, -8388608;
	sub.s32 	%r815, %r812, %r814;
	mov.b32 	%f630, %r815;
	cvt.rn.f32.s32 	%f631, %r814;
	fma.rn.f32 	%f632, %f631, 0f34000000, %f629;
	add.f32 	%f633, %f630, 0fBF800000;
	fma.rn.f32 	%f634, %f633, 0fBE055027, 0f3E1039F6;
	fma.rn.f32 	%f635, %f634, %f633, 0fBDF8CDCC;
	fma.rn.f32 	%f636, %f635, %f633, 0f3E0F2955;
	fma.rn.f32 	%f637, %f636, %f633, 0fBE2AD8B9;
	fma.rn.f32 	%f638, %f637, %f633, 0f3E4CED0B;
	fma.rn.f32 	%f639, %f638, %f633, 0fBE7FFF22;
	fma.rn.f32 	%f640, %f639, %f633, 0f3EAAAA78;
	fma.rn.f32 	%f641, %f640, %f633, 0fBF000000;
	mul.f32 	%f642, %f633, %f641;
	fma.rn.f32 	%f643, %f642, %f633, %f633;
	fma.rn.f32 	%f644, %f632, 0f3F317218, %f643;
	setp.gt.u32 	%p30, %r812, 2139095039;
	fma.rn.f32 	%f645, %f628, 0f7F800000, 0f7F800000;
	selp.f32 	%f646, %f645, %f644, %p30;
	setp.eq.f32 	%p31, %f628, 0f00000000;
	mul.f32 	%f647, %f646, 0fC0000000;
	selp.f32 	%f648, 0f7F800000, %f647, %p31;
	sqrt.rn.f32 	%f649, %f648;
	sin.approx.f32 	%f650, %f626;
	cos.approx.f32 	%f651, %f626;
	mul.f32 	%f3193, %f649, %f650;
	mul.f32 	%f3184, %f649, %f651;
	st.global.f32 	[%rd1+32], %f3184;
$L__BB1_22:
	setp.ne.s32 	%p32, %r2114, 1;
	fma.rn.f32 	%f652, %f45, %f3193, %f44;
	st.local.f32 	[%rd645+-24], %f652;
	ld.local.f32 	%f50, [%rd8+20];
	ld.local.f32 	%f51, [%rd9+20];
	mov.b32 	%r2107, 0;
	mov.f32 	%f3195, %f3184;
	@%p32 bra 	$L__BB1_24;
	ld.global.v2.u32 	{%r818, %r819}, [%rd1];
	shr.u32 	%r820, %r819, 2;
	xor.b32  	%r821, %r820, %r819;
	ld.global.v2.u32 	{%r822, %r823}, [%rd1+8];
	ld.global.v2.u32 	{%r824, %r825}, [%rd1+16];
	shl.b32 	%r826, %r825, 4;
	shl.b32 	%r827, %r821, 1;
	xor.b32  	%r828, %r827, %r826;
	xor.b32  	%r829, %r828, %r821;
	xor.b32  	%r830, %r829, %r825;
	add.s32 	%r831, %r818, %r830;
	add.s32 	%r832, %r831, 362437;
	shr.u32 	%r833, %r822, 2;
	xor.b32  	%r834, %r833, %r822;
	st.global.v2.u32 	[%rd1+8], {%r824, %r825};
	shl.b32 	%r835, %r830, 4;
	shl.b32 	%r836, %r834, 1;
	xor.b32  	%r837, %r836, %r835;
	xor.b32  	%r838, %r837, %r834;
	xor.b32  	%r839, %r838, %r830;
	st.global.v2.u32 	[%rd1+16], {%r830, %r839};
	add.s32 	%r840, %r818, 724874;
	st.global.v2.u32 	[%rd1], {%r840, %r823};
	add.s32 	%r841, %r839, %r840;
	cvt.rn.f32.u32 	%f653, %r832;
	fma.rn.f32 	%f654, %f653, 0f2F800000, 0f2F000000;
	cvt.rn.f32.u32 	%f655, %r841;
	fma.rn.f32 	%f656, %f655, 0f30C90FDB, 0f30490FDB;
	setp.lt.f32 	%p33, %f654, 0f00800000;
	mul.f32 	%f657, %f654, 0f4B000000;
	selp.f32 	%f658, %f657, %f654, %p33;
	selp.f32 	%f659, 0fC1B80000, 0f00000000, %p33;
	mov.b32 	%r842, %f658;
	add.s32 	%r843, %r842, -1059760811;
	and.b32  	%r844, %r843, -8388608;
	sub.s32 	%r845, %r842, %r844;
	mov.b32 	%f660, %r845;
	cvt.rn.f32.s32 	%f661, %r844;
	fma.rn.f32 	%f662, %f661, 0f34000000, %f659;
	add.f32 	%f663, %f660, 0fBF800000;
	fma.rn.f32 	%f664, %f663, 0fBE055027, 0f3E1039F6;
	fma.rn.f32 	%f665, %f664, %f663, 0fBDF8CDCC;
	fma.rn.f32 	%f666, %f665, %f663, 0f3E0F2955;
	fma.rn.f32 	%f667, %f666, %f663, 0fBE2AD8B9;
	fma.rn.f32 	%f668, %f667, %f663, 0f3E4CED0B;
	fma.rn.f32 	%f669, %f668, %f663, 0fBE7FFF22;
	fma.rn.f32 	%f670, %f669, %f663, 0f3EAAAA78;
	fma.rn.f32 	%f671, %f670, %f663, 0fBF000000;
	mul.f32 	%f672, %f663, %f671;
	fma.rn.f32 	%f673, %f672, %f663, %f663;
	fma.rn.f32 	%f674, %f662, 0f3F317218, %f673;
	setp.gt.u32 	%p34, %r842, 2139095039;
	fma.rn.f32 	%f675, %f658, 0f7F800000, 0f7F800000;
	selp.f32 	%f676, %f675, %f674, %p34;
	setp.eq.f32 	%p35, %f658, 0f00000000;
	mul.f32 	%f677, %f676, 0fC0000000;
	selp.f32 	%f678, 0f7F800000, %f677, %p35;
	sqrt.rn.f32 	%f679, %f678;
	sin.approx.f32 	%f680, %f656;
	cos.approx.f32 	%f681, %f656;
	mul.f32 	%f3195, %f679, %f680;
	mul.f32 	%f3184, %f679, %f681;
	st.global.f32 	[%rd1+32], %f3184;
	mov.b32 	%r2107, 1;
$L__BB1_24:
	setp.eq.s32 	%p36, %r2114, 1;
	st.global.u32 	[%rd1+24], %r2107;
	fma.rn.f32 	%f682, %f51, %f3195, %f50;
	st.local.f32 	[%rd645+-20], %f682;
	ld.local.f32 	%f56, [%rd8+24];
	ld.local.f32 	%f57, [%rd9+24];
	mov.f32 	%f3197, %f3184;
	@%p36 bra 	$L__BB1_26;
	ld.global.v2.u32 	{%r846, %r847}, [%rd1];
	shr.u32 	%r848, %r847, 2;
	xor.b32  	%r849, %r848, %r847;
	ld.global.v2.u32 	{%r850, %r851}, [%rd1+8];
	ld.global.v2.u32 	{%r852, %r853}, [%rd1+16];
	shl.b32 	%r854, %r853, 4;
	shl.b32 	%r855, %r849, 1;
	xor.b32  	%r856, %r855, %r854;
	xor.b32  	%r857, %r856, %r849;
	xor.b32  	%r858, %r857, %r853;
	add.s32 	%r859, %r846, %r858;
	add.s32 	%r860, %r859, 362437;
	shr.u32 	%r861, %r850, 2;
	xor.b32  	%r862, %r861, %r850;
	st.global.v2.u32 	[%rd1+8], {%r852, %r853};
	shl.b32 	%r863, %r858, 4;
	shl.b32 	%r864, %r862, 1;
	xor.b32  	%r865, %r864, %r863;
	xor.b32  	%r866, %r865, %r862;
	xor.b32  	%r867, %r866, %r858;
	st.global.v2.u32 	[%rd1+16], {%r858, %r867};
	add.s32 	%r868, %r846, 724874;
	st.global.v2.u32 	[%rd1], {%r868, %r851};
	add.s32 	%r869, %r867, %r868;
	cvt.rn.f32.u32 	%f683, %r860;
	fma.rn.f32 	%f684, %f683, 0f2F800000, 0f2F000000;
	cvt.rn.f32.u32 	%f685, %r869;
	fma.rn.f32 	%f686, %f685, 0f30C90FDB, 0f30490FDB;
	setp.lt.f32 	%p37, %f684, 0f00800000;
	mul.f32 	%f687, %f684, 0f4B000000;
	selp.f32 	%f688, %f687, %f684, %p37;
	selp.f32 	%f689, 0fC1B80000, 0f00000000, %p37;
	mov.b32 	%r870, %f688;
	add.s32 	%r871, %r870, -1059760811;
	and.b32  	%r872, %r871, -8388608;
	sub.s32 	%r873, %r870, %r872;
	mov.b32 	%f690, %r873;
	cvt.rn.f32.s32 	%f691, %r872;
	fma.rn.f32 	%f692, %f691, 0f34000000, %f689;
	add.f32 	%f693, %f690, 0fBF800000;
	fma.rn.f32 	%f694, %f693, 0fBE055027, 0f3E1039F6;
	fma.rn.f32 	%f695, %f694, %f693, 0fBDF8CDCC;
	fma.rn.f32 	%f696, %f695, %f693, 0f3E0F2955;
	fma.rn.f32 	%f697, %f696, %f693, 0fBE2AD8B9;
	fma.rn.f32 	%f698, %f697, %f693, 0f3E4CED0B;
	fma.rn.f32 	%f699, %f698, %f693, 0fBE7FFF22;
	fma.rn.f32 	%f700, %f699, %f693, 0f3EAAAA78;
	fma.rn.f32 	%f701, %f700, %f693, 0fBF000000;
	mul.f32 	%f702, %f693, %f701;
	fma.rn.f32 	%f703, %f702, %f693, %f693;
	fma.rn.f32 	%f704, %f692, 0f3F317218, %f703;
	setp.gt.u32 	%p38, %r870, 2139095039;
	fma.rn.f32 	%f705, %f688, 0f7F800000, 0f7F800000;
	selp.f32 	%f706, %f705, %f704, %p38;
	setp.eq.f32 	%p39, %f688, 0f00000000;
	mul.f32 	%f707, %f706, 0fC0000000;
	selp.f32 	%f708, 0f7F800000, %f707, %p39;
	sqrt.rn.f32 	%f709, %f708;
	sin.approx.f32 	%f710, %f686;
	cos.approx.f32 	%f711, %f686;
	mul.f32 	%f3197, %f709, %f710;
	mul.f32 	%f3184, %f709, %f711;
	st.global.f32 	[%rd1+32], %f3184;
$L__BB1_26:
	setp.ne.s32 	%p40, %r2114, 1;
	fma.rn.f32 	%f712, %f57, %f3197, %f56;
	st.local.f32 	[%rd645+-16], %f712;
	ld.local.f32 	%f62, [%rd8+28];
	ld.local.f32 	%f63, [%rd9+28];
	mov.b32 	%r2108, 0;
	mov.f32 	%f3199, %f3184;
	@%p40 bra 	$L__BB1_28;
	ld.global.v2.u32 	{%r876, %r877}, [%rd1];
	shr.u32 	%r878, %r877, 2;
	xor.b32  	%r879, %r878, %r877;
	ld.global.v2.u32 	{%r880, %r881}, [%rd1+8];
	ld.global.v2.u32 	{%r882, %r883}, [%rd1+16];
	shl.b32 	%r884, %r883, 4;
	shl.b32 	%r885, %r879, 1;
	xor.b32  	%r886, %r885, %r884;
	xor.b32  	%r887, %r886, %r879;
	xor.b32  	%r888, %r887, %r883;
	add.s32 	%r889, %r876, %r888;
	add.s32 	%r890, %r889, 362437;
	shr.u32 	%r891, %r880, 2;
	xor.b32  	%r892, %r891, %r880;
	st.global.v2.u32 	[%rd1+8], {%r882, %r883};
	shl.b32 	%r893, %r888, 4;
	shl.b32 	%r894, %r892, 1;
	xor.b32  	%r895, %r894, %r893;
	xor.b32  	%r896, %r895, %r892;
	xor.b32  	%r897, %r896, %r888;
	st.global.v2.u32 	[%rd1+16], {%r888, %r897};
	add.s32 	%r898, %r876, 724874;
	st.global.v2.u32 	[%rd1], {%r898, %r881};
	add.s32 	%r899, %r897, %r898;
	cvt.rn.f32.u32 	%f713, %r890;
	fma.rn.f32 	%f714, %f713, 0f2F800000, 0f2F000000;
	cvt.rn.f32.u32 	%f715, %r899;
	fma.rn.f32 	%f716, %f715, 0f30C90FDB, 0f30490FDB;
	setp.lt.f32 	%p41, %f714, 0f00800000;
	mul.f32 	%f717, %f714, 0f4B000000;
	selp.f32 	%f718, %f717, %f714, %p41;
	selp.f32 	%f719, 0fC1B80000, 0f00000000, %p41;
	mov.b32 	%r900, %f718;
	add.s32 	%r901, %r900, -1059760811;
	and.b32  	%r902, %r901, -8388608;
	sub.s32 	%r903, %r900, %r902;
	mov.b32 	%f720, %r903;
	cvt.rn.f32.s32 	%f721, %r902;
	fma.rn.f32 	%f722, %f721, 0f34000000, %f719;
	add.f32 	%f723, %f720, 0fBF800000;
	fma.rn.f32 	%f724, %f723, 0fBE055027, 0f3E1039F6;
	fma.rn.f32 	%f725, %f724, %f723, 0fBDF8CDCC;
	fma.rn.f32 	%f726, %f725, %f723, 0f3E0F2955;
	fma.rn.f32 	%f727, %f726, %f723, 0fBE2AD8B9;
	fma.rn.f32 	%f728, %f727, %f723, 0f3E4CED0B;
	fma.rn.f32 	%f729, %f728, %f723, 0fBE7FFF22;
	fma.rn.f32 	%f730, %f729, %f723, 0f3EAAAA78;
	fma.rn.f32 	%f731, %f730, %f723, 0fBF000000;
	mul.f32 	%f732, %f723, %f731;
	fma.rn.f32 	%f733, %f732, %f723, %f723;
	fma.rn.f32 	%f734, %f722, 0f3F317218, %f733;
	setp.gt.u32 	%p42, %r900, 2139095039;
	fma.rn.f32 	%f735, %f718, 0f7F800000, 0f7F800000;
	selp.f32 	%f736, %f735, %f734, %p42;
	setp.eq.f32 	%p43, %f718, 0f00000000;
	mul.f32 	%f737, %f736, 0fC0000000;
	selp.f32 	%f738, 0f7F800000, %f737, %p43;
	sqrt.rn.f32 	%f739, %f738;
	sin.approx.f32 	%f740, %f716;
	cos.approx.f32 	%f741, %f716;
	mul.f32 	%f3199, %f739, %f740;
	mul.f32 	%f3184, %f739, %f741;
	st.global.f32 	[%rd1+32], %f3184;
	mov.b32 	%r2108, 1;
$L__BB1_28:
	setp.eq.s32 	%p44, %r2114, 1;
	st.global.u32 	[%rd1+24], %r2108;
	fma.rn.f32 	%f742, %f63, %f3199, %f62;
	st.local.f32 	[%rd645+-12], %f742;
	ld.local.f32 	%f68, [%rd8+32];
	ld.local.f32 	%f69, [%rd9+32];
	mov.f32 	%f3201, %f3184;
	@%p44 bra 	$L__BB1_30;
	ld.global.v2.u32 	{%r904, %r905}, [%rd1];
	shr.u32 	%r906, %r905, 2;
	xor.b32  	%r907, %r906, %r905;
	ld.global.v2.u32 	{%r908, %r909}, [%rd1+8];
	ld.global.v2.u32 	{%r910, %r911}, [%rd1+16];
	shl.b32 	%r912, %r911, 4;
	shl.b32 	%r913, %r907, 1;
	xor.b32  	%r914, %r913, %r912;
	xor.b32  	%r915, %r914, %r907;
	xor.b32  	%r916, %r915, %r911;
	add.s32 	%r917, %r904, %r916;
	add.s32 	%r918, %r917, 362437;
	shr.u32 	%r919, %r908, 2;
	xor.b32  	%r920, %r919, %r908;
	st.global.v2.u32 	[%rd1+8], {%r910, %r911};
	shl.b32 	%r921, %r916, 4;
	shl.b32 	%r922, %r920, 1;
	xor.b32  	%r923, %r922, %r921;
	xor.b32  	%r924, %r923, %r920;
	xor.b32  	%r925, %r924, %r916;
	st.global.v2.u32 	[%rd1+16], {%r916, %r925};
	add.s32 	%r926, %r904, 724874;
	st.global.v2.u32 	[%rd1], {%r926, %r909};
	add.s32 	%r927, %r925, %r926;
	cvt.rn.f32.u32 	%f743, %r918;
	fma.rn.f32 	%f744, %f743, 0f2F800000, 0f2F000000;
	cvt.rn.f32.u32 	%f745, %r927;
	fma.rn.f32 	%f746, %f745, 0f30C90FDB, 0f30490FDB;
	setp.lt.f32 	%p45, %f744, 0f00800000;
	mul.f32 	%f747, %f744, 0f4B000000;
	selp.f32 	%f748, %f747, %f744, %p45;
	selp.f32 	%f749, 0fC1B80000, 0f00000000, %p45;
	mov.b32 	%r928, %f748;
	add.s32 	%r929, %r928, -1059760811;
	and.b32  	%r930, %r929, -8388608;
	sub.s32 	%r931, %r928, %r930;
	mov.b32 	%f750, %r931;
	cvt.rn.f32.s32 	%f751, %r930;
	fma.rn.f32 	%f752, %f751, 0f34000000, %f749;
	add.f32 	%f753, %f750, 0fBF800000;
	fma.rn.f32 	%f754, %f753, 0fBE055027, 0f3E1039F6;
	fma.rn.f32 	%f755, %f754, %f753, 0fBDF8CDCC;
	fma.rn.f32 	%f756, %f755, %f753, 0f3E0F2955;
	fma.rn.f32 	%f757, %f756, %f753, 0fBE2AD8B9;
	fma.rn.f32 	%f758, %f757, %f753, 0f3E4CED0B;
	fma.rn.f32 	%f759, %f758, %f753, 0fBE7FFF22;
	fma.rn.f32 	%f760, %f759, %f753, 0f3EAAAA78;
	fma.rn.f32 	%f761, %f760, %f753, 0fBF000000;
	mul.f32 	%f762, %f753, %f761;
	fma.rn.f32 	%f763, %f762, %f753, %f753;
	fma.rn.f32 	%f764, %f752, 0f3F317218, %f763;
	setp.gt.u32 	%p46, %r928, 2139095039;
	fma.rn.f32 	%f765, %f748, 0f7F800000, 0f7F800000;
	selp.f32 	%f766, %f765, %f764, %p46;
	setp.eq.f32 	%p47, %f748, 0f00000000;
	mul.f32 	%f767, %f766, 0fC0000000;
	selp.f32 	%f768, 0f7F800000, %f767, %p47;
	sqrt.rn.f32 	%f769, %f768;
	sin.approx.f32 	%f770, %f746;
	cos.approx.f32 	%f771, %f746;
	mul.f32 	%f3201, %f769, %f770;
	mul.f32 	%f3184, %f769, %f771;
	st.global.f32 	[%rd1+32], %f3184;
$L__BB1_30:
	setp.ne.s32 	%p48, %r2114, 1;
	fma.rn.f32 	%f772, %f69, %f3201, %f68;
	st.local.f32 	[%rd645+-8], %f772;
	ld.local.f32 	%f74, [%rd8+36];
	ld.local.f32 	%f75, [%rd9+36];
	mov.b32 	%r2109, 0;
	mov.f32 	%f3203, %f3184;
	@%p48 bra 	$L__BB1_32;
	ld.global.v2.u32 	{%r934, %r935}, [%rd1];
	shr.u32 	%r936, %r935, 2;
	xor.b32  	%r937, %r936, %r935;
	ld.global.v2.u32 	{%r938, %r939}, [%rd1+8];
	ld.global.v2.u32 	{%r940, %r941}, [%rd1+16];
	shl.b32 	%r942, %r941, 4;
	shl.b32 	%r943, %r937, 1;
	xor.b32  	%r944, %r943, %r942;
	xor.b32  	%r945, %r944, %r937;
	xor.b32  	%r946, %r945, %r941;
	add.s32 	%r947, %r934, %r946;
	add.s32 	%r948, %r947, 362437;
	shr.u32 	%r949, %r938, 2;
	xor.b32  	%r950, %r949, %r938;
	st.global.v2.u32 	[%rd1+8], {%r940, %r941};
	shl.b32 	%r951, %r946, 4;
	shl.b32 	%r952, %r950, 1;
	xor.b32  	%r953, %r952, %r951;
	xor.b32  	%r954, %r953, %r950;
	xor.b32  	%r955, %r954, %r946;
	st.global.v2.u32 	[%rd1+16], {%r946, %r955};
	add.s32 	%r956, %r934, 724874;
	st.global.v2.u32 	[%rd1], {%r956, %r939};
	add.s32 	%r957, %r955, %r956;
	cvt.rn.f32.u32 	%f773, %r948;
	fma.rn.f32 	%f774, %f773, 0f2F800000, 0f2F000000;
	cvt.rn.f32.u32 	%f775, %r957;
	fma.rn.f32 	%f776, %f775, 0f30C90FDB, 0f30490FDB;
	setp.lt.f32 	%p49, %f774, 0f00800000;
	mul.f32 	%f777, %f774, 0f4B000000;
	selp.f32 	%f778, %f777, %f774, %p49;
	selp.f32 	%f779, 0fC1B80000, 0f00000000, %p49;
	mov.b32 	%r958, %f778;
	add.s32 	%r959, %r958, -1059760811;
	and.b32  	%r960, %r959, -8388608;
	sub.s32 	%r961, %r958, %r960;
	mov.b32 	%f780, %r961;
	cvt.rn.f32.s32 	%f781, %r960;
	fma.rn.f32 	%f782, %f781, 0f34000000, %f779;
	add.f32 	%f783, %f780, 0fBF800000;
	fma.rn.f32 	%f784, %f783, 0fBE055027, 0f3E1039F6;
	fma.rn.f32 	%f785, %f784, %f783, 0fBDF8CDCC;
	fma.rn.f32 	%f786, %f785, %f783, 0f3E0F2955;
	fma.rn.f32 	%f787, %f786, %f783, 0fBE2AD8B9;
	fma.rn.f32 	%f788, %f787, %f783, 0f3E4CED0B;
	fma.rn.f32 	%f789, %f788, %f783, 0fBE7FFF22;
	fma.rn.f32 	%f790, %f789, %f783, 0f3EAAAA78;
	fma.rn.f32 	%f791, %f790, %f783, 0fBF000000;
	mul.f32 	%f792, %f783, %f791;
	fma.rn.f32 	%f793, %f792, %f783, %f783;
	fma.rn.f32 	%f794, %f782, 0f3F317218, %f793;
	setp.gt.u32 	%p50, %r958, 2139095039;
	fma.rn.f32 	%f795, %f778, 0f7F800000, 0f7F800000;
	selp.f32 	%f796, %f795, %f794, %p50;
	setp.eq.f32 	%p51, %f778, 0f00000000;
	mul.f32 	%f797, %f796, 0fC0000000;
	selp.f32 	%f798, 0f7F800000, %f797, %p51;
	sqrt.rn.f32 	%f799, %f798;
	sin.approx.f32 	%f800, %f776;
	cos.approx.f32 	%f801, %f776;
	mul.f32 	%f3203, %f799, %f800;
	mul.f32 	%f3184, %f799, %f801;
	st.global.f32 	[%rd1+32], %f3184;
	mov.b32 	%r2109, 1;
$L__BB1_32:
	setp.eq.s32 	%p52, %r2114, 1;
	st.global.u32 	[%rd1+24], %r2109;
	fma.rn.f32 	%f802, %f75, %f3203, %f74;
	st.local.f32 	[%rd645+-4], %f802;
	ld.local.f32 	%f80, [%rd8+40];
	ld.local.f32 	%f81, [%rd9+40];
	mov.f32 	%f3205, %f3184;
	@%p52 bra 	$L__BB1_34;
	ld.global.v2.u32 	{%r962, %r963}, [%rd1];
	shr.u32 	%r964, %r963, 2;
	xor.b32  	%r965, %r964, %r963;
	ld.global.v2.u32 	{%r966, %r967}, [%rd1+8];
	ld.global.v2.u32 	{%r968, %r969}, [%rd1+16];
	shl.b32 	%r970, %r969, 4;
	shl.b32 	%r971, %r965, 1;
	xor.b32  	%r972, %r971, %r970;
	xor.b32  	%r973, %r972, %r965;
	xor.b32  	%r974, %r973, %r969;
	add.s32 	%r975, %r962, %r974;
	add.s32 	%r976, %r975, 362437;
	shr.u32 	%r977, %r966, 2;
	xor.b32  	%r978, %r977, %r966;
	st.global.v2.u32 	[%rd1+8], {%r968, %r969};
	shl.b32 	%r979, %r974, 4;
	shl.b32 	%r980, %r978, 1;
	xor.b32  	%r981, %r980, %r979;
	xor.b32  	%r982, %r981, %r978;
	xor.b32  	%r983, %r982, %r974;
	st.global.v2.u32 	[%rd1+16], {%r974, %r983};
	add.s32 	%r984, %r962, 724874;
	st.global.v2.u32 	[%rd1], {%r984, %r967};
	add.s32 	%r985, %r983, %r984;
	cvt.rn.f32.u32 	%f803, %r976;
	fma.rn.f32 	%f804, %f803, 0f2F800000, 0f2F000000;
	cvt.rn.f32.u32 	%f805, %r985;
	fma.rn.f32 	%f806, %f805, 0f30C90FDB, 0f30490FDB;
	setp.lt.f32 	%p53, %f804, 0f00800000;
	mul.f32 	%f807, %f804, 0f4B000000;
	selp.f32 	%f808, %f807, %f804, %p53;
	selp.f32 	%f809, 0fC1B80000, 0f00000000, %p53;
	mov.b32 	%r986, %f808;
	add.s32 	%r987, %r986, -1059760811;
	and.b32  	%r988, %r987, -8388608;
	sub.s32 	%r989, %r986, %r988;
	mov.b32 	%f810, %r989;
	cvt.rn.f32.s32 	%f811, %r988;
	fma.rn.f32 	%f812, %f811, 0f34000000, %f809;
	add.f32 	%f813, %f810, 0fBF800000;
	fma.rn.f32 	%f814, %f813, 0fBE055027, 0f3E1039F6;
	fma.rn.f32 	%f815, %f814, %f813, 0fBDF8CDCC;
	fma.rn.f32 	%f816, %f815, %f813, 0f3E0F2955;
	fma.rn.f32 	%f817, %f816, %f813, 0fBE2AD8B9;
	fma.rn.f32 	%f818, %f817, %f813, 0f3E4CED0B;
	fma.rn.f32 	%f819, %f818, %f813, 0fBE7FFF22;
	fma.rn.f32 	%f820, %f819, %f813, 0f3EAAAA78;
	fma.rn.f32 	%f821, %f820, %f813, 0fBF000000;
	mul.f32 	%f822, %f813, %f821;
	fma.rn.f32 	%f823, %f822, %f813, %f813;
	fma.rn.f32 	%f824, %f812, 0f3F317218, %f823;
	setp.gt.u32 	%p54, %r986, 2139095039;
	fma.rn.f32 	%f825, %f808, 0f7F800000, 0f7F800000;
	selp.f32 	%f826, %f825, %f824, %p54;
	setp.eq.f32 	%p55, %f808, 0f00000000;
	mul.f32 	%f827, %f826, 0fC0000000;
	selp.f32 	%f828, 0f7F800000, %f827, %p55;
	sqrt.rn.f32 	%f829, %f828;
	sin.approx.f32 	%f830, %f806;
	cos.approx.f32 	%f831, %f806;
	mul.f32 	%f3205, %f829, %f830;
	mul.f32 	%f3184, %f829, %f831;
	st.global.f32 	[%rd1+32], %f3184;
$L__BB1_34:
	setp.ne.s32 	%p56, %r2114, 1;
	fma.rn.f32 	%f832, %f81, %f3205, %f80;
	st.local.f32 	[%rd645], %f832;
	ld.local.f32 	%f86, [%rd8+44];
	ld.local.f32 	%f87, [%rd9+44];
	mov.b32 	%r2110, 0;
	mov.f32 	%f3207, %f3184;
	@%p56 bra 	$L__BB1_36;
	ld.global.v2.u32 	{%r992, %r993}, [%rd1];
	shr.u32 	%r994, %r993, 2;
	xor.b32  	%r995, %r994, %r993;
	ld.global.v2.u32 	{%r996, %r997}, [%rd1+8];
	ld.global.v2.u32 	{%r998, %r999}, [%rd1+16];
	shl.b32 	%r1000, %r999, 4;
	shl.b32 	%r1001, %r995, 1;
	xor.b32  	%r1002, %r1001, %r1000;
	xor.b32  	%r1003, %r1002, %r995;
	xor.b32  	%r1004, %r1003, %r999;
	add.s32 	%r1005, %r992, %r1004;
	add.s32 	%r1006, %r1005, 362437;
	shr.u32 	%r1007, %r996, 2;
	xor.b32  	%r1008, %r1007, %r996;
	st.global.v2.u32 	[%rd1+8], {%r998, %r999};
	shl.b32 	%r1009, %r1004, 4;
	shl.b32 	%r1010, %r1008, 1;
	xor.b32  	%r1011, %r1010, %r1009;
	xor.b32  	%r1012, %r1011, %r1008;
	xor.b32  	%r1013, %r1012, %r1004;
	st.global.v2.u32 	[%rd1+16], {%r1004, %r1013};
	add.s32 	%r1014, %r992, 724874;
	st.global.v2.u32 	[%rd1], {%r1014, %r997};
	add.s32 	%r1015, %r1013, %r1014;
	cvt.rn.f32.u32 	%f833, %r1006;
	fma.rn.f32 	%f834, %f833, 0f2F800000, 0f2F000000;
	cvt.rn.f32.u32 	%f835, %r1015;
	fma.rn.f32 	%f836, %f835, 0f30C90FDB, 0f30490FDB;
	setp.lt.f32 	%p57, %f834, 0f00800000;
	mul.f32 	%f837, %f834, 0f4B000000;
	selp.f32 	%f838, %f837, %f834, %p57;
	selp.f32 	%f839, 0fC1B80000, 0f00000000, %p57;
	mov.b32 	%r1016, %f838;
	add.s32 	%r1017, %r1016, -1059760811;
	and.b32  	%r1018, %r1017, -8388608;
	sub.s32 	%r1019, %r1016, %r1018;
	mov.b32 	%f840, %r1019;
	cvt.rn.f32.s32 	%f841, %r1018;
	fma.rn.f32 	%f842, %f841, 0f34000000, %f839;
	add.f32 	%f843, %f840, 0fBF800000;
	fma.rn.f32 	%f844, %f843, 0fBE055027, 0f3E1039F6;
	fma.rn.f32 	%f845, %f844, %f843, 0fBDF8CDCC;
	fma.rn.f32 	%f846, %f845, %f843, 0f3E0F2955;
	fma.rn.f32 	%f847, %f846, %f843, 0fBE2AD8B9;
	fma.rn.f32 	%f848, %f847, %f843, 0f3E4CED0B;
	fma.rn.f32 	%f849, %f848, %f843, 0fBE7FFF22;
	fma.rn.f32 	%f850, %f849, %f843, 0f3EAAAA78;
	fma.rn.f32 	%f851, %f850, %f843, 0fBF000000;
	mul.f32 	%f852, %f843, %f851;
	fma.rn.f32 	%f853, %f852, %f843, %f843;
	fma.rn.f32 	%f854, %f842, 0f3F317218, %f853;
	setp.gt.u32 	%p58, %r1016, 2139095039;
	fma.rn.f32 	%f855, %f838, 0f7F800000, 0f7F800000;
	selp.f32 	%f856, %f855, %f854, %p58;
	setp.eq.f32 	%p59, %f838, 0f00000000;
	mul.f32 	%f857, %f856, 0fC0000000;
	selp.f32 	%f858, 0f7F800000, %f857, %p59;
	sqrt.rn.f32 	%f859, %f858;
	sin.approx.f32 	%f860, %f836;
	cos.approx.f32 	%f861, %f836;
	mul.f32 	%f3207, %f859, %f860;
	mul.f32 	%f3184, %f859, %f861;
	st.global.f32 	[%rd1+32], %f3184;
	mov.b32 	%r2110, 1;
$L__BB1_36:
	setp.eq.s32 	%p60, %r2114, 1;
	st.global.u32 	[%rd1+24], %r2110;
	fma.rn.f32 	%f862, %f87, %f3207, %f86;
	st.local.f32 	[%rd645+4], %f862;
	ld.local.f32 	%f92, [%rd8+48];
	ld.local.f32 	%f93, [%rd9+48];
	mov.f32 	%f3209, %f3184;
	@%p60 bra 	$L__BB1_38;
	ld.global.v2.u32 	{%r1020, %r1021}, [%rd1];
	shr.u32 	%r1022, %r1021, 2;
	xor.b32  	%r1023, %r1022, %r1021;
	ld.global.v2.u32 	{%r1024, %r1025}, [%rd1+8];
	ld.global.v2.u32 	{%r1026, %r1027}, [%rd1+16];
	shl.b32 	%r1028, %r1027, 4;
	shl.b32 	%r1029, %r1023, 1;
	xor.b32  	%r1030, %r1029, %r1028;
	xor.b32  	%r1031, %r1030, %r1023;
	xor.b32  	%r1032, %r1031, %r1027;
	add.s32 	%r1033, %r1020, %r1032;
	add.s32 	%r1034, %r1033, 362437;
	shr.u32 	%r1035, %r1024, 2;
	xor.b32  	%r1036, %r1035, %r1024;
	st.global.v2.u32 	[%rd1+8], {%r1026, %r1027};
	shl.b32 	%r1037, %r1032, 4;
	shl.b32 	%r1038, %r1036, 1;
	xor.b32  	%r1039, %r1038, %r1037;
	xor.b32  	%r1040, %r1039, %r1036;
	xor.b32  	%r1041, %r1040, %r1032;
	st.global.v2.u32 	[%rd1+16], {%r1032, %r1041};
	add.s32 	%r1042, %r1020, 724874;
	st.global.v2.u32 	[%rd1], {%r1042, %r1025};
	add.s32 	%r1043, %r1041, %r1042;
	cvt.rn.f32.u32 	%f863, %r1034;
	fma.rn.f32 	%f864, %f863, 0f2F800000, 0f2F000000;
	cvt.rn.f32.u32 	%f865, %r1043;
	fma.rn.f32 	%f866, %f865, 0f30C90FDB, 0f30490FDB;
	setp.lt.f32 	%p61, %f864, 0f00800000;
	mul.f32 	%f867, %f864, 0f4B000000;
	selp.f32 	%f868, %f867, %f864, %p61;
	selp.f32 	%f869, 0fC1B80000, 0f00000000, %p61;
	mov.b32 	%r1044, %f868;
	add.s32 	%r1045, %r1044, -1059760811;
	and.b32  	%r1046, %r1045, -8388608;
	sub.s32 	%r1047, %r1044, %r1046;
	mov.b32 	%f870, %r1047;
	cvt.rn.f32.s32 	%f871, %r1046;
	fma.rn.f32 	%f872, %f871, 0f34000000, %f869;
	add.f32 	%f873, %f870, 0fBF800000;
	fma.rn.f32 	%f874, %f873, 0fBE055027, 0f3E1039F6;
	fma.rn.f32 	%f875, %f874, %f873, 0fBDF8CDCC;
	fma.rn.f32 	%f876, %f875, %f873, 0f3E0F2955;
	fma.rn.f32 	%f877, %f876, %f873, 0fBE2AD8B9;
	fma.rn.f32 	%f878, %f877, %f873, 0f3E4CED0B;
	fma.rn.f32 	%f879, %f878, %f873, 0fBE7FFF22;
	fma.rn.f32 	%f880, %f879, %f873, 0f3EAAAA78;
	fma.rn.f32 	%f881, %f880, %f873, 0fBF000000;
	mul.f32 	%f882, %f873, %f881;
	fma.rn.f32 	%f883, %f882, %f873, %f873;
	fma.rn.f32 	%f884, %f872, 0f3F317218, %f883;
	setp.gt.u32 	%p62, %r1044, 2139095039;
	fma.rn.f32 	%f885, %f868, 0f7F800000, 0f7F800000;
	selp.f32 	%f886, %f885, %f884, %p62;
	setp.eq.f32 	%p63, %f868, 0f00000000;
	mul.f32 	%f887, %f886, 0fC0000000;
	selp.f32 	%f888, 0f7F800000, %f887, %p63;
	sqrt.rn.f32 	%f889, %f888;
	sin.approx.f32 	%f890, %f866;
	cos.approx.f32 	%f891, %f866;
	mul.f32 	%f3209, %f889, %f890;
	mul.f32 	%f3184, %f889, %f891;
	st.global.f32 	[%rd1+32], %f3184;
$L__BB1_38:
	setp.ne.s32 	%p64, %r2114, 1;
	fma.rn.f32 	%f892, %f93, %f3209, %f92;
	st.local.f32 	[%rd645+8], %f892;
	ld.local.f32 	%f98, [%rd8+52];
	ld.local.f32 	%f99, [%rd9+52];
	mov.b32 	%r2111, 0;
	mov.f32 	%f3211, %f3184;
	@%p64 bra 	$L__BB1_40;
	ld.global.v2.u32 	{%r1050, %r1051}, [%rd1];
	shr.u32 	%r1052, %r1051, 2;
	xor.b32  	%r1053, %r1052, %r1051;
	ld.global.v2.u32 	{%r1054, %r1055}, [%rd1+8];
	ld.global.v2.u32 	{%r1056, %r1057}, [%rd1+16];
	shl.b32 	%r1058, %r1057, 4;
	shl.b32 	%r1059, %r1053, 1;
	xor.b32  	%r1060, %r1059, %r1058;
	xor.b32  	%r1061, %r1060, %r1053;
	xor.b32  	%r1062, %r1061, %r1057;
	add.s32 	%r1063, %r1050, %r1062;
	add.s32 	%r1064, %r1063, 362437;
	shr.u32 	%r1065, %r1054, 2;
	xor.b32  	%r1066, %r1065, %r1054;
	st.global.v2.u32 	[%rd1+8], {%r1056, %r1057};
	shl.b32 	%r1067, %r1062, 4;
	shl.b32 	%r1068, %r1066, 1;
	xor.b32  	%r1069, %r1068, %r1067;
	xor.b32  	%r1070, %r1069, %r1066;
	xor.b32  	%r1071, %r1070, %r1062;
	st.global.v2.u32 	[%rd1+16], {%r1062, %r1071};
	add.s32 	%r1072, %r1050, 724874;
	st.global.v2.u32 	[%rd1], {%r1072, %r1055};
	add.s32 	%r1073, %r1071, %r1072;
	cvt.rn.f32.u32 	%f893, %r1064;
	fma.rn.f32 	%f894, %f893, 0f2F800000, 0f2F000000;
	cvt.rn.f32.u32 	%f895, %r1073;
	fma.rn.f32 	%f896, %f895, 0f30C90FDB, 0f30490FDB;
	setp.lt.f32 	%p65, %f894, 0f00800000;
	mul.f32 	%f897, %f894, 0f4B000000;
	selp.f32 	%f898, %f897, %f894, %p65;
	selp.f32 	%f899, 0fC1B80000, 0f00000000, %p65;
	mov.b32 	%r1074, %f898;
	add.s32 	%r1075, %r1074, -1059760811;
	and.b32  	%r1076, %r1075, -8388608;
	sub.s32 	%r1077, %r1074, %r1076;
	mov.b32 	%f900, %r1077;
	cvt.rn.f32.s32 	%f901, %r1076;
	fma.rn.f32 	%f902, %f901, 0f34000000, %f899;
	add.f32 	%f903, %f900, 0fBF800000;
	fma.rn.f32 	%f904, %f903, 0fBE055027, 0f3E1039F6;
	fma.rn.f32 	%f905, %f904, %f903, 0fBDF8CDCC;
	fma.rn.f32 	%f906, %f905, %f903, 0f3E0F2955;
	fma.rn.f32 	%f907, %f906, %f903, 0fBE2AD8B9;
	fma.rn.f32 	%f908, %f907, %f903, 0f3E4CED0B;
	fma.rn.f32 	%f909, %f908, %f903, 0fBE7FFF22;
	fma.rn.f32 	%f910, %f909, %f903, 0f3EAAAA78;
	fma.rn.f32 	%f911, %f910, %f903, 0fBF000000;
	mul.f32 	%f912, %f903, %f911;
	fma.rn.f32 	%f913, %f912, %f903, %f903;
	fma.rn.f32 	%f914, %f902, 0f3F317218, %f913;
	setp.gt.u32 	%p66, %r1074, 2139095039;
	fma.rn.f32 	%f915, %f898, 0f7F800000, 0f7F800000;
	selp.f32 	%f916, %f915, %f914, %p66;
	setp.eq.f32 	%p67, %f898, 0f00000000;
	mul.f32 	%f917, %f916, 0fC0000000;
	selp.f32 	%f918, 0f7F800000, %f917, %p67;
	sqrt.rn.f32 	%f919, %f918;
	sin.approx.f32 	%f920, %f896;
	cos.approx.f32 	%f921, %f896;
	mul.f32 	%f3211, %f919, %f920;
	mul.f32 	%f3184, %f919, %f921;
	st.global.f32 	[%rd1+32], %f3184;
	mov.b32 	%r2111, 1;
$L__BB1_40:
	setp.eq.s32 	%p68, %r2114, 1;
	st.global.u32 	[%rd1+24], %r2111;
	fma.rn.f32 	%f922, %f99, %f3211, %f98;
	st.local.f32 	[%rd645+12], %f922;
	ld.local.f32 	%f104, [%rd8+56];
	ld.local.f32 	%f105, [%rd9+56];
	mov.f32 	%f3213, %f3184;
	@%p68 bra 	$L__BB1_42;
	ld.global.v2.u32 	{%r1078, %r1079}, [%rd1];
	shr.u32 	%r1080, %r1079, 2;
	xor.b32  	%r1081, %r1080, %r1079;
	ld.global.v2.u32 	{%r1082, %r1083}, [%rd1+8];
	ld.global.v2.u32 	{%r1084, %r1085}, [%rd1+16];
	shl.b32 	%r1086, %r1085, 4;
	shl.b32 	%r1087, %r1081, 1;
	xor.b32  	%r1088, %r1087, %r1086;
	xor.b32  	%r1089, %r1088, %r1081;
	xor.b32  	%r1090, %r1089, %r1085;
	add.s32 	%r1091, %r1078, %r1090;
	add.s32 	%r1092, %r1091, 362437;
	shr.u32 	%r1093, %r1082, 2;
	xor.b32  	%r1094, %r1093, %r1082;
	st.global.v2.u32 	[%rd1+8], {%r1084, %r1085};
	shl.b32 	%r1095, %r1090, 4;
	shl.b32 	%r1096, %r1094, 1;
	xor.b32  	%r1097, %r1096, %r1095;
	xor.b32  	%r1098, %r1097, %r1094;
	xor.b32  	%r1099, %r1098, %r1090;
	st.global.v2.u32 	[%rd1+16], {%r1090, %r1099};
	add.s32 	%r1100, %r1078, 724874;
	st.global.v2.u32 	[%rd1], {%r1100, %r1083};
	add.s32 	%r1101, %r1099, %r1100;
	cvt.rn.f32.u32 	%f923, %r1092;
	fma.rn.f32 	%f924, %f923, 0f2F800000, 0f2F000000;
	cvt.rn.f32.u32 	%f925, %r1101;
	fma.rn.f32 	%f926, %f925, 0f30C90FDB, 0f30490FDB;
	setp.lt.f32 	%p69, %f924, 0f00800000;
	mul.f32 	%f927, %f924, 0f4B000000;
	selp.f32 	%f928, %f927, %f924, %p69;
	selp.f32 	%f929, 0fC1B80000, 0f00000000, %p69;
	mov.b32 	%r1102, %f928;
	add.s32 	%r1103, %r1102, -1059760811;
	and.b32  	%r1104, %r1103, -8388608;
	sub.s32 	%r1105, %r1102, %r1104;
	mov.b32 	%f930, %r1105;
	cvt.rn.f32.s32 	%f931, %r1104;
	fma.rn.f32 	%f932, %f931, 0f34000000, %f929;
	add.f32 	%f933, %f930, 0fBF800000;
	fma.rn.f32 	%f934, %f933, 0fBE055027, 0f3E1039F6;
	fma.rn.f32 	%f935, %f934, %f933, 0fBDF8CDCC;
	fma.rn.f32 	%f936, %f935, %f933, 0f3E0F2955;
	fma.rn.f32 	%f937, %f936, %f933, 0fBE2AD8B9;
	fma.rn.f32 	%f938, %f937, %f933, 0f3E4CED0B;
	fma.rn.f32 	%f939, %f938, %f933, 0fBE7FFF22;
	fma.rn.f32 	%f940, %f939, %f933, 0f3EAAAA78;
	fma.rn.f32 	%f941, %f940, %f933, 0fBF000000;
	mul.f32 	%f942, %f933, %f941;
	fma.rn.f32 	%f943, %f942, %f933, %f933;
	fma.rn.f32 	%f944, %f932, 0f3F317218, %f943;
	setp.gt.u32 	%p70, %r1102, 2139095039;
	fma.rn.f32 	%f945, %f928, 0f7F800000, 0f7F800000;
	selp.f32 	%f946, %f945, %f944, %p70;
	setp.eq.f32 	%p71, %f928, 0f00000000;
	mul.f32 	%f947, %f946, 0fC0000000;
	selp.f32 	%f948, 0f7F800000, %f947, %p71;
	sqrt.rn.f32 	%f949, %f948;
	sin.approx.f32 	%f950, %f926;
	cos.approx.f32 	%f951, %f926;
	mul.f32 	%f3213, %f949, %f950;
	mul.f32 	%f3184, %f949, %f951;
	st.global.f32 	[%rd1+32], %f3184;
$L__BB1_42:
	setp.ne.s32 	%p72, %r2114, 1;
	fma.rn.f32 	%f952, %f105, %f3213, %f104;
	st.local.f32 	[%rd645+16], %f952;
	ld.local.f32 	%f110, [%rd8+60];
	ld.local.f32 	%f111, [%rd9+60];
	mov.b32 	%r2112, 0;
	mov.f32 	%f3215, %f3184;
	@%p72 bra 	$L__BB1_44;
	ld.global.v2.u32 	{%r1108, %r1109}, [%rd1];
	shr.u32 	%r1110, %r1109, 2;
	xor.b32  	%r1111, %r1110, %r1109;
	ld.global.v2.u32 	{%r1112, %r1113}, [%rd1+8];
	ld.global.v2.u32 	{%r1114, %r1115}, [%rd1+16];
	shl.b32 	%r1116, %r1115, 4;
	shl.b32 	%r1117, %r1111, 1;
	xor.b32  	%r1118, %r1117, %r1116;
	xor.b32  	%r1119, %r1118, %r1111;
	xor.b32  	%r1120, %r1119, %r1115;
	add.s32 	%r1121, %r1108, %r1120;
	add.s32 	%r1122, %r1121, 362437;
	shr.u32 	%r1123, %r1112, 2;
	xor.b32  	%r1124, %r1123, %r1112;
	st.global.v2.u32 	[%rd1+8], {%r1114, %r1115};
	shl.b32 	%r1125, %r1120, 4;
	shl.b32 	%r1126, %r1124, 1;
	xor.b32  	%r1127, %r1126, %r1125;
	xor.b32  	%r1128, %r1127, %r1124;
	xor.b32  	%r1129, %r1128, %r1120;
	st.global.v2.u32 	[%rd1+16], {%r1120, %r1129};
	add.s32 	%r1130, %r1108, 724874;
	st.global.v2.u32 	[%rd1], {%r1130, %r1113};
	add.s32 	%r1131, %r1129, %r1130;
	cvt.rn.f32.u32 	%f953, %r1122;
	fma.rn.f32 	%f954, %f953, 0f2F800000, 0f2F000000;
	cvt.rn.f32.u32 	%f955, %r1131;
	fma.rn.f32 	%f956, %f955, 0f30C90FDB, 0f30490FDB;
	setp.lt.f32 	%p73, %f954, 0f00800000;
	mul.f32 	%f957, %f954, 0f4B000000;
	selp.f32 	%f958, %f957, %f954, %p73;
	selp.f32 	%f959, 0fC1B80000, 0f00000000, %p73;
	mov.b32 	%r1132, %f958;
	add.s32 	%r1133, %r1132, -1059760811;
	and.b32  	%r1134, %r1133, -8388608;
	sub.s32 	%r1135, %r1132, %r1134;
	mov.b32 	%f960, %r1135;
	cvt.rn.f32.s32 	%f961, %r1134;
	fma.rn.f32 	%f962, %f961, 0f34000000, %f959;
	add.f32 	%f963, %f960, 0fBF800000;
	fma.rn.f32 	%f964, %f963, 0fBE055027, 0f3E1039F6;
	fma.rn.f32 	%f965, %f964, %f963, 0fBDF8CDCC;
	fma.rn.f32 	%f966, %f965, %f963, 0f3E0F2955;
	fma.rn.f32 	%f967, %f966, %f963, 0fBE2AD8B9;
	fma.rn.f32 	%f968, %f967, %f963, 0f3E4CED0B;
	fma.rn.f32 	%f969, %f968, %f963, 0fBE7FFF22;
	fma.rn.f32 	%f970, %f969, %f963, 0f3EAAAA78;
	fma.rn.f32 	%f971, %f970, %f963, 0fBF000000;
	mul.f32 	%f972, %f963, %f971;
	fma.rn.f32 	%f973, %f972, %f963, %f963;
	fma.rn.f32 	%f974, %f962, 0f3F317218, %f973;
	setp.gt.u32 	%p74, %r1132, 2139095039;
	fma.rn.f32 	%f975, %f958, 0f7F800000, 0f7F800000;
	selp.f32 	%f976, %f975, %f974, %p74;
	setp.eq.f32 	%p75, %f958, 0f00000000;
	mul.f32 	%f977, %f976, 0fC0000000;
	selp.f32 	%f978, 0f7F800000, %f977, %p75;
	sqrt.rn.f32 	%f979, %f978;
	sin.approx.f32 	%f980, %f956;
	cos.approx.f32 	%f981, %f956;
	mul.f32 	%f3215, %f979, %f980;
	mul.f32 	%f3184, %f979, %f981;
	st.global.f32 	[%rd1+32], %f3184;
	mov.b32 	%r2112, 1;
$L__BB1_44:
	setp.eq.s32 	%p76, %r2114, 1;
	st.global.u32 	[%rd1+24], %r2112;
	fma.rn.f32 	%f982, %f111, %f3215, %f110;
	st.local.f32 	[%rd645+20], %f982;
	ld.local.f32 	%f116, [%rd8+64];
	ld.local.f32 	%f117, [%rd9+64];
	mov.f32 	%f3217, %f3184;
	@%p76 bra 	$L__BB1_46;
	ld.global.v2.u32 	{%r1136, %r1137}, [%rd1];
	shr.u32 	%r1138, %r1137, 2;
	xor.b32  	%r1139, %r1138, %r1137;
	ld.global.v2.u32 	{%r1140, %r1141}, [%rd1+8];
	ld.global.v2.u32 	{%r1142, %r1143}, [%rd1+16];
	shl.b32 	%r1144, %r1143, 4;
	shl.b32 	%r1145, %r1139, 1;
	xor.b32  	%r1146, %r1145, %r1144;
	xor.b32  	%r1147, %r1146, %r1139;
	xor.b32  	%r1148, %r1147, %r1143;
	add.s32 	%r1149, %r1136, %r1148;
	add.s32 	%r1150, %r1149, 362437;
	shr.u32 	%r1151, %r1140, 2;
	xor.b32  	%r1152, %r1151, %r1140;
	st.global.v2.u32 	[%rd1+8], {%r1142, %r1143};
	shl.b32 	%r1153, %r1148, 4;
	shl.b32 	%r1154, %r1152, 1;
	xor.b32  	%r1155, %r1154, %r1153;
	xor.b32  	%r1156, %r1155, %r1152;
	xor.b32  	%r1157, %r1156, %r1148;
	st.global.v2.u32 	[%rd1+16], {%r1148, %r1157};
	add.s32 	%r1158, %r1136, 724874;
	st.global.v2.u32 	[%rd1], {%r1158, %r1141};
	add.s32 	%r1159, %r1157, %r1158;
	cvt.rn.f32.u32 	%f983, %r1150;
	fma.rn.f32 	%f984, %f983, 0f2F800000, 0f2F000000;
	cvt.rn.f32.u32 	%f985, %r1159;
	fma.rn.f32 	%f986, %f985, 0f30C90FDB, 0f30490FDB;
	setp.lt.f32 	%p77, %f984, 0f00800000;
	mul.f32 	%f987, %f984, 0f4B000000;
	selp.f32 	%f988, %f987, %f984, %p77;
	selp.f32 	%f989, 0fC1B80000, 0f00000000, %p77;
	mov.b32 	%r1160, %f988;
	add.s32 	%r1161, %r1160, -1059760811;
	and.b32  	%r1162, %r1161, -8388608;
	sub.s32 	%r1163, %r1160, %r1162;
	mov.b32 	%f990, %r1163;
	cvt.rn.f32.s32 	%f991, %r1162;
	fma.rn.f32 	%f992, %f991, 0f34000000, %f989;
	add.f32 	%f993, %f990, 0fBF800000;
	fma.rn.f32 	%f994, %f993, 0fBE055027, 0f3E1039F6;
	fma.rn.f32 	%f995, %f994, %f993, 0fBDF8CDCC;
	fma.rn.f32 	%f996, %f995, %f993, 0f3E0F2955;
	fma.rn.f32 	%f997, %f996, %f993, 0fBE2AD8B9;
	fma.rn.f32 	%f998, %f997, %f993, 0f3E4CED0B;
	fma.rn.f32 	%f999, %f998, %f993, 0fBE7FFF22;
	fma.rn.f32 	%f1000, %f999, %f993, 0f3EAAAA78;
	fma.rn.f32 	%f1001, %f1000, %f993, 0fBF000000;
	mul.f32 	%f1002, %f993, %f1001;
	fma.rn.f32 	%f1003, %f1002, %f993, %f993;
	fma.rn.f32 	%f1004, %f992, 0f3F317218, %f1003;
	setp.gt.u32 	%p78, %r1160, 2139095039;
	fma.rn.f32 	%f1005, %f988, 0f7F800000, 0f7F800000;
	selp.f32 	%f1006, %f1005, %f1004, %p78;
	setp.eq.f32 	%p79, %f988, 0f00000000;
	mul.f32 	%f1007, %f1006, 0fC0000000;
	selp.f32 	%f1008, 0f7F800000, %f1007, %p79;
	sqrt.rn.f32 	%f1009, %f1008;
	sin.approx.f32 	%f1010, %f986;
	cos.approx.f32 	%f1011, %f986;
	mul.f32 	%f3217, %f1009, %f1010;
	mul.f32 	%f3184, %f1009, %f1011;
	st.global.f32 	[%rd1+32], %f3184;
$L__BB1_46:
	setp.ne.s32 	%p80, %r2114, 1;
	fma.rn.f32 	%f1012, %f117, %f3217, %f116;
	st.local.f32 	[%rd645+24], %f1012;
	ld.local.f32 	%f122, [%rd8+68];
	ld.local.f32 	%f123, [%rd9+68];
	mov.b32 	%r2113, 0;
	mov.f32 	%f3219, %f3184;
	@%p80 bra 	$L__BB1_48;
	ld.global.v2.u32 	{%r1166, %r1167}, [%rd1];
	shr.u32 	%r1168, %r1167, 2;
	xor.b32  	%r1169, %r1168, %r1167;
	ld.global.v2.u32 	{%r1170, %r1171}, [%rd1+8];
	ld.global.v2.u32 	{%r1172, %r1173}, [%rd1+16];
	shl.b32 	%r1174, %r1173, 4;
	shl.b32 	%r1175, %r1169, 1;
	xor.b32  	%r1176, %r1175, %r1174;
	xor.b32  	%r1177, %r1176, %r1169;
	xor.b32  	%r1178, %r1177, %r1173;
	add.s32 	%r1179, %r1166, %r1178;
	add.s32 	%r1180, %r1179, 362437;
	shr.u32 	%r1181, %r1170, 2;
	xor.b32  	%r1182, %r1181, %r1170;
	st.global.v2.u32 	[%rd1+8], {%r1172, %r1173};
	shl.b32 	%r1183, %r1178, 4;
	shl.b32 	%r1184, %r1182, 1;
	xor.b32  	%r1185, %r1184, %r1183;
	xor.b32  	%r1186, %r1185, %r1182;
	xor.b32  	%r1187, %r1186, %r1178;
	st.global.v2.u32 	[%rd1+16], {%r1178, %r1187};
	add.s32 	%r1188, %r1166, 724874;
	st.global.v2.u32 	[%rd1], {%r1188, %r1171};
	add.s32 	%r1189, %r1187, %r1188;
	cvt.rn.f32.u32 	%f1013, %r1180;
	fma.rn.f32 	%f1014, %f1013, 0f2F800000, 0f2F000000;
	cvt.rn.f32.u32 	%f1015, %r1189;
	fma.rn.f32 	%f1016, %f1015, 0f30C90FDB, 0f30490FDB;
	setp.lt.f32 	%p81, %f1014, 0f00800000;
	mul.f32 	%f1017, %f1014, 0f4B000000;
	selp.f32 	%f1018, %f1017, %f1014, %p81;
	selp.f32 	%f1019, 0fC1B80000, 0f00000000, %p81;
	mov.b32 	%r1190, %f1018;
	add.s32 	%r1191, %r1190, -1059760811;
	and.b32  	%r1192, %r1191, -8388608;
	sub.s32 	%r1193, %r1190, %r1192;
	mov.b32 	%f1020, %r1193;
	cvt.rn.f32.s32 	%f1021, %r1192;
	fma.rn.f32 	%f1022, %f1021, 0f34000000, %f1019;
	add.f32 	%f1023, %f1020, 0fBF800000;
	fma.rn.f32 	%f1024, %f1023, 0fBE055027, 0f3E1039F6;
	fma.rn.f32 	%f1025, %f1024, %f1023, 0fBDF8CDCC;
	fma.rn.f32 	%f1026, %f1025, %f1023, 0f3E0F2955;
	fma.rn.f32 	%f1027, %f1026, %f1023, 0fBE2AD8B9;
	fma.rn.f32 	%f1028, %f1027, %f1023, 0f3E4CED0B;
	fma.rn.f32 	%f1029, %f1028, %f1023, 0fBE7FFF22;
	fma.rn.f32 	%f1030, %f1029, %f1023, 0f3EAAAA78;
	fma.rn.f32 	%f1031, %f1030, %f1023, 0fBF000000;
	mul.f32 	%f1032, %f1023, %f1031;
	fma.rn.f32 	%f1033, %f1032, %f1023, %f1023;
	fma.rn.f32 	%f1034, %f1022, 0f3F317218, %f1033;
	setp.gt.u32 	%p82, %r1190, 2139095039;
	fma.rn.f32 	%f1035, %f1018, 0f7F800000, 0f7F800000;
	selp.f32 	%f1036, %f1035, %f1034, %p82;
	setp.eq.f32 	%p83, %f1018, 0f00000000;
	mul.f32 	%f1037, %f1036, 0fC0000000;
	selp.f32 	%f1038, 0f7F800000, %f1037, %p83;
	sqrt.rn.f32 	%f1039, %f1038;
	sin.approx.f32 	%f1040, %f1016;
	cos.approx.f32 	%f1041, %f1016;
	mul.f32 	%f3219, %f1039, %f1040;
	mul.f32 	%f3184, %f1039, %f1041;
	st.global.f32 	[%rd1+32], %f3184;
	mov.b32 	%r2113, 1;
$L__BB1_48:
	setp.eq.s32 	%p84, %r2114, 1;
	st.global.u32 	[%rd1+24], %r2113;
	fma.rn.f32 	%f1042, %f123, %f3219, %f122;
	st.local.f32 	[%rd645+28], %f1042;
	ld.local.f32 	%f128, [%rd8+72];
	ld.local.f32 	%f129, [%rd9+72];
	mov.f32 	%f3221, %f3184;
	@%p84 bra 	$L__BB1_50;
	ld.global.v2.u32 	{%r1194, %r1195}, [%rd1];
	shr.u32 	%r1196, %r1195, 2;
	xor.b32  	%r1197, %r1196, %r1195;
	ld.global.v2.u32 	{%r1198, %r1199}, [%rd1+8];
	ld.global.v2.u32 	{%r1200, %r1201}, [%rd1+16];
	shl.b32 	%r1202, %r1201, 4;
	shl.b32 	%r1203, %r1197, 1;
	xor.b32  	%r1204, %r1203, %r1202;
	xor.b32  	%r1205, %r1204, %r1197;
	xor.b32  	%r1206, %r1205, %r1201;
	add.s32 	%r1207, %r1194, %r1206;
	add.s32 	%r1208, %r1207, 362437;
	shr.u32 	%r1209, %r1198, 2;
	xor.b32  	%r1210, %r1209, %r1198;
	st.global.v2.u32 	[%rd1+8], {%r1200, %r1201};
	shl.b32 	%r1211, %r1206, 4;
	shl.b32 	%r1212, %r1210, 1;
	xor.b32  	%r1213, %r1212, %r1211;
	xor.b32  	%r1214, %r1213, %r1210;
	xor.b32  	%r1215, %r1214, %r1206;
	st.global.v2.u32 	[%rd1+16], {%r1206, %r1215};
	add.s32 	%r1216, %r1194, 724874;
	st.global.v2.u32 	[%rd1], {%r1216, %r1199};
	add.s32 	%r1217, %r1215, %r1216;
	cvt.rn.f32.u32 	%f1043, %r1208;
	fma.rn.f32 	%f1044, %f1043, 0f2F800000, 0f2F000000;
	cvt.rn.f32.u32 	%f1045, %r1217;
	fma.rn.f32 	%f1046, %f1045, 0f30C90FDB, 0f30490FDB;
	setp.lt.f32 	%p85, %f1044, 0f00800000;
	mul.f32 	%f1047, %f1044, 0f4B000000;
	selp.f32 	%f1048, %f1047, %f1044, %p85;
	selp.f32 	%f1049, 0fC1B80000, 0f00000000, %p85;
	mov.b32 	%r1218, %f1048;
	add.s32 	%r1219, %r1218, -1059760811;
	and.b32  	%r1220, %r1219, -8388608;
	sub.s32 	%r1221, %r1218, %r1220;
	mov.b32 	%f1050, %r1221;
	cvt.rn.f32.s32 	%f1051, %r1220;
	fma.rn.f32 	%f1052, %f1051, 0f34000000, %f1049;
	add.f32 	%f1053, %f1050, 0fBF800000;
	fma.rn.f32 	%f1054, %f1053, 0fBE055027, 0f3E1039F6;
	fma.rn.f32 	%f1055, %f1054, %f1053, 0fBDF8CDCC;
	fma.rn.f32 	%f1056, %f1055, %f1053, 0f3E0F2955;
	fma.rn.f32 	%f1057, %f1056, %f1053, 0fBE2AD8B9;
	fma.rn.f32 	%f1058, %f1057, %f1053, 0f3E4CED0B;
	fma.rn.f32 	%f1059, %f1058, %f1053, 0fBE7FFF22;
	fma.rn.f32 	%f1060, %f1059, %f1053, 0f3EAAAA78;
	fma.rn.f32 	%f1061, %f1060, %f1053, 0fBF000000;
	mul.f32 	%f1062, %f1053, %f1061;
	fma.rn.f32 	%f1063, %f1062, %f1053, %f1053;
	fma.rn.f32 	%f1064, %f1052, 0f3F317218, %f1063;
	setp.gt.u32 	%p86, %r1218, 2139095039;
	fma.rn.f32 	%f1065, %f1048, 0f7F800000, 0f7F800000;
	selp.f32 	%f1066, %f1065, %f1064, %p86;
	setp.eq.f32 	%p87, %f1048, 0f00000000;
	mul.f32 	%f1067, %f1066, 0fC0000000;
	selp.f32 	%f1068, 0f7F800000, %f1067, %p87;
	sqrt.rn.f32 	%f1069, %f1068;
	sin.approx.f32 	%f1070, %f1046;
	cos.approx.f32 	%f1071, %f1046;
	mul.f32 	%f3221, %f1069, %f1070;
	mul.f32 	%f3184, %f1069, %f1071;
	st.global.f32 	[%rd1+32], %f3184;
$L__BB1_50:
	setp.ne.s32 	%p88, %r2114, 1;
	fma.rn.f32 	%f1072, %f129, %f3221, %f128;
	st.local.f32 	[%rd645+32], %f1072;
	ld.local.f32 	%f134, [%rd8+76];
	ld.local.f32 	%f135, [%rd9+76];
	mov.b32 	%r2114, 0;
	mov.f32 	%f3223, %f3184;
	@%p88 bra 	$L__BB1_52;
	ld.global.v2.u32 	{%r1224, %r1225}, [%rd1];
	shr.u32 	%r1226, %r1225, 2;
	xor.b32  	%r1227, %r1226, %r1225;
	ld.global.v2.u32 	{%r1228, %r1229}, [%rd1+8];
	ld.global.v2.u32 	{%r1230, %r1231}, [%rd1+16];
	shl.b32 	%r1232, %r1231, 4;
	shl.b32 	%r1233, %r1227, 1;
	xor.b32  	%r1234, %r1233, %r1232;
	xor.b32  	%r1235, %r1234, %r1227;
	xor.b32  	%r1236, %r1235, %r1231;
	add.s32 	%r1237, %r1224, %r1236;
	add.s32 	%r1238, %r1237, 362437;
	shr.u32 	%r1239, %r1228, 2;
	xor.b32  	%r1240, %r1239, %r1228;
	st.global.v2.u32 	[%rd1+8], {%r1230, %r1231};
	shl.b32 	%r1241, %r1236, 4;
	shl.b32 	%r1242, %r1240, 1;
	xor.b32  	%r1243, %r1242, %r1241;
	xor.b32  	%r1244, %r1243, %r1240;
	xor.b32  	%r1245, %r1244, %r1236;
	st.global.v2.u32 	[%rd1+16], {%r1236, %r1245};
	add.s32 	%r1246, %r1224, 724874;
	st.global.v2.u32 	[%rd1], {%r1246, %r1229};
	add.s32 	%r1247, %r1245, %r1246;
	cvt.rn.f32.u32 	%f1073, %r1238;
	fma.rn.f32 	%f1074, %f1073, 0f2F800000, 0f2F000000;
	cvt.rn.f32.u32 	%f1075, %r1247;
	fma.rn.f32 	%f1076, %f1075, 0f30C90FDB, 0f30490FDB;
	setp.lt.f32 	%p89, %f1074, 0f00800000;
	mul.f32 	%f1077, %f1074, 0f4B000000;
	selp.f32 	%f1078, %f1077, %f1074, %p89;
	selp.f32 	%f1079, 0fC1B80000, 0f00000000, %p89;
	mov.b32 	%r1248, %f1078;
	add.s32 	%r1249, %r1248, -1059760811;
	and.b32  	%r1250, %r1249, -8388608;
	sub.s32 	%r1251, %r1248, %r1250;
	mov.b32 	%f1080, %r1251;
	cvt.rn.f32.s32 	%f1081, %r1250;
	fma.rn.f32 	%f1082, %f1081, 0f34000000, %f1079;
	add.f32 	%f1083, %f1080, 0fBF800000;
	fma.rn.f32 	%f1084, %f1083, 0fBE055027, 0f3E1039F6;
	fma.rn.f32 	%f1085, %f1084, %f1083, 0fBDF8CDCC;
	fma.rn.f32 	%f1086, %f1085, %f1083, 0f3E0F2955;
	fma.rn.f32 	%f1087, %f1086, %f1083, 0fBE2AD8B9;
	fma.rn.f32 	%f1088, %f1087, %f1083, 0f3E4CED0B;
	fma.rn.f32 	%f1089, %f1088, %f1083, 0fBE7FFF22;
	fma.rn.f32 	%f1090, %f1089, %f1083, 0f3EAAAA78;
	fma.rn.f32 	%f1091, %f1090, %f1083, 0fBF000000;
	mul.f32 	%f1092, %f1083, %f1091;
	fma.rn.f32 	%f1093, %f1092, %f1083, %f1083;
	fma.rn.f32 	%f1094, %f1082, 0f3F317218, %f1093;
	setp.gt.u32 	%p90, %r1248, 2139095039;
	fma.rn.f32 	%f1095, %f1078, 0f7F800000, 0f7F800000;
	selp.f32 	%f1096, %f1095, %f1094, %p90;
	setp.eq.f32 	%p91, %f1078, 0f00000000;
	mul.f32 	%f1097, %f1096, 0fC0000000;
	selp.f32 	%f1098, 0f7F800000, %f1097, %p91;
	sqrt.rn.f32 	%f1099, %f1098;
	sin.approx.f32 	%f1100, %f1076;
	cos.approx.f32 	%f1101, %f1076;
	mul.f32 	%f3223, %f1099, %f1100;
	mul.f32 	%f3184, %f1099, %f1101;
	st.global.f32 	[%rd1+32], %f3184;
	mov.b32 	%r2114, 1;
$L__BB1_52:
	st.global.u32 	[%rd1+24], %r2114;
	fma.rn.f32 	%f1102, %f135, %f3223, %f134;
	st.local.f32 	[%rd645+36], %f1102;
	add.s32 	%r2104, %r2104, 1;
	add.s64 	%rd645, %rd645, 80;
	setp.ne.s32 	%p92, %r2104, 2000;
	@%p92 bra 	$L__BB1_12;
	mov.b32 	%r2115, 0;
$L__BB1_54:
	setp.eq.f32 	%p93, %f13, 0f7F800000;
	setp.ltu.f32 	%p94, %f13, 0f47CE4780;
	or.pred  	%p95, %p94, %p93;
	selp.b32 	%r2119, %r2204, 0, %p94;
	mov.f32 	%f1103, 0f00000000;
	mul.rn.f32 	%f1104, %f1, %f1103;
	selp.f32 	%f3224, %f3249, %f1104, %p94;
	@%p95 bra 	$L__BB1_60;
	mov.b64 	%rd646, 0;
	mov.b32 	%r2116, 0;
$L__BB1_56:
	.pragma "nounroll";
	mul.wide.u32 	%rd245, %r2116, 4;
	mov.u64 	%rd246, __cudart_i2opi_f;
	add.s64 	%rd247, %rd246, %rd245;
	ld.global.nc.u32 	%r1254, [%rd247];
	mad.wide.u32 	%rd248, %r1254, %r9, %rd646;
	shr.u64 	%rd646, %rd248, 32;
	add.s64 	%rd249, %rd2, %rd245;
	st.local.u32 	[%rd249], %rd248;
	add.s32 	%r2116, %r2116, 1;
	setp.ne.s32 	%p96, %r2116, 6;
	@%p96 bra 	$L__BB1_56;
	setp.eq.s32 	%p97, %r10, 0;
	st.local.u32 	[%rd2+24], %rd646;
	ld.local.u32 	%r2117, [%rd13+24];
	ld.local.u32 	%r2118, [%rd13+20];
	@%p97 bra 	$L__BB1_59;
	shf.l.wrap.b32 	%r2117, %r2118, %r2117, %r10;
	ld.local.u32 	%r1255, [%rd13+16];
	shf.l.wrap.b32 	%r2118, %r1255, %r2118, %r10;
$L__BB1_59:
	setp.lt.s32 	%p98, %r8, 0;
	shr.u32 	%r1256, %r2117, 30;
	shf.l.wrap.b32 	%r1257, %r2118, %r2117, 2;
	shl.b32 	%r1258, %r2118, 2;
	shr.u32 	%r1259, %r1257, 31;
	add.s32 	%r1260, %r1259, %r1256;
	neg.s32 	%r1261, %r1260;
	selp.b32 	%r2119, %r1261, %r1260, %p98;
	xor.b32  	%r1262, %r1257, %r8;
	shr.s32 	%r1263, %r1257, 31;
	xor.b32  	%r1264, %r1263, %r1257;
	xor.b32  	%r1265, %r1263, %r1258;
	cvt.u64.u32 	%rd250, %r1264;
	shl.b64 	%rd251, %rd250, 32;
	cvt.u64.u32 	%rd252, %r1265;
	or.b64  	%rd253, %rd251, %rd252;
	cvt.rn.f64.s64 	%fd1, %rd253;
	mul.f64 	%fd2, %fd1, 0d3BF921FB54442D19;
	cvt.rn.f32.f64 	%f1105, %fd2;
	neg.f32 	%f1106, %f1105;
	setp.lt.s32 	%p99, %r1262, 0;
	selp.f32 	%f3224, %f1106, %f1105, %p99;
$L__BB1_60:
	mul.wide.u32 	%rd254, %r2115, 80;
	add.s64 	%rd21, %rd4, %rd254;
	setp.eq.f32 	%p100, %f15, 0f7F800000;
	setp.ltu.f32 	%p101, %f15, 0f47CE4780;
	add.s32 	%r1266, %r2119, 1;
	mul.rn.f32 	%f1107, %f3224, %f3224;
	and.b32  	%r1267, %r2119, 1;
	setp.eq.b32 	%p102, %r1267, 1;
	selp.f32 	%f1108, %f3224, 0f3F800000, %p102;
	fma.rn.f32 	%f1109, %f1107, %f1108, 0f00000000;
	fma.rn.f32 	%f1110, %f1107, 0f37CBAC00, 0fBAB607ED;
	selp.f32 	%f1111, 0fB94D4153, %f1110, %p102;
	selp.f32 	%f1112, 0f3C0885E4, 0f3D2AAABB, %p102;
	fma.rn.f32 	%f1113, %f1111, %f1107, %f1112;
	selp.f32 	%f1114, 0fBE2AAAA8, 0fBEFFFFFF, %p102;
	fma.rn.f32 	%f1115, %f1113, %f1107, %f1114;
	fma.rn.f32 	%f1116, %f1115, %f1109, %f1108;
	and.b32  	%r1268, %r1266, 2;
	setp.eq.s32 	%p103, %r1268, 0;
	mov.f32 	%f1117, 0f00000000;
	sub.f32 	%f1118, %f1117, %f1116;
	selp.f32 	%f1119, %f1116, %f1118, %p103;
	mul.f32 	%f1120, %f2, 0fBE99999A;
	ld.local.f32 	%f143, [%rd21];
	fma.rn.f32 	%f144, %f1120, %f1119, %f143;
	or.pred  	%p104, %p101, %p100;
	selp.b32 	%r2123, %r2208, 0, %p101;
	selp.f32 	%f3225, %f3250, %f16, %p101;
	@%p104 bra 	$L__BB1_66;
	mov.b64 	%rd647, 0;
	mov.b32 	%r2120, 0;
$L__BB1_62:
	.pragma "nounroll";
	mul.wide.u32 	%rd256, %r2120, 4;
	mov.u64 	%rd257, __cudart_i2opi_f;
	add.s64 	%rd258, %rd257, %rd256;
	ld.global.nc.u32 	%r1270, [%rd258];
	mad.wide.u32 	%rd259, %r1270, %r13, %rd647;
	shr.u64 	%rd647, %rd259, 32;
	add.s64 	%rd260, %rd3, %rd256;
	st.local.u32 	[%rd260], %rd259;
	add.s32 	%r2120, %r2120, 1;
	setp.ne.s32 	%p105, %r2120, 6;
	@%p105 bra 	$L__BB1_62;
	setp.eq.s32 	%p106, %r14, 0;
	st.local.u32 	[%rd3+24], %rd647;
	ld.local.u32 	%r2121, [%rd15+24];
	ld.local.u32 	%r2122, [%rd15+20];
	@%p106 bra 	$L__BB1_65;
	shf.l.wrap.b32 	%r2121, %r2122, %r2121, %r14;
	ld.local.u32 	%r1271, [%rd15+16];
	shf.l.wrap.b32 	%r2122, %r1271, %r2122, %r14;
$L__BB1_65:
	setp.lt.s32 	%p107, %r12, 0;
	shr.u32 	%r1272, %r2121, 30;
	shf.l.wrap.b32 	%r1273, %r2122, %r2121, 2;
	shl.b32 	%r1274, %r2122, 2;
	shr.u32 	%r1275, %r1273, 31;
	add.s32 	%r1276, %r1275, %r1272;
	neg.s32 	%r1277, %r1276;
	selp.b32 	%r2123, %r1277, %r1276, %p107;
	xor.b32  	%r1278, %r1273, %r12;
	shr.s32 	%r1279, %r1273, 31;
	xor.b32  	%r1280, %r1279, %r1273;
	xor.b32  	%r1281, %r1279, %r1274;
	cvt.u64.u32 	%rd261, %r1280;
	shl.b64 	%rd262, %rd261, 32;
	cvt.u64.u32 	%rd263, %r1281;
	or.b64  	%rd264, %rd262, %rd263;
	cvt.rn.f64.s64 	%fd3, %rd264;
	mul.f64 	%fd4, %fd3, 0d3BF921FB54442D19;
	cvt.rn.f32.f64 	%f1121, %fd4;
	neg.f32 	%f1122, %f1121;
	setp.lt.s32 	%p108, %r1278, 0;
	selp.f32 	%f3225, %f1122, %f1121, %p108;
$L__BB1_66:
	mul.rn.f32 	%f1123, %f3225, %f3225;
	and.b32  	%r1282, %r2123, 1;
	setp.eq.b32 	%p109, %r1282, 1;
	selp.f32 	%f1124, 0f3F800000, %f3225, %p109;
	fma.rn.f32 	%f1125, %f1123, %f1124, 0f00000000;
	fma.rn.f32 	%f1126, %f1123, 0f37CBAC00, 0fBAB607ED;
	selp.f32 	%f1127, %f1126, 0fB94D4153, %p109;
	selp.f32 	%f1128, 0f3D2AAABB, 0f3C0885E4, %p109;
	fma.rn.f32 	%f1129, %f1127, %f1123, %f1128;
	selp.f32 	%f1130, 0fBEFFFFFF, 0fBE2AAAA8, %p109;
	fma.rn.f32 	%f1131, %f1129, %f1123, %f1130;
	fma.rn.f32 	%f1132, %f1131, %f1125, %f1124;
	and.b32  	%r1283, %r2123, 2;
	setp.eq.s32 	%p110, %r1283, 0;
	mov.f32 	%f1133, 0f00000000;
	sub.f32 	%f1134, %f1133, %f1132;
	selp.f32 	%f1135, %f1132, %f1134, %p110;
	mul.f32 	%f1136, %f1135, 0f3E4CCCCD;
	fma.rn.f32 	%f1137, %f2, 0f3F8147AE, %f1136;
	ld.local.f32 	%f1138, [%rd21+4];
	add.f32 	%f148, %f1138, %f1137;
	mul.f32 	%f1139, %f2, %f2;
	fma.rn.f32 	%f1140, %f1, %f1, %f1139;
	fma.rn.f32 	%f1141, %f143, %f143, %f1140;
	fma.rn.f32 	%f149, %f1138, %f1138, %f1141;
	mul.f32 	%f1142, %f144, 0f3F22F983;
	cvt.rni.s32.f32 	%r2127, %f1142;
	cvt.rn.f32.s32 	%f1143, %r2127;
	fma.rn.f32 	%f1144, %f1143, 0fBFC90FDA, %f144;
	fma.rn.f32 	%f1145, %f1143, 0fB3A22168, %f1144;
	fma.rn.f32 	%f3226, %f1143, 0fA7C234C5, %f1145;
	abs.f32 	%f151, %f144;
	setp.ltu.f32 	%p111, %f151, 0f47CE4780;
	@%p111 bra 	$L__BB1_74;
	setp.eq.f32 	%p112, %f151, 0f7F800000;
	@%p112 bra 	$L__BB1_73;
	mov.b32 	%r55, %f144;
	shl.b32 	%r1285, %r55, 8;
	or.b32  	%r56, %r1285, -2147483648;
	mov.b64 	%rd648, 0;
	mov.b32 	%r2124, 0;
$L__BB1_69:
	.pragma "nounroll";
	mul.wide.u32 	%rd266, %r2124, 4;
	mov.u64 	%rd267, __cudart_i2opi_f;
	add.s64 	%rd268, %rd267, %rd266;
	ld.global.nc.u32 	%r1286, [%rd268];
	mad.wide.u32 	%rd269, %r1286, %r56, %rd648;
	shr.u64 	%rd648, %rd269, 32;
	add.s64 	%rd270, %rd2, %rd266;
	st.local.u32 	[%rd270], %rd269;
	add.s32 	%r2124, %r2124, 1;
	setp.ne.s32 	%p113, %r2124, 6;
	@%p113 bra 	$L__BB1_69;
	shr.u32 	%r1287, %r55, 23;
	st.local.u32 	[%rd2+24], %rd648;
	and.b32  	%r59, %r1287, 31;
	and.b32  	%r1288, %r1287, 224;
	add.s32 	%r1289, %r1288, -128;
	shr.u32 	%r1290, %r1289, 5;
	mul.wide.u32 	%rd271, %r1290, 4;
	sub.s64 	%rd26, %rd2, %rd271;
	ld.local.u32 	%r2125, [%rd26+24];
	ld.local.u32 	%r2126, [%rd26+20];
	setp.eq.s32 	%p114, %r59, 0;
	@%p114 bra 	$L__BB1_72;
	shf.l.wrap.b32 	%r2125, %r2126, %r2125, %r59;
	ld.local.u32 	%r1291, [%rd26+16];
	shf.l.wrap.b32 	%r2126, %r1291, %r2126, %r59;
$L__BB1_72:
	shr.u32 	%r1292, %r2125, 30;
	shf.l.wrap.b32 	%r1293, %r2126, %r2125, 2;
	shl.b32 	%r1294, %r2126, 2;
	shr.u32 	%r1295, %r1293, 31;
	add.s32 	%r1296, %r1295, %r1292;
	neg.s32 	%r1297, %r1296;
	setp.lt.s32 	%p115, %r55, 0;
	selp.b32 	%r2127, %r1297, %r1296, %p115;
	xor.b32  	%r1298, %r1293, %r55;
	shr.s32 	%r1299, %r1293, 31;
	xor.b32  	%r1300, %r1299, %r1293;
	xor.b32  	%r1301, %r1299, %r1294;
	cvt.u64.u32 	%rd272, %r1300;
	shl.b64 	%rd273, %rd272, 32;
	cvt.u64.u32 	%rd274, %r1301;
	or.b64  	%rd275, %rd273, %rd274;
	cvt.rn.f64.s64 	%fd5, %rd275;
	mul.f64 	%fd6, %fd5, 0d3BF921FB54442D19;
	cvt.rn.f32.f64 	%f1146, %fd6;
	neg.f32 	%f1147, %f1146;
	setp.lt.s32 	%p116, %r1298, 0;
	selp.f32 	%f3226, %f1147, %f1146, %p116;
	bra.uni 	$L__BB1_74;
$L__BB1_73:
	mov.f32 	%f1148, 0f00000000;
	mul.rn.f32 	%f3226, %f144, %f1148;
	mov.b32 	%r2127, 0;
$L__BB1_74:
	add.s32 	%r1303, %r2127, 1;
	mul.rn.f32 	%f1149, %f3226, %f3226;
	and.b32  	%r1304, %r2127, 1;
	setp.eq.b32 	%p117, %r1304, 1;
	selp.f32 	%f1150, %f3226, 0f3F800000, %p117;
	fma.rn.f32 	%f1151, %f1149, %f1150, 0f00000000;
	fma.rn.f32 	%f1152, %f1149, 0f37CBAC00, 0fBAB607ED;
	selp.f32 	%f1153, 0fB94D4153, %f1152, %p117;
	selp.f32 	%f1154, 0f3C0885E4, 0f3D2AAABB, %p117;
	fma.rn.f32 	%f1155, %f1153, %f1149, %f1154;
	selp.f32 	%f1156, 0fBE2AAAA8, 0fBEFFFFFF, %p117;
	fma.rn.f32 	%f1157, %f1155, %f1149, %f1156;
	fma.rn.f32 	%f1158, %f1157, %f1151, %f1150;
	and.b32  	%r1305, %r1303, 2;
	setp.eq.s32 	%p118, %r1305, 0;
	mov.f32 	%f1159, 0f00000000;
	sub.f32 	%f1160, %f1159, %f1158;
	selp.f32 	%f1161, %f1158, %f1160, %p118;
	mul.f32 	%f1162, %f148, 0fBE99999A;
	ld.local.f32 	%f155, [%rd21+8];
	fma.rn.f32 	%f156, %f1162, %f1161, %f155;
	mul.f32 	%f157, %f144, %f144;
	mul.f32 	%f1163, %f157, 0f3F22F983;
	cvt.rni.s32.f32 	%r2131, %f1163;
	cvt.rn.f32.s32 	%f1164, %r2131;
	fma.rn.f32 	%f1165, %f1164, 0fBFC90FDA, %f157;
	fma.rn.f32 	%f1166, %f1164, 0fB3A22168, %f1165;
	fma.rn.f32 	%f3227, %f1164, 0fA7C234C5, %f1166;
	abs.f32 	%f159, %f157;
	setp.ltu.f32 	%p119, %f159, 0f47CE4780;
	@%p119 bra 	$L__BB1_82;
	setp.eq.f32 	%p120, %f159, 0f7F800000;
	@%p120 bra 	$L__BB1_81;
	mov.b32 	%r69, %f157;
	shl.b32 	%r1307, %r69, 8;
	or.b32  	%r70, %r1307, -2147483648;
	mov.b64 	%rd649, 0;
	mov.b32 	%r2128, 0;
$L__BB1_77:
	.pragma "nounroll";
	mul.wide.u32 	%rd277, %r2128, 4;
	mov.u64 	%rd278, __cudart_i2opi_f;
	add.s64 	%rd279, %rd278, %rd277;
	ld.global.nc.u32 	%r1308, [%rd279];
	mad.wide.u32 	%rd280, %r1308, %r70, %rd649;
	shr.u64 	%rd649, %rd280, 32;
	add.s64 	%rd281, %rd3, %rd277;
	st.local.u32 	[%rd281], %rd280;
	add.s32 	%r2128, %r2128, 1;
	setp.ne.s32 	%p121, %r2128, 6;
	@%p121 bra 	$L__BB1_77;
	shr.u32 	%r1309, %r69, 23;
	st.local.u32 	[%rd3+24], %rd649;
	and.b32  	%r73, %r1309, 31;
	and.b32  	%r1310, %r1309, 224;
	add.s32 	%r1311, %r1310, -128;
	shr.u32 	%r1312, %r1311, 5;
	mul.wide.u32 	%rd282, %r1312, 4;
	sub.s64 	%rd29, %rd3, %rd282;
	ld.local.u32 	%r2129, [%rd29+24];
	ld.local.u32 	%r2130, [%rd29+20];
	setp.eq.s32 	%p122, %r73, 0;
	@%p122 bra 	$L__BB1_80;
	shf.l.wrap.b32 	%r2129, %r2130, %r2129, %r73;
	ld.local.u32 	%r1313, [%rd29+16];
	shf.l.wrap.b32 	%r2130, %r1313, %r2130, %r73;
$L__BB1_80:
	shr.u32 	%r1314, %r2129, 30;
	shf.l.wrap.b32 	%r1315, %r2130, %r2129, 2;
	shl.b32 	%r1316, %r2130, 2;
	shr.u32 	%r1317, %r1315, 31;
	add.s32 	%r1318, %r1317, %r1314;
	neg.s32 	%r1319, %r1318;
	setp.lt.s32 	%p123, %r69, 0;
	selp.b32 	%r2131, %r1319, %r1318, %p123;
	xor.b32  	%r1320, %r1315, %r69;
	shr.s32 	%r1321, %r1315, 31;
	xor.b32  	%r1322, %r1321, %r1315;
	xor.b32  	%r1323, %r1321, %r1316;
	cvt.u64.u32 	%rd283, %r1322;
	shl.b64 	%rd284, %rd283, 32;
	cvt.u64.u32 	%rd285, %r1323;
	or.b64  	%rd286, %rd284, %rd285;
	cvt.rn.f64.s64 	%fd7, %rd286;
	mul.f64 	%fd8, %fd7, 0d3BF921FB54442D19;
	cvt.rn.f32.f64 	%f1167, %fd8;
	neg.f32 	%f1168, %f1167;
	setp.lt.s32 	%p124, %r1320, 0;
	selp.f32 	%f3227, %f1168, %f1167, %p124;
	bra.uni 	$L__BB1_82;
$L__BB1_81:
	mov.f32 	%f1169, 0f00000000;
	mul.rn.f32 	%f3227, %f157, %f1169;
	mov.b32 	%r2131, 0;
$L__BB1_82:
	mul.rn.f32 	%f1170, %f3227, %f3227;
	and.b32  	%r1325, %r2131, 1;
	setp.eq.b32 	%p125, %r1325, 1;
	selp.f32 	%f1171, 0f3F800000, %f3227, %p125;
	fma.rn.f32 	%f1172, %f1170, %f1171, 0f00000000;
	fma.rn.f32 	%f1173, %f1170, 0f37CBAC00, 0fBAB607ED;
	selp.f32 	%f1174, %f1173, 0fB94D4153, %p125;
	selp.f32 	%f1175, 0f3D2AAABB, 0f3C0885E4, %p125;
	fma.rn.f32 	%f1176, %f1174, %f1170, %f1175;
	selp.f32 	%f1177, 0fBEFFFFFF, 0fBE2AAAA8, %p125;
	fma.rn.f32 	%f1178, %f1176, %f1170, %f1177;
	fma.rn.f32 	%f1179, %f1178, %f1172, %f1171;
	and.b32  	%r1326, %r2131, 2;
	setp.eq.s32 	%p126, %r1326, 0;
	mov.f32 	%f1180, 0f00000000;
	sub.f32 	%f1181, %f1180, %f1179;
	selp.f32 	%f1182, %f1179, %f1181, %p126;
	mul.f32 	%f1183, %f1182, 0f3E4CCCCD;
	fma.rn.f32 	%f1184, %f148, 0f3F8147AE, %f1183;
	ld.local.f32 	%f1185, [%rd21+12];
	add.f32 	%f163, %f1185, %f1184;
	fma.rn.f32 	%f1186, %f148, %f148, %f157;
	fma.rn.f32 	%f1187, %f155, %f155, %f1186;
	fma.rn.f32 	%f1188, %f1185, %f1185, %f1187;
	add.f32 	%f1189, %f149, 0f00000000;
	add.f32 	%f164, %f1189, %f1188;
	mul.f32 	%f1190, %f156, 0f3F22F983;
	cvt.rni.s32.f32 	%r2135, %f1190;
	cvt.rn.f32.s32 	%f1191, %r2135;
	fma.rn.f32 	%f1192, %f1191, 0fBFC90FDA, %f156;
	fma.rn.f32 	%f1193, %f1191, 0fB3A22168, %f1192;
	fma.rn.f32 	%f3228, %f1191, 0fA7C234C5, %f1193;
	abs.f32 	%f166, %f156;
	setp.ltu.f32 	%p127, %f166, 0f47CE4780;
	@%p127 bra 	$L__BB1_90;
	setp.eq.f32 	%p128, %f166, 0f7F800000;
	@%p128 bra 	$L__BB1_89;
	mov.b32 	%r83, %f156;
	shl.b32 	%r1328, %r83, 8;
	or.b32  	%r84, %r1328, -2147483648;
	mov.b64 	%rd650, 0;
	mov.b32 	%r2132, 0;
$L__BB1_85:
	.pragma "nounroll";
	mul.wide.u32 	%rd288, %r2132, 4;
	mov.u64 	%rd289, __cudart_i2opi_f;
	add.s64 	%rd290, %rd289, %rd288;
	ld.global.nc.u32 	%r1329, [%rd290];
	mad.wide.u32 	%rd291, %r1329, %r84, %rd650;
	shr.u64 	%rd650, %rd291, 32;
	add.s64 	%rd292, %rd2, %rd288;
	st.local.u32 	[%rd292], %rd291;
	add.s32 	%r2132, %r2132, 1;
	setp.ne.s32 	%p129, %r2132, 6;
	@%p129 bra 	$L__BB1_85;
	shr.u32 	%r1330, %r83, 23;
	st.local.u32 	[%rd2+24], %rd650;
	and.b32  	%r87, %r1330, 31;
	and.b32  	%r1331, %r1330, 224;
	add.s32 	%r1332, %r1331, -128;
	shr.u32 	%r1333, %r1332, 5;
	mul.wide.u32 	%rd293, %r1333, 4;
	sub.s64 	%rd32, %rd2, %rd293;
	ld.local.u32 	%r2133, [%rd32+24];
	ld.local.u32 	%r2134, [%rd32+20];
	setp.eq.s32 	%p130, %r87, 0;
	@%p130 bra 	$L__BB1_88;
	shf.l.wrap.b32 	%r2133, %r2134, %r2133, %r87;
	ld.local.u32 	%r1334, [%rd32+16];
	shf.l.wrap.b32 	%r2134, %r1334, %r2134, %r87;
$L__BB1_88:
	shr.u32 	%r1335, %r2133, 30;
	shf.l.wrap.b32 	%r1336, %r2134, %r2133, 2;
	shl.b32 	%r1337, %r2134, 2;
	shr.u32 	%r1338, %r1336, 31;
	add.s32 	%r1339, %r1338, %r1335;
	neg.s32 	%r1340, %r1339;
	setp.lt.s32 	%p131, %r83, 0;
	selp.b32 	%r2135, %r1340, %r1339, %p131;
	xor.b32  	%r1341, %r1336, %r83;
	shr.s32 	%r1342, %r1336, 31;
	xor.b32  	%r1343, %r1342, %r1336;
	xor.b32  	%r1344, %r1342, %r1337;
	cvt.u64.u32 	%rd294, %r1343;
	shl.b64 	%rd295, %rd294, 32;
	cvt.u64.u32 	%rd296, %r1344;
	or.b64  	%rd297, %rd295, %rd296;
	cvt.rn.f64.s64 	%fd9, %rd297;
	mul.f64 	%fd10, %fd9, 0d3BF921FB54442D19;
	cvt.rn.f32.f64 	%f1194, %fd10;
	neg.f32 	%f1195, %f1194;
	setp.lt.s32 	%p132, %r1341, 0;
	selp.f32 	%f3228, %f1195, %f1194, %p132;
	bra.uni 	$L__BB1_90;
$L__BB1_89:
	mov.f32 	%f1196, 0f00000000;
	mul.rn.f32 	%f3228, %f156, %f1196;
	mov.b32 	%r2135, 0;
$L__BB1_90:
	add.s32 	%r1346, %r2135, 1;
	mul.rn.f32 	%f1197, %f3228, %f3228;
	and.b32  	%r1347, %r2135, 1;
	setp.eq.b32 	%p133, %r1347, 1;
	selp.f32 	%f1198, %f3228, 0f3F800000, %p133;
	fma.rn.f32 	%f1199, %f1197, %f1198, 0f00000000;
	fma.rn.f32 	%f1200, %f1197, 0f37CBAC00, 0fBAB607ED;
	selp.f32 	%f1201, 0fB94D4153, %f1200, %p133;
	selp.f32 	%f1202, 0f3C0885E4, 0f3D2AAABB, %p133;
	fma.rn.f32 	%f1203, %f1201, %f1197, %f1202;
	selp.f32 	%f1204, 0fBE2AAAA8, 0fBEFFFFFF, %p133;
	fma.rn.f32 	%f1205, %f1203, %f1197, %f1204;
	fma.rn.f32 	%f1206, %f1205, %f1199, %f1198;
	and.b32  	%r1348, %r1346, 2;
	setp.eq.s32 	%p134, %r1348, 0;
	mov.f32 	%f1207, 0f00000000;
	sub.f32 	%f1208, %f1207, %f1206;
	selp.f32 	%f1209, %f1206, %f1208, %p134;
	mul.f32 	%f1210, %f163, 0fBE99999A;
	ld.local.f32 	%f170, [%rd21+16];
	fma.rn.f32 	%f171, %f1210, %f1209, %f170;
	mul.f32 	%f172, %f156, %f156;
	mul.f32 	%f1211, %f172, 0f3F22F983;
	cvt.rni.s32.f32 	%r2139, %f1211;
	cvt.rn.f32.s32 	%f1212, %r2139;
	fma.rn.f32 	%f1213, %f1212, 0fBFC90FDA, %f172;
	fma.rn.f32 	%f1214, %f1212, 0fB3A22168, %f1213;
	fma.rn.f32 	%f3229, %f1212, 0fA7C234C5, %f1214;
	abs.f32 	%f174, %f172;
	setp.ltu.f32 	%p135, %f174, 0f47CE4780;
	@%p135 bra 	$L__BB1_98;
	setp.eq.f32 	%p136, %f174, 0f7F800000;
	@%p136 bra 	$L__BB1_97;
	mov.b32 	%r97, %f172;
	shl.b32 	%r1350, %r97, 8;
	or.b32  	%r98, %r1350, -2147483648;
	mov.b64 	%rd651, 0;
	mov.b32 	%r2136, 0;
$L__BB1_93:
	.pragma "nounroll";
	mul.wide.u32 	%rd299, %r2136, 4;
	mov.u64 	%rd300, __cudart_i2opi_f;
	add.s64 	%rd301, %rd300, %rd299;
	ld.global.nc.u32 	%r1351, [%rd301];
	mad.wide.u32 	%rd302, %r1351, %r98, %rd651;
	shr.u64 	%rd651, %rd302, 32;
	add.s64 	%rd303, %rd3, %rd299;
	st.local.u32 	[%rd303], %rd302;
	add.s32 	%r2136, %r2136, 1;
	setp.ne.s32 	%p137, %r2136, 6;
	@%p137 bra 	$L__BB1_93;
	shr.u32 	%r1352, %r97, 23;
	st.local.u32 	[%rd3+24], %rd651;
	and.b32  	%r101, %r1352, 31;
	and.b32  	%r1353, %r1352, 224;
	add.s32 	%r1354, %r1353, -128;
	shr.u32 	%r1355, %r1354, 5;
	mul.wide.u32 	%rd304, %r1355, 4;
	sub.s64 	%rd35, %rd3, %rd304;
	ld.local.u32 	%r2137, [%rd35+24];
	ld.local.u32 	%r2138, [%rd35+20];
	setp.eq.s32 	%p138, %r101, 0;
	@%p138 bra 	$L__BB1_96;
	shf.l.wrap.b32 	%r2137, %r2138, %r2137, %r101;
	ld.local.u32 	%r1356, [%rd35+16];
	shf.l.wrap.b32 	%r2138, %r1356, %r2138, %r101;
$L__BB1_96:
	shr.u32 	%r1357, %r2137, 30;
	shf.l.wrap.b32 	%r1358, %r2138, %r2137, 2;
	shl.b32 	%r1359, %r2138, 2;
	shr.u32 	%r1360, %r1358, 31;
	add.s32 	%r1361, %r1360, %r1357;
	neg.s32 	%r1362, %r1361;
	setp.lt.s32 	%p139, %r97, 0;
	selp.b32 	%r2139, %r1362, %r1361, %p139;
	xor.b32  	%r1363, %r1358, %r97;
	shr.s32 	%r1364, %r1358, 31;
	xor.b32  	%r1365, %r1364, %r1358;
	xor.b32  	%r1366, %r1364, %r1359;
	cvt.u64.u32 	%rd305, %r1365;
	shl.b64 	%rd306, %rd305, 32;
	cvt.u64.u32 	%rd307, %r1366;
	or.b64  	%rd308, %rd306, %rd307;
	cvt.rn.f64.s64 	%fd11, %rd308;
	mul.f64 	%fd12, %fd11, 0d3BF921FB54442D19;
	cvt.rn.f32.f64 	%f1215, %fd12;
	neg.f32 	%f1216, %f1215;
	setp.lt.s32 	%p140, %r1363, 0;
	selp.f32 	%f3229, %f1216, %f1215, %p140;
	bra.uni 	$L__BB1_98;
$L__BB1_97:
	mov.f32 	%f1217, 0f00000000;
	mul.rn.f32 	%f3229, %f172, %f1217;
	mov.b32 	%r2139, 0;
$L__BB1_98:
	mul.rn.f32 	%f1218, %f3229, %f3229;
	and.b32  	%r1368, %r2139, 1;
	setp.eq.b32 	%p141, %r1368, 1;
	selp.f32 	%f1219, 0f3F800000, %f3229, %p141;
	fma.rn.f32 	%f1220, %f1218, %f1219, 0f00000000;
	fma.rn.f32 	%f1221, %f1218, 0f37CBAC00, 0fBAB607ED;
	selp.f32 	%f1222, %f1221, 0fB94D4153, %p141;
	selp.f32 	%f1223, 0f3D2AAABB, 0f3C0885E4, %p141;
	fma.rn.f32 	%f1224, %f1222, %f1218, %f1223;
	selp.f32 	%f1225, 0fBEFFFFFF, 0fBE2AAAA8, %p141;
	fma.rn.f32 	%f1226, %f1224, %f1218, %f1225;
	fma.rn.f32 	%f1227, %f1226, %f1220, %f1219;
	and.b32  	%r1369, %r2139, 2;
	setp.eq.s32 	%p142, %r1369, 0;
	mov.f32 	%f1228, 0f00000000;
	sub.f32 	%f1229, %f1228, %f1227;
	selp.f32 	%f1230, %f1227, %f1229, %p142;
	mul.f32 	%f1231, %f1230, 0f3E4CCCCD;
	fma.rn.f32 	%f1232, %f163, 0f3F8147AE, %f1231;
	ld.local.f32 	%f1233, [%rd21+20];
	add.f32 	%f178, %f1233, %f1232;
	fma.rn.f32 	%f1234, %f163, %f163, %f172;
	fma.rn.f32 	%f1235, %f170, %f170, %f1234;
	fma.rn.f32 	%f1236, %f1233, %f1233, %f1235;
	add.f32 	%f179, %f164, %f1236;
	mul.f32 	%f1237, %f171, 0f3F22F983;
	cvt.rni.s32.f32 	%r2143, %f1237;
	cvt.rn.f32.s32 	%f1238, %r2143;
	fma.rn.f32 	%f1239, %f1238, 0fBFC90FDA, %f171;
	fma.rn.f32 	%f1240, %f1238, 0fB3A22168, %f1239;
	fma.rn.f32 	%f3230, %f1238, 0fA7C234C5, %f1240;
	abs.f32 	%f181, %f171;
	setp.ltu.f32 	%p143, %f181, 0f47CE4780;
	@%p143 bra 	$L__BB1_106;
	setp.eq.f32 	%p144, %f181, 0f7F800000;
	@%p144 bra 	$L__BB1_105;
	mov.b32 	%r111, %f171;
	shl.b32 	%r1371, %r111, 8;
	or.b32  	%r112, %r1371, -2147483648;
	mov.b64 	%rd652, 0;
	mov.b32 	%r2140, 0;
$L__BB1_101:
	.pragma "nounroll";
	mul.wide.u32 	%rd310, %r2140, 4;
	mov.u64 	%rd311, __cudart_i2opi_f;
	add.s64 	%rd312, %rd311, %rd310;
	ld.global.nc.u32 	%r1372, [%rd312];
	mad.wide.u32 	%rd313, %r1372, %r112, %rd652;
	shr.u64 	%rd652, %rd313, 32;
	add.s64 	%rd314, %rd2, %rd310;
	st.local.u32 	[%rd314], %rd313;
	add.s32 	%r2140, %r2140, 1;
	setp.ne.s32 	%p145, %r2140, 6;
	@%p145 bra 	$L__BB1_101;
	shr.u32 	%r1373, %r111, 23;
	st.local.u32 	[%rd2+24], %rd652;
	and.b32  	%r115, %r1373, 31;
	and.b32  	%r1374, %r1373, 224;
	add.s32 	%r1375, %r1374, -128;
	shr.u32 	%r1376, %r1375, 5;
	mul.wide.u32 	%rd315, %r1376, 4;
	sub.s64 	%rd38, %rd2, %rd315;
	ld.local.u32 	%r2141, [%rd38+24];
	ld.local.u32 	%r2142, [%rd38+20];
	setp.eq.s32 	%p146, %r115, 0;
	@%p146 bra 	$L__BB1_104;
	shf.l.wrap.b32 	%r2141, %r2142, %r2141, %r115;
	ld.local.u32 	%r1377, [%rd38+16];
	shf.l.wrap.b32 	%r2142, %r1377, %r2142, %r115;
$L__BB1_104:
	shr.u32 	%r1378, %r2141, 30;
	shf.l.wrap.b32 	%r1379, %r2142, %r2141, 2;
	shl.b32 	%r1380, %r2142, 2;
	shr.u32 	%r1381, %r1379, 31;
	add.s32 	%r1382, %r1381, %r1378;
	neg.s32 	%r1383, %r1382;
	setp.lt.s32 	%p147, %r111, 0;
	selp.b32 	%r2143, %r1383, %r1382, %p147;
	xor.b32  	%r1384, %r1379, %r111;
	shr.s32 	%r1385, %r1379, 31;
	xor.b32  	%r1386, %r1385, %r1379;
	xor.b32  	%r1387, %r1385, %r1380;
	cvt.u64.u32 	%rd316, %r1386;
	shl.b64 	%rd317, %rd316, 32;
	cvt.u64.u32 	%rd318, %r1387;
	or.b64  	%rd319, %rd317, %rd318;
	cvt.rn.f64.s64 	%fd13, %rd319;
	mul.f64 	%fd14, %fd13, 0d3BF921FB54442D19;
	cvt.rn.f32.f64 	%f1241, %fd14;
	neg.f32 	%f1242, %f1241;
	setp.lt.s32 	%p148, %r1384, 0;
	selp.f32 	%f3230, %f1242, %f1241, %p148;
	bra.uni 	$L__BB1_106;
$L__BB1_105:
	mov.f32 	%f1243, 0f00000000;
	mul.rn.f32 	%f3230, %f171, %f1243;
	mov.b32 	%r2143, 0;
$L__BB1_106:
	add.s32 	%r1389, %r2143, 1;
	mul.rn.f32 	%f1244, %f3230, %f3230;
	and.b32  	%r1390, %r2143, 1;
	setp.eq.b32 	%p149, %r1390, 1;
	selp.f32 	%f1245, %f3230, 0f3F800000, %p149;
	fma.rn.f32 	%f1246, %f1244, %f1245, 0f00000000;
	fma.rn.f32 	%f1247, %f1244, 0f37CBAC00, 0fBAB607ED;
	selp.f32 	%f1248, 0fB94D4153, %f1247, %p149;
	selp.f32 	%f1249, 0f3C0885E4, 0f3D2AAABB, %p149;
	fma.rn.f32 	%f1250, %f1248, %f1244, %f1249;
	selp.f32 	%f1251, 0fBE2AAAA8, 0fBEFFFFFF, %p149;
	fma.rn.f32 	%f1252, %f1250, %f1244, %f1251;
	fma.rn.f32 	%f1253, %f1252, %f1246, %f1245;
	and.b32  	%r1391, %r1389, 2;
	setp.eq.s32 	%p150, %r1391, 0;
	mov.f32 	%f1254, 0f00000000;
	sub.f32 	%f1255, %f1254, %f1253;
	selp.f32 	%f1256, %f1253, %f1255, %p150;
	mul.f32 	%f1257, %f178, 0fBE99999A;
	ld.local.f32 	%f185, [%rd21+24];
	fma.rn.f32 	%f186, %f1257, %f1256, %f185;
	mul.f32 	%f187, %f171, %f171;
	mul.f32 	%f1258, %f187, 0f3F22F983;
	cvt.rni.s32.f32 	%r2147, %f1258;
	cvt.rn.f32.s32 	%f1259, %r2147;
	fma.rn.f32 	%f1260, %f1259, 0fBFC90FDA, %f187;
	fma.rn.f32 	%f1261, %f1259, 0fB3A22168, %f1260;
	fma.rn.f32 	%f3231, %f1259, 0fA7C234C5, %f1261;
	abs.f32 	%f189, %f187;
	setp.ltu.f32 	%p151, %f189, 0f47CE4780;
	@%p151 bra 	$L__BB1_114;
	setp.eq.f32 	%p152, %f189, 0f7F800000;
	@%p152 bra 	$L__BB1_113;
	mov.b32 	%r125, %f187;
	shl.b32 	%r1393, %r125, 8;
	or.b32  	%r126, %r1393, -2147483648;
	mov.b64 	%rd653, 0;
	mov.b32 	%r2144, 0;
$L__BB1_109:
	.pragma "nounroll";
	mul.wide.u32 	%rd321, %r2144, 4;
	mov.u64 	%rd322, __cudart_i2opi_f;
	add.s64 	%rd323, %rd322, %rd321;
	ld.global.nc.u32 	%r1394, [%rd323];
	mad.wide.u32 	%rd324, %r1394, %r126, %rd653;
	shr.u64 	%rd653, %rd324, 32;
	add.s64 	%rd325, %rd3, %rd321;
	st.local.u32 	[%rd325], %rd324;
	add.s32 	%r2144, %r2144, 1;
	setp.ne.s32 	%p153, %r2144, 6;
	@%p153 bra 	$L__BB1_109;
	shr.u32 	%r1395, %r125, 23;
	st.local.u32 	[%rd3+24], %rd653;
	and.b32  	%r129, %r1395, 31;
	and.b32  	%r1396, %r1395, 224;
	add.s32 	%r1397, %r1396, -128;
	shr.u32 	%r1398, %r1397, 5;
	mul.wide.u32 	%rd326, %r1398, 4;
	sub.s64 	%rd41, %rd3, %rd326;
	ld.local.u32 	%r2145, [%rd41+24];
	ld.local.u32 	%r2146, [%rd41+20];
	setp.eq.s32 	%p154, %r129, 0;
	@%p154 bra 	$L__BB1_112;
	shf.l.wrap.b32 	%r2145, %r2146, %r2145, %r129;
	ld.local.u32 	%r1399, [%rd41+16];
	shf.l.wrap.b32 	%r2146, %r1399, %r2146, %r129;
$L__BB1_112:
	shr.u32 	%r1400, %r2145, 30;
	shf.l.wrap.b32 	%r1401, %r2146, %r2145, 2;
	shl.b32 	%r1402, %r2146, 2;
	shr.u32 	%r1403, %r1401, 31;
	add.s32 	%r1404, %r1403, %r1400;
	neg.s32 	%r1405, %r1404;
	setp.lt.s32 	%p155, %r125, 0;
	selp.b32 	%r2147, %r1405, %r1404, %p155;
	xor.b32  	%r1406, %r1401, %r125;
	shr.s32 	%r1407, %r1401, 31;
	xor.b32  	%r1408, %r1407, %r1401;
	xor.b32  	%r1409, %r1407, %r1402;
	cvt.u64.u32 	%rd327, %r1408;
	shl.b64 	%rd328, %rd327, 32;
	cvt.u64.u32 	%rd329, %r1409;
	or.b64  	%rd330, %rd328, %rd329;
	cvt.rn.f64.s64 	%fd15, %rd330;
	mul.f64 	%fd16, %fd15, 0d3BF921FB54442D19;
	cvt.rn.f32.f64 	%f1262, %fd16;
	neg.f32 	%f1263, %f1262;
	setp.lt.s32 	%p156, %r1406, 0;
	selp.f32 	%f3231, %f1263, %f1262, %p156;
	bra.uni 	$L__BB1_114;
$L__BB1_113:
	mov.f32 	%f1264, 0f00000000;
	mul.rn.f32 	%f3231, %f187, %f1264;
	mov.b32 	%r2147, 0;
$L__BB1_114:
	mul.rn.f32 	%f1265, %f3231, %f3231;
	and.b32  	%r1411, %r2147, 1;
	setp.eq.b32 	%p157, %r1411, 1;
	selp.f32 	%f1266, 0f3F800000, %f3231, %p157;
	fma.rn.f32 	%f1267, %f1265, %f1266, 0f00000000;
	fma.rn.f32 	%f1268, %f1265, 0f37CBAC00, 0fBAB607ED;
	selp.f32 	%f1269, %f1268, 0fB94D4153, %p157;
	selp.f32 	%f1270, 0f3D2AAABB, 0f3C0885E4, %p157;
	fma.rn.f32 	%f1271, %f1269, %f1265, %f1270;
	selp.f32 	%f1272, 0fBEFFFFFF, 0fBE2AAAA8, %p157;
	fma.rn.f32 	%f1273, %f1271, %f1265, %f1272;
	fma.rn.f32 	%f1274, %f1273, %f1267, %f1266;
	and.b32  	%r1412, %r2147, 2;
	setp.eq.s32 	%p158, %r1412, 0;
	mov.f32 	%f1275, 0f00000000;
	sub.f32 	%f1276, %f1275, %f1274;
	selp.f32 	%f1277, %f1274, %f1276, %p158;
	mul.f32 	%f1278, %f1277, 0f3E4CCCCD;
	fma.rn.f32 	%f1279, %f178, 0f3F8147AE, %f1278;
	ld.local.f32 	%f1280, [%rd21+28];
	add.f32 	%f193, %f1280, %f1279;
	fma.rn.f32 	%f1281, %f178, %f178, %f187;
	fma.rn.f32 	%f1282, %f185, %f185, %f1281;
	fma.rn.f32 	%f1283, %f1280, %f1280, %f1282;
	add.f32 	%f194, %f179, %f1283;
	mul.f32 	%f1284, %f186, 0f3F22F983;
	cvt.rni.s32.f32 	%r2151, %f1284;
	cvt.rn.f32.s32 	%f1285, %r2151;
	fma.rn.f32 	%f1286, %f1285, 0fBFC90FDA, %f186;
	fma.rn.f32 	%f1287, %f1285, 0fB3A22168, %f1286;
	fma.rn.f32 	%f3232, %f1285, 0fA7C234C5, %f1287;
	abs.f32 	%f196, %f186;
	setp.ltu.f32 	%p159, %f196, 0f47CE4780;
	@%p159 bra 	$L__BB1_122;
	setp.eq.f32 	%p160, %f196, 0f7F800000;
	@%p160 bra 	$L__BB1_121;
	mov.b32 	%r139, %f186;
	shl.b32 	%r1414, %r139, 8;
	or.b32  	%r140, %r1414, -2147483648;
	mov.b64 	%rd654, 0;
	mov.b32 	%r2148, 0;
$L__BB1_117:
	.pragma "nounroll";
	mul.wide.u32 	%rd332, %r2148, 4;
	mov.u64 	%rd333, __cudart_i2opi_f;
	add.s64 	%rd334, %rd333, %rd332;
	ld.global.nc.u32 	%r1415, [%rd334];
	mad.wide.u32 	%rd335, %r1415, %r140, %rd654;
	shr.u64 	%rd654, %rd335, 32;
	add.s64 	%rd336, %rd2, %rd332;
	st.local.u32 	[%rd336], %rd335;
	add.s32 	%r2148, %r2148, 1;
	setp.ne.s32 	%p161, %r2148, 6;
	@%p161 bra 	$L__BB1_117;
	shr.u32 	%r1416, %r139, 23;
	st.local.u32 	[%rd2+24], %rd654;
	and.b32  	%r143, %r1416, 31;
	and.b32  	%r1417, %r1416, 224;
	add.s32 	%r1418, %r1417, -128;
	shr.u32 	%r1419, %r1418, 5;
	mul.wide.u32 	%rd337, %r1419, 4;
	sub.s64 	%rd44, %rd2, %rd337;
	ld.local.u32 	%r2149, [%rd44+24];
	ld.local.u32 	%r2150, [%rd44+20];
	setp.eq.s32 	%p162, %r143, 0;
	@%p162 bra 	$L__BB1_120;
	shf.l.wrap.b32 	%r2149, %r2150, %r2149, %r143;
	ld.local.u32 	%r1420, [%rd44+16];
	shf.l.wrap.b32 	%r2150, %r1420, %r2150, %r143;
$L__BB1_120:
	shr.u32 	%r1421, %r2149, 30;
	shf.l.wrap.b32 	%r1422, %r2150, %r2149, 2;
	shl.b32 	%r1423, %r2150, 2;
	shr.u32 	%r1424, %r1422, 31;
	add.s32 	%r1425, %r1424, %r1421;
	neg.s32 	%r1426, %r1425;
	setp.lt.s32 	%p163, %r139, 0;
	selp.b32 	%r2151, %r1426, %r1425, %p163;
	xor.b32  	%r1427, %r1422, %r139;
	shr.s32 	%r1428, %r1422, 31;
	xor.b32  	%r1429, %r1428, %r1422;
	xor.b32  	%r1430, %r1428, %r1423;
	cvt.u64.u32 	%rd338, %r1429;
	shl.b64 	%rd339, %rd338, 32;
	cvt.u64.u32 	%rd340, %r1430;
	or.b64  	%rd341, %rd339, %rd340;
	cvt.rn.f64.s64 	%fd17, %rd341;
	mul.f64 	%fd18, %fd17, 0d3BF921FB54442D19;
	cvt.rn.f32.f64 	%f1288, %fd18;
	neg.f32 	%f1289, %f1288;
	setp.lt.s32 	%p164, %r1427, 0;
	selp.f32 	%f3232, %f1289, %f1288, %p164;
	bra.uni 	$L__BB1_122;
$L__BB1_121:
	mov.f32 	%f1290, 0f00000000;
	mul.rn.f32 	%f3232, %f186, %f1290;
	mov.b32 	%r2151, 0;
$L__BB1_122:
	add.s32 	%r1432, %r2151, 1;
	mul.rn.f32 	%f1291, %f3232, %f3232;
	and.b32  	%r1433, %r2151, 1;
	setp.eq.b32 	%p165, %r1433, 1;
	selp.f32 	%f1292, %f3232, 0f3F800000, %p165;
	fma.rn.f32 	%f1293, %f1291, %f1292, 0f00000000;
	fma.rn.f32 	%f1294, %f1291, 0f37CBAC00, 0fBAB607ED;
	selp.f32 	%f1295, 0fB94D4153, %f1294, %p165;
	selp.f32 	%f1296, 0f3C0885E4, 0f3D2AAABB, %p165;
	fma.rn.f32 	%f1297, %f1295, %f1291, %f1296;
	selp.f32 	%f1298, 0fBE2AAAA8, 0fBEFFFFFF, %p165;
	fma.rn.f32 	%f1299, %f1297, %f1291, %f1298;
	fma.rn.f32 	%f1300, %f1299, %f1293, %f1292;
	and.b32  	%r1434, %r1432, 2;
	setp.eq.s32 	%p166, %r1434, 0;
	mov.f32 	%f1301, 0f00000000;
	sub.f32 	%f1302, %f1301, %f1300;
	selp.f32 	%f1303, %f1300, %f1302, %p166;
	mul.f32 	%f1304, %f193, 0fBE99999A;
	ld.local.f32 	%f200, [%rd21+32];
	fma.rn.f32 	%f201, %f1304, %f1303, %f200;
	mul.f32 	%f202, %f186, %f186;
	mul.f32 	%f1305, %f202, 0f3F22F983;
	cvt.rni.s32.f32 	%r2155, %f1305;
	cvt.rn.f32.s32 	%f1306, %r2155;
	fma.rn.f32 	%f1307, %f1306, 0fBFC90FDA, %f202;
	fma.rn.f32 	%f1308, %f1306, 0fB3A22168, %f1307;
	fma.rn.f32 	%f3233, %f1306, 0fA7C234C5, %f1308;
	abs.f32 	%f204, %f202;
	setp.ltu.f32 	%p167, %f204, 0f47CE4780;
	@%p167 bra 	$L__BB1_130;
	setp.eq.f32 	%p168, %f204, 0f7F800000;
	@%p168 bra 	$L__BB1_129;
	mov.b32 	%r153, %f202;
	shl.b32 	%r1436, %r153, 8;
	or.b32  	%r154, %r1436, -2147483648;
	mov.b64 	%rd655, 0;
	mov.b32 	%r2152, 0;
$L__BB1_125:
	.pragma "nounroll";
	mul.wide.u32 	%rd343, %r2152, 4;
	mov.u64 	%rd344, __cudart_i2opi_f;
	add.s64 	%rd345, %rd344, %rd343;
	ld.global.nc.u32 	%r1437, [%rd345];
	mad.wide.u32 	%rd346, %r1437, %r154, %rd655;
	shr.u64 	%rd655, %rd346, 32;
	add.s64 	%rd347, %rd3, %rd343;
	st.local.u32 	[%rd347], %rd346;
	add.s32 	%r2152, %r2152, 1;
	setp.ne.s32 	%p169, %r2152, 6;
	@%p169 bra 	$L__BB1_125;
	shr.u32 	%r1438, %r153, 23;
	st.local.u32 	[%rd3+24], %rd655;
	and.b32  	%r157, %r1438, 31;
	and.b32  	%r1439, %r1438, 224;
	add.s32 	%r1440, %r1439, -128;
	shr.u32 	%r1441, %r1440, 5;
	mul.wide.u32 	%rd348, %r1441, 4;
	sub.s64 	%rd47, %rd3, %rd348;
	ld.local.u32 	%r2153, [%rd47+24];
	ld.local.u32 	%r2154, [%rd47+20];
	setp.eq.s32 	%p170, %r157, 0;
	@%p170 bra 	$L__BB1_128;
	shf.l.wrap.b32 	%r2153, %r2154, %r2153, %r157;
	ld.local.u32 	%r1442, [%rd47+16];
	shf.l.wrap.b32 	%r2154, %r1442, %r2154, %r157;
$L__BB1_128:
	shr.u32 	%r1443, %r2153, 30;
	shf.l.wrap.b32 	%r1444, %r2154, %r2153, 2;
	shl.b32 	%r1445, %r2154, 2;
	shr.u32 	%r1446, %r1444, 31;
	add.s32 	%r1447, %r1446, %r1443;
	neg.s32 	%r1448, %r1447;
	setp.lt.s32 	%p171, %r153, 0;
	selp.b32 	%r2155, %r1448, %r1447, %p171;
	xor.b32  	%r1449, %r1444, %r153;
	shr.s32 	%r1450, %r1444, 31;
	xor.b32  	%r1451, %r1450, %r1444;
	xor.b32  	%r1452, %r1450, %r1445;
	cvt.u64.u32 	%rd349, %r1451;
	shl.b64 	%rd350, %rd349, 32;
	cvt.u64.u32 	%rd351, %r1452;
	or.b64  	%rd352, %rd350, %rd351;
	cvt.rn.f64.s64 	%fd19, %rd352;
	mul.f64 	%fd20, %fd19, 0d3BF921FB54442D19;
	cvt.rn.f32.f64 	%f1309, %fd20;
	neg.f32 	%f1310, %f1309;
	setp.lt.s32 	%p172, %r1449, 0;
	selp.f32 	%f3233, %f1310, %f1309, %p172;
	bra.uni 	$L__BB1_130;
$L__BB1_129:
	mov.f32 	%f1311, 0f00000000;
	mul.rn.f32 	%f3233, %f202, %f1311;
	mov.b32 	%r2155, 0;
$L__BB1_130:
	mul.rn.f32 	%f1312, %f3233, %f3233;
	and.b32  	%r1454, %r2155, 1;
	setp.eq.b32 	%p173, %r1454, 1;
	selp.f32 	%f1313, 0f3F800000, %f3233, %p173;
	fma.rn.f32 	%f1314, %f1312, %f1313, 0f00000000;
	fma.rn.f32 	%f1315, %f1312, 0f37CBAC00, 0fBAB607ED;
	selp.f32 	%f1316, %f1315, 0fB94D4153, %p173;
	selp.f32 	%f1317, 0f3D2AAABB, 0f3C0885E4, %p173;
	fma.rn.f32 	%f1318, %f1316, %f1312, %f1317;
	selp.f32 	%f1319, 0fBEFFFFFF, 0fBE2AAAA8, %p173;
	fma.rn.f32 	%f1320, %f1318, %f1312, %f1319;
	fma.rn.f32 	%f1321, %f1320, %f1314, %f1313;
	and.b32  	%r1455, %r2155, 2;
	setp.eq.s32 	%p174, %r1455, 0;
	mov.f32 	%f1322, 0f00000000;
	sub.f32 	%f1323, %f1322, %f1321;
	selp.f32 	%f1324, %f1321, %f1323, %p174;
	mul.f32 	%f1325, %f1324, 0f3E4CCCCD;
	fma.rn.f32 	%f1326, %f193, 0f3F8147AE, %f1325;
	ld.local.f32 	%f1327, [%rd21+36];
	add.f32 	%f208, %f1327, %f1326;
	fma.rn.f32 	%f1328, %f193, %f193, %f202;
	fma.rn.f32 	%f1329, %f200, %f200, %f1328;
	fma.rn.f32 	%f1330, %f1327, %f1327, %f1329;
	add.f32 	%f209, %f194, %f1330;
	mul.f32 	%f1331, %f201, 0f3F22F983;
	cvt.rni.s32.f32 	%r2159, %f1331;
	cvt.rn.f32.s32 	%f1332, %r2159;
	fma.rn.f32 	%f1333, %f1332, 0fBFC90FDA, %f201;
	fma.rn.f32 	%f1334, %f1332, 0fB3A22168, %f1333;
	fma.rn.f32 	%f3234, %f1332, 0fA7C234C5, %f1334;
	abs.f32 	%f211, %f201;
	setp.ltu.f32 	%p175, %f211, 0f47CE4780;
	@%p175 bra 	$L__BB1_138;
	setp.eq.f32 	%p176, %f211, 0f7F800000;
	@%p176 bra 	$L__BB1_137;
	mov.b32 	%r167, %f201;
	shl.b32 	%r1457, %r167, 8;
	or.b32  	%r168, %r1457, -2147483648;
	mov.b64 	%rd656, 0;
	mov.b32 	%r2156, 0;
$L__BB1_133:
	.pragma "nounroll";
	mul.wide.u32 	%rd354, %r2156, 4;
	mov.u64 	%rd355, __cudart_i2opi_f;
	add.s64 	%rd356, %rd355, %rd354;
	ld.global.nc.u32 	%r1458, [%rd356];
	mad.wide.u32 	%rd357, %r1458, %r168, %rd656;
	shr.u64 	%rd656, %rd357, 32;
	add.s64 	%rd358, %rd2, %rd354;
	st.local.u32 	[%rd358], %rd357;
	add.s32 	%r2156, %r2156, 1;
	setp.ne.s32 	%p177, %r2156, 6;
	@%p177 bra 	$L__BB1_133;
	shr.u32 	%r1459, %r167, 23;
	st.local.u32 	[%rd2+24], %rd656;
	and.b32  	%r171, %r1459, 31;
	and.b32  	%r1460, %r1459, 224;
	add.s32 	%r1461, %r1460, -128;
	shr.u32 	%r1462, %r1461, 5;
	mul.wide.u32 	%rd359, %r1462, 4;
	sub.s64 	%rd50, %rd2, %rd359;
	ld.local.u32 	%r2157, [%rd50+24];
	ld.local.u32 	%r2158, [%rd50+20];
	setp.eq.s32 	%p178, %r171, 0;
	@%p178 bra 	$L__BB1_136;
	shf.l.wrap.b32 	%r2157, %r2158, %r2157, %r171;
	ld.local.u32 	%r1463, [%rd50+16];
	shf.l.wrap.b32 	%r2158, %r1463, %r2158, %r171;
$L__BB1_136:
	shr.u32 	%r1464, %r2157, 30;
	shf.l.wrap.b32 	%r1465, %r2158, %r2157, 2;
	shl.b32 	%r1466, %r2158, 2;
	shr.u32 	%r1467, %r1465, 31;
	add.s32 	%r1468, %r1467, %r1464;
	neg.s32 	%r1469, %r1468;
	setp.lt.s32 	%p179, %r167, 0;
	selp.b32 	%r2159, %r1469, %r1468, %p179;
	xor.b32  	%r1470, %r1465, %r167;
	shr.s32 	%r1471, %r1465, 31;
	xor.b32  	%r1472, %r1471, %r1465;
	xor.b32  	%r1473, %r1471, %r1466;
	cvt.u64.u32 	%rd360, %r1472;
	shl.b64 	%rd361, %rd360, 32;
	cvt.u64.u32 	%rd362, %r1473;
	or.b64  	%rd363, %rd361, %rd362;
	cvt.rn.f64.s64 	%fd21, %rd363;
	mul.f64 	%fd22, %fd21, 0d3BF921FB54442D19;
	cvt.rn.f32.f64 	%f1335, %fd22;
	neg.f32 	%f1336, %f1335;
	setp.lt.s32 	%p180, %r1470, 0;
	selp.f32 	%f3234, %f1336, %f1335, %p180;
	bra.uni 	$L__BB1_138;
$L__BB1_137:
	mov.f32 	%f1337, 0f00000000;
	mul.rn.f32 	%f3234, %f201, %f1337;
	mov.b32 	%r2159, 0;
$L__BB1_138:
	add.s32 	%r1475, %r2159, 1;
	mul.rn.f32 	%f1338, %f3234, %f3234;
	and.b32  	%r1476, %r2159, 1;
	setp.eq.b32 	%p181, %r1476, 1;
	selp.f32 	%f1339, %f3234, 0f3F800000, %p181;
	fma.rn.f32 	%f1340, %f1338, %f1339, 0f00000000;
	fma.rn.f32 	%f1341, %f1338, 0f37CBAC00, 0fBAB607ED;
	selp.f32 	%f1342, 0fB94D4153, %f1341, %p181;
	selp.f32 	%f1343, 0f3C0885E4, 0f3D2AAABB, %p181;
	fma.rn.f32 	%f1344, %f1342, %f1338, %f1343;
	selp.f32 	%f1345, 0fBE2AAAA8, 0fBEFFFFFF, %p181;
	fma.rn.f32 	%f1346, %f1344, %f1338, %f1345;
	fma.rn.f32 	%f1347, %f1346, %f1340, %f1339;
	and.b32  	%r1477, %r1475, 2;
	setp.eq.s32 	%p182, %r1477, 0;
	mov.f32 	%f1348, 0f00000000;
	sub.f32 	%f1349, %f1348, %f1347;
	selp.f32 	%f1350, %f1347, %f1349, %p182;
	mul.f32 	%f1351, %f208, 0fBE99999A;
	ld.local.f32 	%f215, [%rd21+40];
	fma.rn.f32 	%f216, %f1351, %f1350, %f215;
	mul.f32 	%f217, %f201, %f201;
	mul.f32 	%f1352, %f217, 0f3F22F983;
	cvt.rni.s32.f32 	%r2163, %f1352;
	cvt.rn.f32.s32 	%f1353, %r2163;
	fma.rn.f32 	%f1354, %f1353, 0fBFC90FDA, %f217;
	fma.rn.f32 	%f1355, %f1353, 0fB3A22168, %f1354;
	fma.rn.f32 	%f3235, %f1353, 0fA7C234C5, %f1355;
	abs.f32 	%f219, %f217;
	setp.ltu.f32 	%p183, %f219, 0f47CE4780;
	@%p183 bra 	$L__BB1_146;
	setp.eq.f32 	%p184, %f219, 0f7F800000;
	@%p184 bra 	$L__BB1_145;
	mov.b32 	%r181, %f217;
	shl.b32 	%r1479, %r181, 8;
	or.b32  	%r182, %r1479, -2147483648;
	mov.b64 	%rd657, 0;
	mov.b32 	%r2160, 0;
$L__BB1_141:
	.pragma "nounroll";
	mul.wide.u32 	%rd365, %r2160, 4;
	mov.u64 	%rd366, __cudart_i2opi_f;
	add.s64 	%rd367, %rd366, %rd365;
	ld.global.nc.u32 	%r1480, [%rd367];
	mad.wide.u32 	%rd368, %r1480, %r182, %rd657;
	shr.u64 	%rd657, %rd368, 32;
	add.s64 	%rd369, %rd3, %rd365;
	st.local.u32 	[%rd369], %rd368;
	add.s32 	%r2160, %r2160, 1;
	setp.ne.s32 	%p185, %r2160, 6;
	@%p185 bra 	$L__BB1_141;
	shr.u32 	%r1481, %r181, 23;
	st.local.u32 	[%rd3+24], %rd657;
	and.b32  	%r185, %r1481, 31;
	and.b32  	%r1482, %r1481, 224;
	add.s32 	%r1483, %r1482, -128;
	shr.u32 	%r1484, %r1483, 5;
	mul.wide.u32 	%rd370, %r1484, 4;
	sub.s64 	%rd53, %rd3, %rd370;
	ld.local.u32 	%r2161, [%rd53+24];
	ld.local.u32 	%r2162, [%rd53+20];
	setp.eq.s32 	%p186, %r185, 0;
	@%p186 bra 	$L__BB1_144;
	shf.l.wrap.b32 	%r2161, %r2162, %r2161, %r185;
	ld.local.u32 	%r1485, [%rd53+16];
	shf.l.wrap.b32 	%r2162, %r1485, %r2162, %r185;
$L__BB1_144:
	shr.u32 	%r1486, %r2161, 30;
	shf.l.wrap.b32 	%r1487, %r2162, %r2161, 2;
	shl.b32 	%r1488, %r2162, 2;
	shr.u32 	%r1489, %r1487, 31;
	add.s32 	%r1490, %r1489, %r1486;
	neg.s32 	%r1491, %r1490;
	setp.lt.s32 	%p187, %r181, 0;
	selp.b32 	%r2163, %r1491, %r1490, %p187;
	xor.b32  	%r1492, %r1487, %r181;
	shr.s32 	%r1493, %r1487, 31;
	xor.b32  	%r1494, %r1493, %r1487;
	xor.b32  	%r1495, %r1493, %r1488;
	cvt.u64.u32 	%rd371, %r1494;
	shl.b64 	%rd372, %rd371, 32;
	cvt.u64.u32 	%rd373, %r1495;
	or.b64  	%rd374, %rd372, %rd373;
	cvt.rn.f64.s64 	%fd23, %rd374;
	mul.f64 	%fd24, %fd23, 0d3BF921FB54442D19;
	cvt.rn.f32.f64 	%f1356, %fd24;
	neg.f32 	%f1357, %f1356;
	setp.lt.s32 	%p188, %r1492, 0;
	selp.f32 	%f3235, %f1357, %f1356, %p188;
	bra.uni 	$L__BB1_146;
$L__BB1_145:
	mov.f32 	%f1358, 0f00000000;
	mul.rn.f32 	%f3235, %f217, %f1358;
	mov.b32 	%r2163, 0;
$L__BB1_146:
	mul.rn.f32 	%f1359, %f3235, %f3235;
	and.b32  	%r1497, %r2163, 1;
	setp.eq.b32 	%p189, %r1497, 1;
	selp.f32 	%f1360, 0f3F800000, %f3235, %p189;
	fma.rn.f32 	%f1361, %f1359, %f1360, 0f00000000;
	fma.rn.f32 	%f1362, %f1359, 0f37CBAC00, 0fBAB607ED;
	selp.f32 	%f1363, %f1362, 0fB94D4153, %p189;
	selp.f32 	%f1364, 0f3D2AAABB, 0f3C0885E4, %p189;
	fma.rn.f32 	%f1365, %f1363, %f1359, %f1364;
	selp.f32 	%f1366, 0fBEFFFFFF, 0fBE2AAAA8, %p189;
	fma.rn.f32 	%f1367, %f1365, %f1359, %f1366;
	fma.rn.f32 	%f1368, %f1367, %f1361, %f1360;
	and.b32  	%r1498, %r2163, 2;
	setp.eq.s32 	%p190, %r1498, 0;
	mov.f32 	%f1369, 0f00000000;
	sub.f32 	%f1370, %f1369, %f1368;
	selp.f32 	%f1371, %f1368, %f1370, %p190;
	mul.f32 	%f1372, %f1371, 0f3E4CCCCD;
	fma.rn.f32 	%f1373, %f208, 0f3F8147AE, %f1372;
	ld.local.f32 	%f1374, [%rd21+44];
	add.f32 	%f223, %f1374, %f1373;
	fma.rn.f32 	%f1375, %f208, %f208, %f217;
	fma.rn.f32 	%f1376, %f215, %f215, %f1375;
	fma.rn.f32 	%f1377, %f1374, %f1374, %f1376;
	add.f32 	%f224, %f209, %f1377;
	mul.f32 	%f1378, %f216, 0f3F22F983;
	cvt.rni.s32.f32 	%r2167, %f1378;
	cvt.rn.f32.s32 	%f1379, %r2167;
	fma.rn.f32 	%f1380, %f1379, 0fBFC90FDA, %f216;
	fma.rn.f32 	%f1381, %f1379, 0fB3A22168, %f1380;
	fma.rn.f32 	%f3236, %f1379, 0fA7C234C5, %f1381;
	abs.f32 	%f226, %f216;
	setp.ltu.f32 	%p191, %f226, 0f47CE4780;
	@%p191 bra 	$L__BB1_154;
	setp.eq.f32 	%p192, %f226, 0f7F800000;
	@%p192 bra 	$L__BB1_153;
	mov.b32 	%r195, %f216;
	shl.b32 	%r1500, %r195, 8;
	or.b32  	%r196, %r1500, -2147483648;
	mov.b64 	%rd658, 0;
	mov.b32 	%r2164, 0;
$L__BB1_149:
	.pragma "nounroll";
	mul.wide.u32 	%rd376, %r2164, 4;
	mov.u64 	%rd377, __cudart_i2opi_f;
	add.s64 	%rd378, %rd377, %rd376;
	ld.global.nc.u32 	%r1501, [%rd378];
	mad.wide.u32 	%rd379, %r1501, %r196, %rd658;
	shr.u64 	%rd658, %rd379, 32;
	add.s64 	%rd380, %rd2, %rd376;
	st.local.u32 	[%rd380], %rd379;
	add.s32 	%r2164, %r2164, 1;
	setp.ne.s32 	%p193, %r2164, 6;
	@%p193 bra 	$L__BB1_149;
	shr.u32 	%r1502, %r195, 23;
	st.local.u32 	[%rd2+24], %rd658;
	and.b32  	%r199, %r1502, 31;
	and.b32  	%r1503, %r1502, 224;
	add.s32 	%r1504, %r1503, -128;
	shr.u32 	%r1505, %r1504, 5;
	mul.wide.u32 	%rd381, %r1505, 4;
	sub.s64 	%rd56, %rd2, %rd381;
	ld.local.u32 	%r2165, [%rd56+24];
	ld.local.u32 	%r2166, [%rd56+20];
	setp.eq.s32 	%p194, %r199, 0;
	@%p194 bra 	$L__BB1_152;
	shf.l.wrap.b32 	%r2165, %r2166, %r2165, %r199;
	ld.local.u32 	%r1506, [%rd56+16];
	shf.l.wrap.b32 	%r2166, %r1506, %r2166, %r199;
$L__BB1_152:
	shr.u32 	%r1507, %r2165, 30;
	shf.l.wrap.b32 	%r1508, %r2166, %r2165, 2;
	shl.b32 	%r1509, %r2166, 2;
	shr.u32 	%r1510, %r1508, 31;
	add.s32 	%r1511, %r1510, %r1507;
	neg.s32 	%r1512, %r1511;
	setp.lt.s32 	%p195, %r195, 0;
	selp.b32 	%r2167, %r1512, %r1511, %p195;
	xor.b32  	%r1513, %r1508, %r195;
	shr.s32 	%r1514, %r1508, 31;
	xor.b32  	%r1515, %r1514, %r1508;
	xor.b32  	%r1516, %r1514, %r1509;
	cvt.u64.u32 	%rd382, %r1515;
	shl.b64 	%rd383, %rd382, 32;
	cvt.u64.u32 	%rd384, %r1516;
	or.b64  	%rd385, %rd383, %rd384;
	cvt.rn.f64.s64 	%fd25, %rd385;
	mul.f64 	%fd26, %fd25, 0d3BF921FB54442D19;
	cvt.rn.f32.f64 	%f1382, %fd26;
	neg.f32 	%f1383, %f1382;
	setp.lt.s32 	%p196, %r1513, 0;
	selp.f32 	%f3236, %f1383, %f1382, %p196;
	bra.uni 	$L__BB1_154;
$L__BB1_153:
	mov.f32 	%f1384, 0f00000000;
	mul.rn.f32 	%f3236, %f216, %f1384;
	mov.b32 	%r2167, 0;
$L__BB1_154:
	add.s32 	%r1518, %r2167, 1;
	mul.rn.f32 	%f1385, %f3236, %f3236;
	and.b32  	%r1519, %r2167, 1;
	setp.eq.b32 	%p197, %r1519, 1;
	selp.f32 	%f1386, %f3236, 0f3F800000, %p197;
	fma.rn.f32 	%f1387, %f1385, %f1386, 0f00000000;
	fma.rn.f32 	%f1388, %f1385, 0f37CBAC00, 0fBAB607ED;
	selp.f32 	%f1389, 0fB94D4153, %f1388, %p197;
	selp.f32 	%f1390, 0f3C0885E4, 0f3D2AAABB, %p197;
	fma.rn.f32 	%f1391, %f1389, %f1385, %f1390;
	selp.f32 	%f1392, 0fBE2AAAA8, 0fBEFFFFFF, %p197;
	fma.rn.f32 	%f1393, %f1391, %f1385, %f1392;
	fma.rn.f32 	%f1394, %f1393, %f1387, %f1386;
	and.b32  	%r1520, %r1518, 2;
	setp.eq.s32 	%p198, %r1520, 0;
	mov.f32 	%f1395, 0f00000000;
	sub.f32 	%f1396, %f1395, %f1394;
	selp.f32 	%f1397, %f1394, %f1396, %p198;
	mul.f32 	%f1398, %f223, 0fBE99999A;
	ld.local.f32 	%f230, [%rd21+48];
	fma.rn.f32 	%f231, %f1398, %f1397, %f230;
	mul.f32 	%f232, %f216, %f216;
	mul.f32 	%f1399, %f232, 0f3F22F983;
	cvt.rni.s32.f32 	%r2171, %f1399;
	cvt.rn.f32.s32 	%f1400, %r2171;
	fma.rn.f32 	%f1401, %f1400, 0fBFC90FDA, %f232;
	fma.rn.f32 	%f1402, %f1400, 0fB3A22168, %f1401;
	fma.rn.f32 	%f3237, %f1400, 0fA7C234C5, %f1402;
	abs.f32 	%f234, %f232;
	setp.ltu.f32 	%p199, %f234, 0f47CE4780;
	@%p199 bra 	$L__BB1_162;
	setp.eq.f32 	%p200, %f234, 0f7F800000;
	@%p200 bra 	$L__BB1_161;
	mov.b32 	%r209, %f232;
	shl.b32 	%r1522, %r209, 8;
	or.b32  	%r210, %r1522, -2147483648;
	mov.b64 	%rd659, 0;
	mov.b32 	%r2168, 0;
$L__BB1_157:
	.pragma "nounroll";
	mul.wide.u32 	%rd387, %r2168, 4;
	mov.u64 	%rd388, __cudart_i2opi_f;
	add.s64 	%rd389, %rd388, %rd387;
	ld.global.nc.u32 	%r1523, [%rd389];
	mad.wide.u32 	%rd390, %r1523, %r210, %rd659;
	shr.u64 	%rd659, %rd390, 32;
	add.s64 	%rd391, %rd3, %rd387;
	st.local.u32 	[%rd391], %rd390;
	add.s32 	%r2168, %r2168, 1;
	setp.ne.s32 	%p201, %r2168, 6;
	@%p201 bra 	$L__BB1_157;
	shr.u32 	%r1524, %r209, 23;
	st.local.u32 	[%rd3+24], %rd659;
	and.b32  	%r213, %r1524, 31;
	and.b32  	%r1525, %r1524, 224;
	add.s32 	%r1526, %r1525, -128;
	shr.u32 	%r1527, %r1526, 5;
	mul.wide.u32 	%rd392, %r1527, 4;
	sub.s64 	%rd59, %rd3, %rd392;
	ld.local.u32 	%r2169, [%rd59+24];
	ld.local.u32 	%r2170, [%rd59+20];
	setp.eq.s32 	%p202, %r213, 0;
	@%p202 bra 	$L__BB1_160;
	shf.l.wrap.b32 	%r2169, %r2170, %r2169, %r213;
	ld.local.u32 	%r1528, [%rd59+16];
	shf.l.wrap.b32 	%r2170, %r1528, %r2170, %r213;
$L__BB1_160:
	shr.u32 	%r1529, %r2169, 30;
	shf.l.wrap.b32 	%r1530, %r2170, %r2169, 2;
	shl.b32 	%r1531, %r2170, 2;
	shr.u32 	%r1532, %r1530, 31;
	add.s32 	%r1533, %r1532, %r1529;
	neg.s32 	%r1534, %r1533;
	setp.lt.s32 	%p203, %r209, 0;
	selp.b32 	%r2171, %r1534, %r1533, %p203;
	xor.b32  	%r1535, %r1530, %r209;
	shr.s32 	%r1536, %r1530, 31;
	xor.b32  	%r1537, %r1536, %r1530;
	xor.b32  	%r1538, %r1536, %r1531;
	cvt.u64.u32 	%rd393, %r1537;
	shl.b64 	%rd394, %rd393, 32;
	cvt.u64.u32 	%rd395, %r1538;
	or.b64  	%rd396, %rd394, %rd395;
	cvt.rn.f64.s64 	%fd27, %rd396;
	mul.f64 	%fd28, %fd27, 0d3BF921FB54442D19;
	cvt.rn.f32.f64 	%f1403, %fd28;
	neg.f32 	%f1404, %f1403;
	setp.lt.s32 	%p204, %r1535, 0;
	selp.f32 	%f3237, %f1404, %f1403, %p204;
	bra.uni 	$L__BB1_162;
$L__BB1_161:
	mov.f32 	%f1405, 0f00000000;
	mul.rn.f32 	%f3237, %f232, %f1405;
	mov.b32 	%r2171, 0;
$L__BB1_162:
	mul.rn.f32 	%f1406, %f3237, %f3237;
	and.b32  	%r1540, %r2171, 1;
	setp.eq.b32 	%p205, %r1540, 1;
	selp.f32 	%f1407, 0f3F800000, %f3237, %p205;
	fma.rn.f32 	%f1408, %f1406, %f1407, 0f00000000;
	fma.rn.f32 	%f1409, %f1406, 0f37CBAC00, 0fBAB607ED;
	selp.f32 	%f1410, %f1409, 0fB94D4153, %p205;
	selp.f32 	%f1411, 0f3D2AAABB, 0f3C0885E4, %p205;
	fma.rn.f32 	%f1412, %f1410, %f1406, %f1411;
	selp.f32 	%f1413, 0fBEFFFFFF, 0fBE2AAAA8, %p205;
	fma.rn.f32 	%f1414, %f1412, %f1406, %f1413;
	fma.rn.f32 	%f1415, %f1414, %f1408, %f1407;
	and.b32  	%r1541, %r2171, 2;
	setp.eq.s32 	%p206, %r1541, 0;
	mov.f32 	%f1416, 0f00000000;
	sub.f32 	%f1417, %f1416, %f1415;
	selp.f32 	%f1418, %f1415, %f1417, %p206;
	mul.f32 	%f1419, %f1418, 0f3E4CCCCD;
	fma.rn.f32 	%f1420, %f223, 0f3F8147AE, %f1419;
	ld.local.f32 	%f1421, [%rd21+52];
	add.f32 	%f238, %f1421, %f1420;
	fma.rn.f32 	%f1422, %f223, %f223, %f232;
	fma.rn.f32 	%f1423, %f230, %f230, %f1422;
	fma.rn.f32 	%f1424, %f1421, %f1421, %f1423;
	add.f32 	%f239, %f224, %f1424;
	mul.f32 	%f1425, %f231, 0f3F22F983;
	cvt.rni.s32.f32 	%r2175, %f1425;
	cvt.rn.f32.s32 	%f1426, %r2175;
	fma.rn.f32 	%f1427, %f1426, 0fBFC90FDA, %f231;
	fma.rn.f32 	%f1428, %f1426, 0fB3A22168, %f1427;
	fma.rn.f32 	%f3238, %f1426, 0fA7C234C5, %f1428;
	abs.f32 	%f241, %f231;
	setp.ltu.f32 	%p207, %f241, 0f47CE4780;
	@%p207 bra 	$L__BB1_170;
	setp.eq.f32 	%p208, %f241, 0f7F800000;
	@%p208 bra 	$L__BB1_169;
	mov.b32 	%r223, %f231;
	shl.b32 	%r1543, %r223, 8;
	or.b32  	%r224, %r1543, -2147483648;
	mov.b64 	%rd660, 0;
	mov.b32 	%r2172, 0;
$L__BB1_165:
	.pragma "nounroll";
	mul.wide.u32 	%rd398, %r2172, 4;
	mov.u64 	%rd399, __cudart_i2opi_f;
	add.s64 	%rd400, %rd399, %rd398;
	ld.global.nc.u32 	%r1544, [%rd400];
	mad.wide.u32 	%rd401, %r1544, %r224, %rd660;
	shr.u64 	%rd660, %rd401, 32;
	add.s64 	%rd402, %rd2, %rd398;
	st.local.u32 	[%rd402], %rd401;
	add.s32 	%r2172, %r2172, 1;
	setp.ne.s32 	%p209, %r2172, 6;
	@%p209 bra 	$L__BB1_165;
	shr.u32 	%r1545, %r223, 23;
	st.local.u32 	[%rd2+24], %rd660;
	and.b32  	%r227, %r1545, 31;
	and.b32  	%r1546, %r1545, 224;
	add.s32 	%r1547, %r1546, -128;
	shr.u32 	%r1548, %r1547, 5;
	mul.wide.u32 	%rd403, %r1548, 4;
	sub.s64 	%rd62, %rd2, %rd403;
	ld.local.u32 	%r2173, [%rd62+24];
	ld.local.u32 	%r2174, [%rd62+20];
	setp.eq.s32 	%p210, %r227, 0;
	@%p210 bra 	$L__BB1_168;
	shf.l.wrap.b32 	%r2173, %r2174, %r2173, %r227;
	ld.local.u32 	%r1549, [%rd62+16];
	shf.l.wrap.b32 	%r2174, %r1549, %r2174, %r227;
$L__BB1_168:
	shr.u32 	%r1550, %r2173, 30;
	shf.l.wrap.b32 	%r1551, %r2174, %r2173, 2;
	shl.b32 	%r1552, %r2174, 2;
	shr.u32 	%r1553, %r1551, 31;
	add.s32 	%r1554, %r1553, %r1550;
	neg.s32 	%r1555, %r1554;
	setp.lt.s32 	%p211, %r223, 0;
	selp.b32 	%r2175, %r1555, %r1554, %p211;
	xor.b32  	%r1556, %r1551, %r223;
	shr.s32 	%r1557, %r1551, 31;
	xor.b32  	%r1558, %r1557, %r1551;
	xor.b32  	%r1559, %r1557, %r1552;
	cvt.u64.u32 	%rd404, %r1558;
	shl.b64 	%rd405, %rd404, 32;
	cvt.u64.u32 	%rd406, %r1559;
	or.b64  	%rd407, %rd405, %rd406;
	cvt.rn.f64.s64 	%fd29, %rd407;
	mul.f64 	%fd30, %fd29, 0d3BF921FB54442D19;
	cvt.rn.f32.f64 	%f1429, %fd30;
	neg.f32 	%f1430, %f1429;
	setp.lt.s32 	%p212, %r1556, 0;
	selp.f32 	%f3238, %f1430, %f1429, %p212;
	bra.uni 	$L__BB1_170;
$L__BB1_169:
	mov.f32 	%f1431, 0f00000000;
	mul.rn.f32 	%f3238, %f231, %f1431;
	mov.b32 	%r2175, 0;
$L__BB1_170:
	add.s32 	%r1561, %r2175, 1;
	mul.rn.f32 	%f1432, %f3238, %f3238;
	and.b32  	%r1562, %r2175, 1;
	setp.eq.b32 	%p213, %r1562, 1;
	selp.f32 	%f1433, %f3238, 0f3F800000, %p213;
	fma.rn.f32 	%f1434, %f1432, %f1433, 0f00000000;
	fma.rn.f32 	%f1435, %f1432, 0f37CBAC00, 0fBAB607ED;
	selp.f32 	%f1436, 0fB94D4153, %f1435, %p213;
	selp.f32 	%f1437, 0f3C0885E4, 0f3D2AAABB, %p213;
	fma.rn.f32 	%f1438, %f1436, %f1432, %f1437;
	selp.f32 	%f1439, 0fBE2AAAA8, 0fBEFFFFFF, %p213;
	fma.rn.f32 	%f1440, %f1438, %f1432, %f1439;
	fma.rn.f32 	%f1441, %f1440, %f1434, %f1433;
	and.b32  	%r1563, %r1561, 2;
	setp.eq.s32 	%p214, %r1563, 0;
	mov.f32 	%f1442, 0f00000000;
	sub.f32 	%f1443, %f1442, %f1441;
	selp.f32 	%f1444, %f1441, %f1443, %p214;
	mul.f32 	%f1445, %f238, 0fBE99999A;
	ld.local.f32 	%f245, [%rd21+56];
	fma.rn.f32 	%f246, %f1445, %f1444, %f245;
	mul.f32 	%f247, %f231, %f231;
	mul.f32 	%f1446, %f247, 0f3F22F983;
	cvt.rni.s32.f32 	%r2179, %f1446;
	cvt.rn.f32.s32 	%f1447, %r2179;
	fma.rn.f32 	%f1448, %f1447, 0fBFC90FDA, %f247;
	fma.rn.f32 	%f1449, %f1447, 0fB3A22168, %f1448;
	fma.rn.f32 	%f3239, %f1447, 0fA7C234C5, %f1449;
	abs.f32 	%f249, %f247;
	setp.ltu.f32 	%p215, %f249, 0f47CE4780;
	@%p215 bra 	$L__BB1_178;
	setp.eq.f32 	%p216, %f249, 0f7F800000;
	@%p216 bra 	$L__BB1_177;
	mov.b32 	%r237, %f247;
	shl.b32 	%r1565, %r237, 8;
	or.b32  	%r238, %r1565, -2147483648;
	mov.b64 	%rd661, 0;
	mov.b32 	%r2176, 0;
$L__BB1_173:
	.pragma "nounroll";
	mul.wide.u32 	%rd409, %r2176, 4;
	mov.u64 	%rd410, __cudart_i2opi_f;
	add.s64 	%rd411, %rd410, %rd409;
	ld.global.nc.u32 	%r1566, [%rd411];
	mad.wide.u32 	%rd412, %r1566, %r238, %rd661;
	shr.u64 	%rd661, %rd412, 32;
	add.s64 	%rd413, %rd3, %rd409;
	st.local.u32 	[%rd413], %rd412;
	add.s32 	%r2176, %r2176, 1;
	setp.ne.s32 	%p217, %r2176, 6;
	@%p217 bra 	$L__BB1_173;
	shr.u32 	%r1567, %r237, 23;
	st.local.u32 	[%rd3+24], %rd661;
	and.b32  	%r241, %r1567, 31;
	and.b32  	%r1568, %r1567, 224;
	add.s32 	%r1569, %r1568, -128;
	shr.u32 	%r1570, %r1569, 5;
	mul.wide.u32 	%rd414, %r1570, 4;
	sub.s64 	%rd65, %rd3, %rd414;
	ld.local.u32 	%r2177, [%rd65+24];
	ld.local.u32 	%r2178, [%rd65+20];
	setp.eq.s32 	%p218, %r241, 0;
	@%p218 bra 	$L__BB1_176;
	shf.l.wrap.b32 	%r2177, %r2178, %r2177, %r241;
	ld.local.u32 	%r1571, [%rd65+16];
	shf.l.wrap.b32 	%r2178, %r1571, %r2178, %r241;
$L__BB1_176:
	shr.u32 	%r1572, %r2177, 30;
	shf.l.wrap.b32 	%r1573, %r2178, %r2177, 2;
	shl.b32 	%r1574, %r2178, 2;
	shr.u32 	%r1575, %r1573, 31;
	add.s32 	%r1576, %r1575, %r1572;
	neg.s32 	%r1577, %r1576;
	setp.lt.s32 	%p219, %r237, 0;
	selp.b32 	%r2179, %r1577, %r1576, %p219;
	xor.b32  	%r1578, %r1573, %r237;
	shr.s32 	%r1579, %r1573, 31;
	xor.b32  	%r1580, %r1579, %r1573;
	xor.b32  	%r1581, %r1579, %r1574;
	cvt.u64.u32 	%rd415, %r1580;
	shl.b64 	%rd416, %rd415, 32;
	cvt.u64.u32 	%rd417, %r1581;
	or.b64  	%rd418, %rd416, %rd417;
	cvt.rn.f64.s64 	%fd31, %rd418;
	mul.f64 	%fd32, %fd31, 0d3BF921FB54442D19;
	cvt.rn.f32.f64 	%f1450, %fd32;
	neg.f32 	%f1451, %f1450;
	setp.lt.s32 	%p220, %r1578, 0;
	selp.f32 	%f3239, %f1451, %f1450, %p220;
	bra.uni 	$L__BB1_178;
$L__BB1_177:
	mov.f32 	%f1452, 0f00000000;
	mul.rn.f32 	%f3239, %f247, %f1452;
	mov.b32 	%r2179, 0;
$L__BB1_178:
	mul.rn.f32 	%f1453, %f3239, %f3239;
	and.b32  	%r1583, %r2179, 1;
	setp.eq.b32 	%p221, %r1583, 1;
	selp.f32 	%f1454, 0f3F800000, %f3239, %p221;
	fma.rn.f32 	%f1455, %f1453, %f1454, 0f00000000;
	fma.rn.f32 	%f1456, %f1453, 0f37CBAC00, 0fBAB607ED;
	selp.f32 	%f1457, %f1456, 0fB94D4153, %p221;
	selp.f32 	%f1458, 0f3D2AAABB, 0f3C0885E4, %p221;
	fma.rn.f32 	%f1459, %f1457, %f1453, %f1458;
	selp.f32 	%f1460, 0fBEFFFFFF, 0fBE2AAAA8, %p221;
	fma.rn.f32 	%f1461, %f1459, %f1453, %f1460;
	fma.rn.f32 	%f1462, %f1461, %f1455, %f1454;
	and.b32  	%r1584, %r2179, 2;
	setp.eq.s32 	%p222, %r1584, 0;
	mov.f32 	%f1463, 0f00000000;
	sub.f32 	%f1464, %f1463, %f1462;
	selp.f32 	%f1465, %f1462, %f1464, %p222;
	mul.f32 	%f1466, %f1465, 0f3E4CCCCD;
	fma.rn.f32 	%f1467, %f238, 0f3F8147AE, %f1466;
	ld.local.f32 	%f1468, [%rd21+60];
	add.f32 	%f253, %f1468, %f1467;
	fma.rn.f32 	%f1469, %f238, %f238, %f247;
	fma.rn.f32 	%f1470, %f245, %f245, %f1469;
	fma.rn.f32 	%f1471, %f1468, %f1468, %f1470;
	add.f32 	%f254, %f239, %f1471;
	mul.f32 	%f1472, %f246, 0f3F22F983;
	cvt.rni.s32.f32 	%r2183, %f1472;
	cvt.rn.f32.s32 	%f1473, %r2183;
	fma.rn.f32 	%f1474, %f1473, 0fBFC90FDA, %f246;
	fma.rn.f32 	%f1475, %f1473, 0fB3A22168, %f1474;
	fma.rn.f32 	%f3240, %f1473, 0fA7C234C5, %f1475;
	abs.f32 	%f256, %f246;
	setp.ltu.f32 	%p223, %f256, 0f47CE4780;
	@%p223 bra 	$L__BB1_186;
	setp.eq.f32 	%p224, %f256, 0f7F800000;
	@%p224 bra 	$L__BB1_185;
	mov.b32 	%r251, %f246;
	shl.b32 	%r1586, %r251, 8;
	or.b32  	%r252, %r1586, -2147483648;
	mov.b64 	%rd662, 0;
	mov.b32 	%r2180, 0;
$L__BB1_181:
	.pragma "nounroll";
	mul.wide.u32 	%rd420, %r2180, 4;
	mov.u64 	%rd421, __cudart_i2opi_f;
	add.s64 	%rd422, %rd421, %rd420;
	ld.global.nc.u32 	%r1587, [%rd422];
	mad.wide.u32 	%rd423, %r1587, %r252, %rd662;
	shr.u64 	%rd662, %rd423, 32;
	add.s64 	%rd424, %rd2, %rd420;
	st.local.u32 	[%rd424], %rd423;
	add.s32 	%r2180, %r2180, 1;
	setp.ne.s32 	%p225, %r2180, 6;
	@%p225 bra 	$L__BB1_181;
	shr.u32 	%r1588, %r251, 23;
	st.local.u32 	[%rd2+24], %rd662;
	and.b32  	%r255, %r1588, 31;
	and.b32  	%r1589, %r1588, 224;
	add.s32 	%r1590, %r1589, -128;
	shr.u32 	%r1591, %r1590, 5;
	mul.wide.u32 	%rd425, %r1591, 4;
	sub.s64 	%rd68, %rd2, %rd425;
	ld.local.u32 	%r2181, [%rd68+24];
	ld.local.u32 	%r2182, [%rd68+20];
	setp.eq.s32 	%p226, %r255, 0;
	@%p226 bra 	$L__BB1_184;
	shf.l.wrap.b32 	%r2181, %r2182, %r2181, %r255;
	ld.local.u32 	%r1592, [%rd68+16];
	shf.l.wrap.b32 	%r2182, %r1592, %r2182, %r255;
$L__BB1_184:
	shr.u32 	%r1593, %r2181, 30;
	shf.l.wrap.b32 	%r1594, %r2182, %r2181, 2;
	shl.b32 	%r1595, %r2182, 2;
	shr.u32 	%r1596, %r1594, 31;
	add.s32 	%r1597, %r1596, %r1593;
	neg.s32 	%r1598, %r1597;
	setp.lt.s32 	%p227, %r251, 0;
	selp.b32 	%r2183, %r1598, %r1597, %p227;
	xor.b32  	%r1599, %r1594, %r251;
	shr.s32 	%r1600, %r1594, 31;
	xor.b32  	%r1601, %r1600, %r1594;
	xor.b32  	%r1602, %r1600, %r1595;
	cvt.u64.u32 	%rd426, %r1601;
	shl.b64 	%rd427, %rd426, 32;
	cvt.u64.u32 	%rd428, %r1602;
	or.b64  	%rd429, %rd427, %rd428;
	cvt.rn.f64.s64 	%fd33, %rd429;
	mul.f64 	%fd34, %fd33, 0d3BF921FB54442D19;
	cvt.rn.f32.f64 	%f1476, %fd34;
	neg.f32 	%f1477, %f1476;
	setp.lt.s32 	%p228, %r1599, 0;
	selp.f32 	%f3240, %f1477, %f1476, %p228;
	bra.uni 	$L__BB1_186;
$L__BB1_185:
	mov.f32 	%f1478, 0f00000000;
	mul.rn.f32 	%f3240, %f246, %f1478;
	mov.b32 	%r2183, 0;
$L__BB1_186:
	add.s32 	%r1604, %r2183, 1;
	mul.rn.f32 	%f1479, %f3240, %f3240;
	and.b32  	%r1605, %r2183, 1;
	setp.eq.b32 	%p229, %r1605, 1;
	selp.f32 	%f1480, %f3240, 0f3F800000, %p229;
	fma.rn.f32 	%f1481, %f1479, %f1480, 0f00000000;
	fma.rn.f32 	%f1482, %f1479, 0f37CBAC00, 0fBAB607ED;
	selp.f32 	%f1483, 0fB94D4153, %f1482, %p229;
	selp.f32 	%f1484, 0f3C0885E4, 0f3D2AAABB, %p229;
	fma.rn.f32 	%f1485, %f1483, %f1479, %f1484;
	selp.f32 	%f1486, 0fBE2AAAA8, 0fBEFFFFFF, %p229;
	fma.rn.f32 	%f1487, %f1485, %f1479, %f1486;
	fma.rn.f32 	%f1488, %f1487, %f1481, %f1480;
	and.b32  	%r1606, %r1604, 2;
	setp.eq.s32 	%p230, %r1606, 0;
	mov.f32 	%f1489, 0f00000000;
	sub.f32 	%f1490, %f1489, %f1488;
	selp.f32 	%f1491, %f1488, %f1490, %p230;
	mul.f32 	%f1492, %f253, 0fBE99999A;
	ld.local.f32 	%f260, [%rd21+64];
	fma.rn.f32 	%f261, %f1492, %f1491, %f260;
	mul.f32 	%f262, %f246, %f246;
	mul.f32 	%f1493, %f262, 0f3F22F983;
	cvt.rni.s32.f32 	%r2187, %f1493;
	cvt.rn.f32.s32 	%f1494, %r2187;
	fma.rn.f32 	%f1495, %f1494, 0fBFC90FDA, %f262;
	fma.rn.f32 	%f1496, %f1494, 0fB3A22168, %f1495;
	fma.rn.f32 	%f3241, %f1494, 0fA7C234C5, %f1496;
	abs.f32 	%f264, %f262;
	setp.ltu.f32 	%p231, %f264, 0f47CE4780;
	@%p231 bra 	$L__BB1_194;
	setp.eq.f32 	%p232, %f264, 0f7F800000;
	@%p232 bra 	$L__BB1_193;
	mov.b32 	%r265, %f262;
	shl.b32 	%r1608, %r265, 8;
	or.b32  	%r266, %r1608, -2147483648;
	mov.b64 	%rd663, 0;
	mov.b32 	%r2184, 0;
$L__BB1_189:
	.pragma "nounroll";
	mul.wide.u32 	%rd431, %r2184, 4;
	mov.u64 	%rd432, __cudart_i2opi_f;
	add.s64 	%rd433, %rd432, %rd431;
	ld.global.nc.u32 	%r1609, [%rd433];
	mad.wide.u32 	%rd434, %r1609, %r266, %rd663;
	shr.u64 	%rd663, %rd434, 32;
	add.s64 	%rd435, %rd3, %rd431;
	st.local.u32 	[%rd435], %rd434;
	add.s32 	%r2184, %r2184, 1;
	setp.ne.s32 	%p233, %r2184, 6;
	@%p233 bra 	$L__BB1_189;
	shr.u32 	%r1610, %r265, 23;
	st.local.u32 	[%rd3+24], %rd663;
	and.b32  	%r269, %r1610, 31;
	and.b32  	%r1611, %r1610, 224;
	add.s32 	%r1612, %r1611, -128;
	shr.u32 	%r1613, %r1612, 5;
	mul.wide.u32 	%rd436, %r1613, 4;
	sub.s64 	%rd71, %rd3, %rd436;
	ld.local.u32 	%r2185, [%rd71+24];
	ld.local.u32 	%r2186, [%rd71+20];
	setp.eq.s32 	%p234, %r269, 0;
	@%p234 bra 	$L__BB1_192;
	shf.l.wrap.b32 	%r2185, %r2186, %r2185, %r269;
	ld.local.u32 	%r1614, [%rd71+16];
	shf.l.wrap.b32 	%r2186, %r1614, %r2186, %r269;
$L__BB1_192:
	shr.u32 	%r1615, %r2185, 30;
	shf.l.wrap.b32 	%r1616, %r2186, %r2185, 2;
	shl.b32 	%r1617, %r2186, 2;
	shr.u32 	%r1618, %r1616, 31;
	add.s32 	%r1619, %r1618, %r1615;
	neg.s32 	%r1620, %r1619;
	setp.lt.s32 	%p235, %r265, 0;
	selp.b32 	%r2187, %r1620, %r1619, %p235;
	xor.b32  	%r1621, %r1616, %r265;
	shr.s32 	%r1622, %r1616, 31;
	xor.b32  	%r1623, %r1622, %r1616;
	xor.b32  	%r1624, %r1622, %r1617;
	cvt.u64.u32 	%rd437, %r1623;
	shl.b64 	%rd438, %rd437, 32;
	cvt.u64.u32 	%rd439, %r1624;
	or.b64  	%rd440, %rd438, %rd439;
	cvt.rn.f64.s64 	%fd35, %rd440;
	mul.f64 	%fd36, %fd35, 0d3BF921FB54442D19;
	cvt.rn.f32.f64 	%f1497, %fd36;
	neg.f32 	%f1498, %f1497;
	setp.lt.s32 	%p236, %r1621, 0;
	selp.f32 	%f3241, %f1498, %f1497, %p236;
	bra.uni 	$L__BB1_194;
$L__BB1_193:
	mov.f32 	%f1499, 0f00000000;
	mul.rn.f32 	%f3241, %f262, %f1499;
	mov.b32 	%r2187, 0;
$L__BB1_194:
	mul.rn.f32 	%f1500, %f3241, %f3241;
	and.b32  	%r1626, %r2187, 1;
	setp.eq.b32 	%p237, %r1626, 1;
	selp.f32 	%f1501, 0f3F800000, %f3241, %p237;
	fma.rn.f32 	%f1502, %f1500, %f1501, 0f00000000;
	fma.rn.f32 	%f1503, %f1500, 0f37CBAC00, 0fBAB607ED;
	selp.f32 	%f1504, %f1503, 0fB94D4153, %p237;
	selp.f32 	%f1505, 0f3D2AAABB, 0f3C0885E4, %p237;
	fma.rn.f32 	%f1506, %f1504, %f1500, %f1505;
	selp.f32 	%f1507, 0fBEFFFFFF, 0fBE2AAAA8, %p237;
	fma.rn.f32 	%f1508, %f1506, %f1500, %f1507;
	fma.rn.f32 	%f1509, %f1508, %f1502, %f1501;
	and.b32  	%r1627, %r2187, 2;
	setp.eq.s32 	%p238, %r1627, 0;
	mov.f32 	%f1510, 0f00000000;
	sub.f32 	%f1511, %f1510, %f1509;
	selp.f32 	%f1512, %f1509, %f1511, %p238;
	mul.f32 	%f1513, %f1512, 0f3E4CCCCD;
	fma.rn.f32 	%f1514, %f253, 0f3F8147AE, %f1513;
	ld.local.f32 	%f1515, [%rd21+68];
	add.f32 	%f268, %f1515, %f1514;
	fma.rn.f32 	%f1516, %f253, %f253, %f262;
	fma.rn.f32 	%f1517, %f260, %f260, %f1516;
	fma.rn.f32 	%f1518, %f1515, %f1515, %f1517;
	add.f32 	%f269, %f254, %f1518;
	mul.f32 	%f1519, %f261, 0f3F22F983;
	cvt.rni.s32.f32 	%r2191, %f1519;
	cvt.rn.f32.s32 	%f1520, %r2191;
	fma.rn.f32 	%f1521, %f1520, 0fBFC90FDA, %f261;
	fma.rn.f32 	%f1522, %f1520, 0fB3A22168, %f1521;
	fma.rn.f32 	%f3242, %f1520, 0fA7C234C5, %f1522;
	abs.f32 	%f271, %f261;
	setp.ltu.f32 	%p239, %f271, 0f47CE4780;
	@%p239 bra 	$L__BB1_202;
	setp.eq.f32 	%p240, %f271, 0f7F800000;
	@%p240 bra 	$L__BB1_201;
	mov.b32 	%r279, %f261;
	shl.b32 	%r1629, %r279, 8;
	or.b32  	%r280, %r1629, -2147483648;
	mov.b64 	%rd664, 0;
	mov.b32 	%r2188, 0;
$L__BB1_197:
	.pragma "nounroll";
	mul.wide.u32 	%rd442, %r2188, 4;
	mov.u64 	%rd443, __cudart_i2opi_f;
	add.s64 	%rd444, %rd443, %rd442;
	ld.global.nc.u32 	%r1630, [%rd444];
	mad.wide.u32 	%rd445, %r1630, %r280, %rd664;
	shr.u64 	%rd664, %rd445, 32;
	add.s64 	%rd446, %rd2, %rd442;
	st.local.u32 	[%rd446], %rd445;
	add.s32 	%r2188, %r2188, 1;
	setp.ne.s32 	%p241, %r2188, 6;
	@%p241 bra 	$L__BB1_197;
	shr.u32 	%r1631, %r279, 23;
	st.local.u32 	[%rd2+24], %rd664;
	and.b32  	%r283, %r1631, 31;
	and.b32  	%r1632, %r1631, 224;
	add.s32 	%r1633, %r1632, -128;
	shr.u32 	%r1634, %r1633, 5;
	mul.wide.u32 	%rd447, %r1634, 4;
	sub.s64 	%rd74, %rd2, %rd447;
	ld.local.u32 	%r2189, [%rd74+24];
	ld.local.u32 	%r2190, [%rd74+20];
	setp.eq.s32 	%p242, %r283, 0;
	@%p242 bra 	$L__BB1_200;
	shf.l.wrap.b32 	%r2189, %r2190, %r2189, %r283;
	ld.local.u32 	%r1635, [%rd74+16];
	shf.l.wrap.b32 	%r2190, %r1635, %r2190, %r283;
$L__BB1_200:
	shr.u32 	%r1636, %r2189, 30;
	shf.l.wrap.b32 	%r1637, %r2190, %r2189, 2;
	shl.b32 	%r1638, %r2190, 2;
	shr.u32 	%r1639, %r1637, 31;
	add.s32 	%r1640, %r1639, %r1636;
	neg.s32 	%r1641, %r1640;
	setp.lt.s32 	%p243, %r279, 0;
	selp.b32 	%r2191, %r1641, %r1640, %p243;
	xor.b32  	%r1642, %r1637, %r279;
	shr.s32 	%r1643, %r1637, 31;
	xor.b32  	%r1644, %r1643, %r1637;
	xor.b32  	%r1645, %r1643, %r1638;
	cvt.u64.u32 	%rd448, %r1644;
	shl.b64 	%rd449, %rd448, 32;
	cvt.u64.u32 	%rd450, %r1645;
	or.b64  	%rd451, %rd449, %rd450;
	cvt.rn.f64.s64 	%fd37, %rd451;
	mul.f64 	%fd38, %fd37, 0d3BF921FB54442D19;
	cvt.rn.f32.f64 	%f1523, %fd38;
	neg.f32 	%f1524, %f1523;
	setp.lt.s32 	%p244, %r1642, 0;
	selp.f32 	%f3242, %f1524, %f1523, %p244;
	bra.uni 	$L__BB1_202;
$L__BB1_201:
	mov.f32 	%f1525, 0f00000000;
	mul.rn.f32 	%f3242, %f261, %f1525;
	mov.b32 	%r2191, 0;
$L__BB1_202:
	add.s32 	%r1647, %r2191, 1;
	mul.rn.f32 	%f1526, %f3242, %f3242;
	and.b32  	%r1648, %r2191, 1;
	setp.eq.b32 	%p245, %r1648, 1;
	selp.f32 	%f1527, %f3242, 0f3F800000, %p245;
	fma.rn.f32 	%f1528, %f1526, %f1527, 0f00000000;
	fma.rn.f32 	%f1529, %f1526, 0f37CBAC00, 0fBAB607ED;
	selp.f32 	%f1530, 0fB94D4153, %f1529, %p245;
	selp.f32 	%f1531, 0f3C0885E4, 0f3D2AAABB, %p245;
	fma.rn.f32 	%f1532, %f1530, %f1526, %f1531;
	selp.f32 	%f1533, 0fBE2AAAA8, 0fBEFFFFFF, %p245;
	fma.rn.f32 	%f1534, %f1532, %f1526, %f1533;
	fma.rn.f32 	%f1535, %f1534, %f1528, %f1527;
	and.b32  	%r1649, %r1647, 2;
	setp.eq.s32 	%p246, %r1649, 0;
	mov.f32 	%f1536, 0f00000000;
	sub.f32 	%f1537, %f1536, %f1535;
	selp.f32 	%f1538, %f1535, %f1537, %p246;
	mul.f32 	%f1539, %f268, 0f3E99999A;
	mul.f32 	%f275, %f1539, %f1538;
	ld.local.f32 	%f276, [%rd21+72];
	mul.f32 	%f277, %f261, %f261;
	mul.f32 	%f1540, %f277, 0f3F22F983;
	cvt.rni.s32.f32 	%r2195, %f1540;
	cvt.rn.f32.s32 	%f1541, %r2195;
	fma.rn.f32 	%f1542, %f1541, 0fBFC90FDA, %f277;
	fma.rn.f32 	%f1543, %f1541, 0fB3A22168, %f1542;
	fma.rn.f32 	%f3243, %f1541, 0fA7C234C5, %f1543;
	abs.f32 	%f279, %f277;
	setp.ltu.f32 	%p247, %f279, 0f47CE4780;
	@%p247 bra 	$L__BB1_210;
	setp.eq.f32 	%p248, %f279, 0f7F800000;
	@%p248 bra 	$L__BB1_209;
	mov.b32 	%r293, %f277;
	shl.b32 	%r1651, %r293, 8;
	or.b32  	%r294, %r1651, -2147483648;
	mov.b64 	%rd665, 0;
	mov.b32 	%r2192, 0;
$L__BB1_205:
	.pragma "nounroll";
	mul.wide.u32 	%rd453, %r2192, 4;
	mov.u64 	%rd454, __cudart_i2opi_f;
	add.s64 	%rd455, %rd454, %rd453;
	ld.global.nc.u32 	%r1652, [%rd455];
	mad.wide.u32 	%rd456, %r1652, %r294, %rd665;
	shr.u64 	%rd665, %rd456, 32;
	add.s64 	%rd457, %rd3, %rd453;
	st.local.u32 	[%rd457], %rd456;
	add.s32 	%r2192, %r2192, 1;
	setp.ne.s32 	%p249, %r2192, 6;
	@%p249 bra 	$L__BB1_205;
	shr.u32 	%r1653, %r293, 23;
	st.local.u32 	[%rd3+24], %rd665;
	and.b32  	%r297, %r1653, 31;
	and.b32  	%r1654, %r1653, 224;
	add.s32 	%r1655, %r1654, -128;
	shr.u32 	%r1656, %r1655, 5;
	mul.wide.u32 	%rd458, %r1656, 4;
	sub.s64 	%rd77, %rd3, %rd458;
	ld.local.u32 	%r2193, [%rd77+24];
	ld.local.u32 	%r2194, [%rd77+20];
	setp.eq.s32 	%p250, %r297, 0;
	@%p250 bra 	$L__BB1_208;
	shf.l.wrap.b32 	%r2193, %r2194, %r2193, %r297;
	ld.local.u32 	%r1657, [%rd77+16];
	shf.l.wrap.b32 	%r2194, %r1657, %r2194, %r297;
$L__BB1_208:
	shr.u32 	%r1658, %r2193, 30;
	shf.l.wrap.b32 	%r1659, %r2194, %r2193, 2;
	shl.b32 	%r1660, %r2194, 2;
	shr.u32 	%r1661, %r1659, 31;
	add.s32 	%r1662, %r1661, %r1658;
	neg.s32 	%r1663, %r1662;
	setp.lt.s32 	%p251, %r293, 0;
	selp.b32 	%r2195, %r1663, %r1662, %p251;
	xor.b32  	%r1664, %r1659, %r293;
	shr.s32 	%r1665, %r1659, 31;
	xor.b32  	%r1666, %r1665, %r1659;
	xor.b32  	%r1667, %r1665, %r1660;
	cvt.u64.u32 	%rd459, %r1666;
	shl.b64 	%rd460, %rd459, 32;
	cvt.u64.u32 	%rd461, %r1667;
	or.b64  	%rd462, %rd460, %rd461;
	cvt.rn.f64.s64 	%fd39, %rd462;
	mul.f64 	%fd40, %fd39, 0d3BF921FB54442D19;
	cvt.rn.f32.f64 	%f1544, %fd40;
	neg.f32 	%f1545, %f1544;
	setp.lt.s32 	%p252, %r1664, 0;
	selp.f32 	%f3243, %f1545, %f1544, %p252;
	bra.uni 	$L__BB1_210;
$L__BB1_209:
	mov.f32 	%f1546, 0f00000000;
	mul.rn.f32 	%f3243, %f277, %f1546;
	mov.b32 	%r2195, 0;
$L__BB1_210:
	sub.f32 	%f1547, %f276, %f275;
	mul.rn.f32 	%f1548, %f3243, %f3243;
	and.b32  	%r1669, %r2195, 1;
	setp.eq.b32 	%p253, %r1669, 1;
	selp.f32 	%f1549, 0f3F800000, %f3243, %p253;
	fma.rn.f32 	%f1550, %f1548, %f1549, 0f00000000;
	fma.rn.f32 	%f1551, %f1548, 0f37CBAC00, 0fBAB607ED;
	selp.f32 	%f1552, %f1551, 0fB94D4153, %p253;
	selp.f32 	%f1553, 0f3D2AAABB, 0f3C0885E4, %p253;
	fma.rn.f32 	%f1554, %f1552, %f1548, %f1553;
	selp.f32 	%f1555, 0fBEFFFFFF, 0fBE2AAAA8, %p253;
	fma.rn.f32 	%f1556, %f1554, %f1548, %f1555;
	fma.rn.f32 	%f1557, %f1556, %f1550, %f1549;
	and.b32  	%r1670, %r2195, 2;
	setp.eq.s32 	%p254, %r1670, 0;
	mov.f32 	%f1558, 0f00000000;
	sub.f32 	%f1559, %f1558, %f1557;
	selp.f32 	%f1560, %f1557, %f1559, %p254;
	mul.f32 	%f1561, %f1560, 0f3E4CCCCD;
	fma.rn.f32 	%f1562, %f268, 0f3F8147AE, %f1561;
	ld.local.f32 	%f1563, [%rd21+76];
	add.f32 	%f1564, %f1563, %f1562;
	fma.rn.f32 	%f1565, %f268, %f268, %f277;
	fma.rn.f32 	%f1566, %f276, %f276, %f1565;
	fma.rn.f32 	%f1567, %f1563, %f1563, %f1566;
	add.f32 	%f1568, %f269, %f1567;
	mul.f32 	%f1569, %f1564, %f1564;
	fma.rn.f32 	%f1570, %f1547, %f1547, %f1569;
	add.f32 	%f1571, %f1568, %f1570;
	mul.wide.u32 	%rd463, %r2115, 4;
	add.s64 	%rd464, %rd5, %rd463;
	st.local.f32 	[%rd464], %f1571;
	add.s32 	%r2115, %r2115, 1;
	setp.ne.s32 	%p255, %r2115, 2000;
	@%p255 bra 	$L__BB1_54;
	mov.b32 	%r2196, 0;
$L__BB1_212:
	mul.wide.u32 	%rd465, %r2196, 4;
	add.s64 	%rd78, %rd5, %rd465;
	mul.wide.u32 	%rd466, %r2196, 80;
	add.s64 	%rd79, %rd4, %rd466;
	and.b32  	%r308, %r2196, 3;
	setp.eq.s32 	%p256, %r308, 3;
	mov.u32 	%r2197, %r2196;
	@%p256 bra 	$L__BB1_221;
	ld.local.f32 	%f283, [%rd78+4];
	ld.local.f32 	%f3245, [%rd78];
	setp.geu.f32 	%p257, %f283, %f3245;
	@%p257 bra 	$L__BB1_215;
	st.local.f32 	[%rd78], %f283;
	st.local.f32 	[%rd78+4], %f3245;
	ld.local.v4.f32 	{%f1572, %f1573, %f1574, %f1575}, [%rd79];
	ld.local.v4.f32 	{%f1576, %f1577, %f1578, %f1579}, [%rd79+80];
	st.local.v4.f32 	[%rd79], {%f1576, %f1577, %f1578, %f1579};
	st.local.v4.f32 	[%rd79+80], {%f1572, %f1573, %f1574, %f1575};
	ld.local.v4.f32 	{%f1580, %f1581, %f1582, %f1583}, [%rd79+16];
	ld.local.v4.f32 	{%f1584, %f1585, %f1586, %f1587}, [%rd79+96];
	st.local.v4.f32 	[%rd79+16], {%f1584, %f1585, %f1586, %f1587};
	st.local.v4.f32 	[%rd79+96], {%f1580, %f1581, %f1582, %f1583};
	ld.local.v4.f32 	{%f1588, %f1589, %f1590, %f1591}, [%rd79+32];
	ld.local.v4.f32 	{%f1592, %f1593, %f1594, %f1595}, [%rd79+112];
	st.local.v4.f32 	[%rd79+32], {%f1592, %f1593, %f1594, %f1595};
	st.local.v4.f32 	[%rd79+112], {%f1588, %f1589, %f1590, %f1591};
	ld.local.v4.f32 	{%f1596, %f1597, %f1598, %f1599}, [%rd79+48];
	ld.local.v4.f32 	{%f1600, %f1601, %f1602, %f1603}, [%rd79+128];
	st.local.v4.f32 	[%rd79+48], {%f1600, %f1601, %f1602, %f1603};
	st.local.v4.f32 	[%rd79+128], {%f1596, %f1597, %f1598, %f1599};
	ld.local.v4.f32 	{%f1604, %f1605, %f1606, %f1607}, [%rd79+64];
	ld.local.v4.f32 	{%f1608, %f1609, %f1610, %f1611}, [%rd79+144];
	st.local.v4.f32 	[%rd79+64], {%f1608, %f1609, %f1610, %f1611};
	st.local.v4.f32 	[%rd79+144], {%f1604, %f1605, %f1606, %f1607};
	mov.f32 	%f3245, %f283;
$L__BB1_215:
	setp.eq.s32 	%p258, %r308, 2;
	add.s32 	%r2197, %r2196, 1;
	@%p258 bra 	$L__BB1_221;
	ld.local.f32 	%f286, [%rd78+8];
	setp.geu.f32 	%p259, %f286, %f3245;
	@%p259 bra 	$L__BB1_218;
	st.local.f32 	[%rd78], %f286;
	st.local.f32 	[%rd78+8], %f3245;
	ld.local.v4.f32 	{%f1612, %f1613, %f1614, %f1615}, [%rd79];
	ld.local.v4.f32 	{%f1616, %f1617, %f1618, %f1619}, [%rd79+160];
	st.local.v4.f32 	[%rd79], {%f1616, %f1617, %f1618, %f1619};
	st.local.v4.f32 	[%rd79+160], {%f1612, %f1613, %f1614, %f1615};
	ld.local.v4.f32 	{%f1620, %f1621, %f1622, %f1623}, [%rd79+16];
	ld.local.v4.f32 	{%f1624, %f1625, %f1626, %f1627}, [%rd79+176];
	st.local.v4.f32 	[%rd79+16], {%f1624, %f1625, %f1626, %f1627};
	st.local.v4.f32 	[%rd79+176], {%f1620, %f1621, %f1622, %f1623};
	ld.local.v4.f32 	{%f1628, %f1629, %f1630, %f1631}, [%rd79+32];
	ld.local.v4.f32 	{%f1632, %f1633, %f1634, %f1635}, [%rd79+192];
	st.local.v4.f32 	[%rd79+32], {%f1632, %f1633, %f1634, %f1635};
	st.local.v4.f32 	[%rd79+192], {%f1628, %f1629, %f1630, %f1631};
	ld.local.v4.f32 	{%f1636, %f1637, %f1638, %f1639}, [%rd79+48];
	ld.local.v4.f32 	{%f1640, %f1641, %f1642, %f1643}, [%rd79+208];
	st.local.v4.f32 	[%rd79+48], {%f1640, %f1641, %f1642, %f1643};
	st.local.v4.f32 	[%rd79+208], {%f1636, %f1637, %f1638, %f1639};
	ld.local.v4.f32 	{%f1644, %f1645, %f1646, %f1647}, [%rd79+64];
	ld.local.v4.f32 	{%f1648, %f1649, %f1650, %f1651}, [%rd79+224];
	st.local.v4.f32 	[%rd79+64], {%f1648, %f1649, %f1650, %f1651};
	st.local.v4.f32 	[%rd79+224], {%f1644, %f1645, %f1646, %f1647};
	mov.f32 	%f3245, %f286;
$L__BB1_218:
	setp.eq.s32 	%p260, %r308, 1;
	add.s32 	%r2197, %r2196, 2;
	@%p260 bra 	$L__BB1_221;
	add.s32 	%r2197, %r2196, 3;
	ld.local.f32 	%f288, [%rd78+12];
	setp.geu.f32 	%p261, %f288, %f3245;
	@%p261 bra 	$L__BB1_221;
	st.local.f32 	[%rd78], %f288;
	st.local.f32 	[%rd78+12], %f3245;
	ld.local.v4.f32 	{%f1652, %f1653, %f1654, %f1655}, [%rd79];
	ld.local.v4.f32 	{%f1656, %f1657, %f1658, %f1659}, [%rd79+240];
	st.local.v4.f32 	[%rd79], {%f1656, %f1657, %f1658, %f1659};
	st.local.v4.f32 	[%rd79+240], {%f1652, %f1653, %f1654, %f1655};
	ld.local.v4.f32 	{%f1660, %f1661, %f1662, %f1663}, [%rd79+16];
	ld.local.v4.f32 	{%f1664, %f1665, %f1666, %f1667}, [%rd79+256];
	st.local.v4.f32 	[%rd79+16], {%f1664, %f1665, %f1666, %f1667};
	st.local.v4.f32 	[%rd79+256], {%f1660, %f1661, %f1662, %f1663};
	ld.local.v4.f32 	{%f1668, %f1669, %f1670, %f1671}, [%rd79+32];
	ld.local.v4.f32 	{%f1672, %f1673, %f1674, %f1675}, [%rd79+272];
	st.local.v4.f32 	[%rd79+32], {%f1672, %f1673, %f1674, %f1675};
	st.local.v4.f32 	[%rd79+272], {%f1668, %f1669, %f1670, %f1671};
	ld.local.v4.f32 	{%f1676, %f1677, %f1678, %f1679}, [%rd79+48];
	ld.local.v4.f32 	{%f1680, %f1681, %f1682, %f1683}, [%rd79+288];
	st.local.v4.f32 	[%rd79+48], {%f1680, %f1681, %f1682, %f1683};
	st.local.v4.f32 	[%rd79+288], {%f1676, %f1677, %f1678, %f1679};
	ld.local.v4.f32 	{%f1684, %f1685, %f1686, %f1687}, [%rd79+64];
	ld.local.v4.f32 	{%f1688, %f1689, %f1690, %f1691}, [%rd79+304];
	st.local.v4.f32 	[%rd79+64], {%f1688, %f1689, %f1690, %f1691};
	st.local.v4.f32 	[%rd79+304], {%f1684, %f1685, %f1686, %f1687};
$L__BB1_221:
	add.s32 	%r1672, %r2196, -1996;
	setp.lt.u32 	%p262, %r1672, 3;
	@%p262 bra 	$L__BB1_231;
$L__BB1_222:
	mul.wide.u32 	%rd467, %r2197, 4;
	add.s64 	%rd80, %rd5, %rd467;
	ld.local.f32 	%f289, [%rd80+4];
	ld.local.f32 	%f3247, [%rd78];
	setp.geu.f32 	%p263, %f289, %f3247;
	mul.wide.u32 	%rd468, %r2197, 80;
	add.s64 	%rd81, %rd4, %rd468;
	@%p263 bra 	$L__BB1_224;
	st.local.f32 	[%rd78], %f289;
	st.local.f32 	[%rd80+4], %f3247;
	ld.local.v4.f32 	{%f1692, %f1693, %f1694, %f1695}, [%rd79];
	ld.local.v4.f32 	{%f1696, %f1697, %f1698, %f1699}, [%rd81+80];
	st.local.f32 	[%rd79], %f1696;
	st.local.f32 	[%rd79+4], %f1697;
	st.local.f32 	[%rd79+8], %f1698;
	st.local.f32 	[%rd79+12], %f1699;
	st.local.v4.f32 	[%rd81+80], {%f1692, %f1693, %f1694, %f1695};
	ld.local.v4.f32 	{%f1700, %f1701, %f1702, %f1703}, [%rd79+16];
	ld.local.v4.f32 	{%f1704, %f1705, %f1706, %f1707}, [%rd81+96];
	st.local.f32 	[%rd79+16], %f1704;
	st.local.f32 	[%rd79+20], %f1705;
	st.local.f32 	[%rd79+24], %f1706;
	st.local.f32 	[%rd79+28], %f1707;
	st.local.v4.f32 	[%rd81+96], {%f1700, %f1701, %f1702, %f1703};
	ld.local.v4.f32 	{%f1708, %f1709, %f1710, %f1711}, [%rd79+32];
	ld.local.v4.f32 	{%f1712, %f1713, %f1714, %f1715}, [%rd81+112];
	st.local.f32 	[%rd79+32], %f1712;
	st.local.f32 	[%rd79+36], %f1713;
	st.local.f32 	[%rd79+40], %f1714;
	st.local.f32 	[%rd79+44], %f1715;
	st.local.v4.f32 	[%rd81+112], {%f1708, %f1709, %f1710, %f1711};
	ld.local.v4.f32 	{%f1716, %f1717, %f1718, %f1719}, [%rd79+48];
	ld.local.v4.f32 	{%f1720, %f1721, %f1722, %f1723}, [%rd81+128];
	st.local.f32 	[%rd79+48], %f1720;
	st.local.f32 	[%rd79+52], %f1721;
	st.local.f32 	[%rd79+56], %f1722;
	st.local.f32 	[%rd79+60], %f1723;
	st.local.v4.f32 	[%rd81+128], {%f1716, %f1717, %f1718, %f1719};
	ld.local.v4.f32 	{%f1724, %f1725, %f1726, %f1727}, [%rd79+64];
	ld.local.v4.f32 	{%f1728, %f1729, %f1730, %f1731}, [%rd81+144];
	st.local.f32 	[%rd79+64], %f1728;
	st.local.f32 	[%rd79+68], %f1729;
	st.local.f32 	[%rd79+72], %f1730;
	st.local.f32 	[%rd79+76], %f1731;
	st.local.v4.f32 	[%rd81+144], {%f1724, %f1725, %f1726, %f1727};
	ld.local.f32 	%f3247, [%rd78];
$L__BB1_224:
	ld.local.f32 	%f293, [%rd80+8];
	setp.geu.f32 	%p264, %f293, %f3247;
	@%p264 bra 	$L__BB1_226;
	st.local.f32 	[%rd78], %f293;
	st.local.f32 	[%rd80+8], %f3247;
	ld.local.v4.f32 	{%f1732, %f1733, %f1734, %f1735}, [%rd79];
	ld.local.v4.f32 	{%f1736, %f1737, %f1738, %f1739}, [%rd81+160];
	st.local.f32 	[%rd79], %f1736;
	st.local.f32 	[%rd79+4], %f1737;
	st.local.f32 	[%rd79+8], %f1738;
	st.local.f32 	[%rd79+12], %f1739;
	st.local.v4.f32 	[%rd81+160], {%f1732, %f1733, %f1734, %f1735};
	ld.local.v4.f32 	{%f1740, %f1741, %f1742, %f1743}, [%rd79+16];
	ld.local.v4.f32 	{%f1744, %f1745, %f1746, %f1747}, [%rd81+176];
	st.local.f32 	[%rd79+16], %f1744;
	st.local.f32 	[%rd79+20], %f1745;
	st.local.f32 	[%rd79+24], %f1746;
	st.local.f32 	[%rd79+28], %f1747;
	st.local.v4.f32 	[%rd81+176], {%f1740, %f1741, %f1742, %f1743};
	ld.local.v4.f32 	{%f1748, %f1749, %f1750, %f1751}, [%rd79+32];
	ld.local.v4.f32 	{%f1752, %f1753, %f1754, %f1755}, [%rd81+192];
	st.local.f32 	[%rd79+32], %f1752;
	st.local.f32 	[%rd79+36], %f1753;
	st.local.f32 	[%rd79+40], %f1754;
	st.local.f32 	[%rd79+44], %f1755;
	st.local.v4.f32 	[%rd81+192], {%f1748, %f1749, %f1750, %f1751};
	ld.local.v4.f32 	{%f1756, %f1757, %f1758, %f1759}, [%rd79+48];
	ld.local.v4.f32 	{%f1760, %f1761, %f1762, %f1763}, [%rd81+208];
	st.local.f32 	[%rd79+48], %f1760;
	st.local.f32 	[%rd79+52], %f1761;
	st.local.f32 	[%rd79+56], %f1762;
	st.local.f32 	[%rd79+60], %f1763;
	st.local.v4.f32 	[%rd81+208], {%f1756, %f1757, %f1758, %f1759};
	ld.local.v4.f32 	{%f1764, %f1765, %f1766, %f1767}, [%rd79+64];
	ld.local.v4.f32 	{%f1768, %f1769, %f1770, %f1771}, [%rd81+224];
	st.local.f32 	[%rd79+64], %f1768;
	st.local.f32 	[%rd79+68], %f1769;
	st.local.f32 	[%rd79+72], %f1770;
	st.local.f32 	[%rd79+76], %f1771;
	st.local.v4.f32 	[%rd81+224], {%f1764, %f1765, %f1766, %f1767};
	ld.local.f32 	%f3247, [%rd78];
$L__BB1_226:
	ld.local.f32 	%f296, [%rd80+12];
	setp.geu.f32 	%p265, %f296, %f3247;
	@%p265 bra 	$L__BB1_228;
	st.local.f32 	[%rd78], %f296;
	st.local.f32 	[%rd80+12], %f3247;
	ld.local.v4.f32 	{%f1772, %f1773, %f1774, %f1775}, [%rd79];
	ld.local.v4.f32 	{%f1776, %f1777, %f1778, %f1779}, [%rd81+240];
	st.local.f32 	[%rd79], %f1776;
	st.local.f32 	[%rd79+4], %f1777;
	st.local.f32 	[%rd79+8], %f1778;
	st.local.f32 	[%rd79+12], %f1779;
	st.local.v4.f32 	[%rd81+240], {%f1772, %f1773, %f1774, %f1775};
	ld.local.v4.f32 	{%f1780, %f1781, %f1782, %f1783}, [%rd79+16];
	ld.local.v4.f32 	{%f1784, %f1785, %f1786, %f1787}, [%rd81+256];
	st.local.f32 	[%rd79+16], %f1784;
	st.local.f32 	[%rd79+20], %f1785;
	st.local.f32 	[%rd79+24], %f1786;
	st.local.f32 	[%rd79+28], %f1787;
	st.local.v4.f32 	[%rd81+256], {%f1780, %f1781, %f1782, %f1783};
	ld.local.v4.f32 	{%f1788, %f1789, %f1790, %f1791}, [%rd79+32];
	ld.local.v4.f32 	{%f1792, %f1793, %f1794, %f1795}, [%rd81+272];
	st.local.f32 	[%rd79+32], %f1792;
	st.local.f32 	[%rd79+36], %f1793;
	st.local.f32 	[%rd79+40], %f1794;
	st.local.f32 	[%rd79+44], %f1795;
	st.local.v4.f32 	[%rd81+272], {%f1788, %f1789, %f1790, %f1791};
	ld.local.v4.f32 	{%f1796, %f1797, %f1798, %f1799}, [%rd79+48];
	ld.local.v4.f32 	{%f1800, %f1801, %f1802, %f1803}, [%rd81+288];
	st.local.f32 	[%rd79+48], %f1800;
	st.local.f32 	[%rd79+52], %f1801;
	st.local.f32 	[%rd79+56], %f1802;
	st.local.f32 	[%rd79+60], %f1803;
	st.local.v4.f32 	[%rd81+288], {%f1796, %f1797, %f1798, %f1799};
	ld.local.v4.f32 	{%f1804, %f1805, %f1806, %f1807}, [%rd79+64];
	ld.local.v4.f32 	{%f1808, %f1809, %f1810, %f1811}, [%rd81+304];
	st.local.f32 	[%rd79+64], %f1808;
	st.local.f32 	[%rd79+68], %f1809;
	st.local.f32 	[%rd79+72], %f1810;
	st.local.f32 	[%rd79+76], %f1811;
	st.local.v4.f32 	[%rd81+304], {%f1804, %f1805, %f1806, %f1807};
	ld.local.f32 	%f3247, [%rd78];
$L__BB1_228:
	add.s32 	%r2197, %r2197, 4;
	ld.local.f32 	%f299, [%rd80+16];
	setp.geu.f32 	%p266, %f299, %f3247;
	@%p266 bra 	$L__BB1_230;
	st.local.f32 	[%rd78], %f299;
	st.local.f32 	[%rd80+16], %f3247;
	ld.local.v4.f32 	{%f1812, %f1813, %f1814, %f1815}, [%rd79];
	ld.local.v4.f32 	{%f1816, %f1817, %f1818, %f1819}, [%rd81+320];
	st.local.f32 	[%rd79], %f1816;
	st.local.f32 	[%rd79+4], %f1817;
	st.local.f32 	[%rd79+8], %f1818;
	st.local.f32 	[%rd79+12], %f1819;
	st.local.v4.f32 	[%rd81+320], {%f1812, %f1813, %f1814, %f1815};
	ld.local.v4.f32 	{%f1820, %f1821, %f1822, %f1823}, [%rd79+16];
	ld.local.v4.f32 	{%f1824, %f1825, %f1826, %f1827}, [%rd81+336];
	st.local.f32 	[%rd79+16], %f1824;
	st.local.f32 	[%rd79+20], %f1825;
	st.local.f32 	[%rd79+24], %f1826;
	st.local.f32 	[%rd79+28], %f1827;
	st.local.v4.f32 	[%rd81+336], {%f1820, %f1821, %f1822, %f1823};
	ld.local.v4.f32 	{%f1828, %f1829, %f1830, %f1831}, [%rd79+32];
	ld.local.v4.f32 	{%f1832, %f1833, %f1834, %f1835}, [%rd81+352];
	st.local.f32 	[%rd79+32], %f1832;
	st.local.f32 	[%rd79+36], %f1833;
	st.local.f32 	[%rd79+40], %f1834;
	st.local.f32 	[%rd79+44], %f1835;
	st.local.v4.f32 	[%rd81+352], {%f1828, %f1829, %f1830, %f1831};
	ld.local.v4.f32 	{%f1836, %f1837, %f1838, %f1839}, [%rd79+48];
	ld.local.v4.f32 	{%f1840, %f1841, %f1842, %f1843}, [%rd81+368];
	st.local.f32 	[%rd79+48], %f1840;
	st.local.f32 	[%rd79+52], %f1841;
	st.local.f32 	[%rd79+56], %f1842;
	st.local.f32 	[%rd79+60], %f1843;
	st.local.v4.f32 	[%rd81+368], {%f1836, %f1837, %f1838, %f1839};
	ld.local.v4.f32 	{%f1844, %f1845, %f1846, %f1847}, [%rd79+64];
	ld.local.v4.f32 	{%f1848, %f1849, %f1850, %f1851}, [%rd81+384];
	st.local.f32 	[%rd79+64], %f1848;
	st.local.f32 	[%rd79+68], %f1849;
	st.local.f32 	[%rd79+72], %f1850;
	st.local.f32 	[%rd79+76], %f1851;
	st.local.v4.f32 	[%rd81+384], {%f1844, %f1845, %f1846, %f1847};
$L__BB1_230:
	setp.ne.s32 	%p267, %r2197, 1999;
	@%p267 bra 	$L__BB1_222;
$L__BB1_231:
	add.s32 	%r2196, %r2196, 1;
	setp.ne.s32 	%p268, %r2196, 100;
	@%p268 bra 	$L__BB1_212;
	mov.b32 	%r2199, 0;
$L__BB1_233:
	mul.wide.u32 	%rd469, %r2199, 4;
	add.s64 	%rd470, %rd5, %rd469;
	ld.local.v4.f32 	{%f1852, %f1853, %f1854, %f1855}, [%rd470];
	add.s64 	%rd471, %rd7, %rd469;
	mul.wide.u32 	%rd472, %r2199, 80;
	add.s64 	%rd473, %rd4, %rd472;
	add.s64 	%rd474, %rd6, %rd472;
	ld.local.v4.f32 	{%f1856, %f1857, %f1858, %f1859}, [%rd473];
	st.local.v4.f32 	[%rd474], {%f1856, %f1857, %f1858, %f1859};
	ld.local.v4.f32 	{%f1860, %f1861, %f1862, %f1863}, [%rd473+16];
	st.local.v4.f32 	[%rd474+16], {%f1860, %f1861, %f1862, %f1863};
	ld.local.v4.f32 	{%f1864, %f1865, %f1866, %f1867}, [%rd473+32];
	st.local.v4.f32 	[%rd474+32], {%f1864, %f1865, %f1866, %f1867};
	ld.local.v4.f32 	{%f1868, %f1869, %f1870, %f1871}, [%rd473+48];
	st.local.v4.f32 	[%rd474+48], {%f1868, %f1869, %f1870, %f1871};
	ld.local.v4.f32 	{%f1872, %f1873, %f1874, %f1875}, [%rd473+64];
	st.local.v4.f32 	[%rd474+64], {%f1872, %f1873, %f1874, %f1875};
	ld.local.v4.f32 	{%f1876, %f1877, %f1878, %f1879}, [%rd473+80];
	st.local.v4.f32 	[%rd474+80], {%f1876, %f1877, %f1878, %f1879};
	ld.local.v4.f32 	{%f1880, %f1881, %f1882, %f1883}, [%rd473+96];
	st.local.v4.f32 	[%rd474+96], {%f1880, %f1881, %f1882, %f1883};
	ld.local.v4.f32 	{%f1884, %f1885, %f1886, %f1887}, [%rd473+112];
	st.local.v4.f32 	[%rd474+112], {%f1884, %f1885, %f1886, %f1887};
	ld.local.v4.f32 	{%f1888, %f1889, %f1890, %f1891}, [%rd473+128];
	st.local.v4.f32 	[%rd474+128], {%f1888, %f1889, %f1890, %f1891};
	ld.local.v4.f32 	{%f1892, %f1893, %f1894, %f1895}, [%rd473+144];
	st.local.v4.f32 	[%rd474+144], {%f1892, %f1893, %f1894, %f1895};
	ld.local.v4.f32 	{%f1896, %f1897, %f1898, %f1899}, [%rd473+160];
	st.local.v4.f32 	[%rd474+160], {%f1896, %f1897, %f1898, %f1899};
	ld.local.v4.f32 	{%f1900, %f1901, %f1902, %f1903}, [%rd473+176];
	st.local.v4.f32 	[%rd474+176], {%f1900, %f1901, %f1902, %f1903};
	ld.local.v4.f32 	{%f1904, %f1905, %f1906, %f1907}, [%rd473+192];
	st.local.v4.f32 	[%rd474+192], {%f1904, %f1905, %f1906, %f1907};
	ld.local.v4.f32 	{%f1908, %f1909, %f1910, %f1911}, [%rd473+208];
	st.local.v4.f32 	[%rd474+208], {%f1908, %f1909, %f1910, %f1911};
	ld.local.v4.f32 	{%f1912, %f1913, %f1914, %f1915}, [%rd473+224];
	st.local.v4.f32 	[%rd474+224], {%f1912, %f1913, %f1914, %f1915};
	st.local.v4.f32 	[%rd471], {%f1852, %f1853, %f1854, %f1855};
	ld.local.v4.f32 	{%f1916, %f1917, %f1918, %f1919}, [%rd473+240];
	st.local.v4.f32 	[%rd474+240], {%f1916, %f1917, %f1918, %f1919};
	ld.local.v4.f32 	{%f1920, %f1921, %f1922, %f1923}, [%rd473+256];
	st.local.v4.f32 	[%rd474+256], {%f1920, %f1921, %f1922, %f1923};
	ld.local.v4.f32 	{%f1924, %f1925, %f1926, %f1927}, [%rd473+272];
	st.local.v4.f32 	[%rd474+272], {%f1924, %f1925, %f1926, %f1927};
	ld.local.v4.f32 	{%f1928, %f1929, %f1930, %f1931}, [%rd473+288];
	st.local.v4.f32 	[%rd474+288], {%f1928, %f1929, %f1930, %f1931};
	ld.local.v4.f32 	{%f1932, %f1933, %f1934, %f1935}, [%rd473+304];
	st.local.v4.f32 	[%rd474+304], {%f1932, %f1933, %f1934, %f1935};
	add.s32 	%r2199, %r2199, 4;
	setp.ne.s32 	%p269, %r2199, 100;
	@%p269 bra 	$L__BB1_233;
	mov.b32 	%r2200, 0;
$L__BB1_235:
	mul.wide.u32 	%rd475, %r2200, 8;
	add.s64 	%rd476, %rd6, %rd475;
	shl.b32 	%r1675, %r2200, 1;
	ld.local.v2.f32 	{%f1936, %f1937}, [%rd476];
	add.f32 	%f1938, %f1936, 0f00000000;
	ld.local.v2.f32 	{%f1939, %f1940}, [%rd476+80];
	add.f32 	%f1941, %f1938, %f1939;
	ld.local.v2.f32 	{%f1942, %f1943}, [%rd476+160];
	add.f32 	%f1944, %f1941, %f1942;
	ld.local.v2.f32 	{%f1945, %f1946}, [%rd476+240];
	add.f32 	%f1947, %f1944, %f1945;
	ld.local.v2.f32 	{%f1948, %f1949}, [%rd476+320];
	add.f32 	%f1950, %f1947, %f1948;
	ld.local.v2.f32 	{%f1951, %f1952}, [%rd476+400];
	add.f32 	%f1953, %f1950, %f1951;
	ld.local.v2.f32 	{%f1954, %f1955}, [%rd476+480];
	add.f32 	%f1956, %f1953, %f1954;
	ld.local.v2.f32 	{%f1957, %f1958}, [%rd476+560];
	add.f32 	%f1959, %f1956, %f1957;
	ld.local.v2.f32 	{%f1960, %f1961}, [%rd476+640];
	add.f32 	%f1962, %f1959, %f1960;
	ld.local.v2.f32 	{%f1963, %f1964}, [%rd476+720];
	add.f32 	%f1965, %f1962, %f1963;
	ld.local.v2.f32 	{%f1966, %f1967}, [%rd476+800];
	add.f32 	%f1968, %f1965, %f1966;
	ld.local.v2.f32 	{%f1969, %f1970}, [%rd476+880];
	add.f32 	%f1971, %f1968, %f1969;
	ld.local.v2.f32 	{%f1972, %f1973}, [%rd476+960];
	add.f32 	%f1974, %f1971, %f1972;
	ld.local.v2.f32 	{%f1975, %f1976}, [%rd476+1040];
	add.f32 	%f1977, %f1974, %f1975;
	ld.local.v2.f32 	{%f1978, %f1979}, [%rd476+1120];
	add.f32 	%f1980, %f1977, %f1978;
	ld.local.v2.f32 	{%f1981, %f1982}, [%rd476+1200];
	add.f32 	%f1983, %f1980, %f1981;
	ld.local.v2.f32 	{%f1984, %f1985}, [%rd476+1280];
	add.f32 	%f1986, %f1983, %f1984;
	ld.local.v2.f32 	{%f1987, %f1988}, [%rd476+1360];
	add.f32 	%f1989, %f1986, %f1987;
	ld.local.v2.f32 	{%f1990, %f1991}, [%rd476+1440];
	add.f32 	%f1992, %f1989, %f1990;
	ld.local.v2.f32 	{%f1993, %f1994}, [%rd476+1520];
	add.f32 	%f1995, %f1992, %f1993;
	ld.local.v2.f32 	{%f1996, %f1997}, [%rd476+1600];
	add.f32 	%f1998, %f1995, %f1996;
	ld.local.v2.f32 	{%f1999, %f2000}, [%rd476+1680];
	add.f32 	%f2001, %f1998, %f1999;
	ld.local.v2.f32 	{%f2002, %f2003}, [%rd476+1760];
	add.f32 	%f2004, %f2001, %f2002;
	ld.local.v2.f32 	{%f2005, %f2006}, [%rd476+1840];
	add.f32 	%f2007, %f2004, %f2005;
	ld.local.v2.f32 	{%f2008, %f2009}, [%rd476+1920];
	add.f32 	%f2010, %f2007, %f2008;
	ld.local.v2.f32 	{%f2011, %f2012}, [%rd476+2000];
	add.f32 	%f2013, %f2010, %f2011;
	ld.local.v2.f32 	{%f2014, %f2015}, [%rd476+2080];
	add.f32 	%f2016, %f2013, %f2014;
	ld.local.v2.f32 	{%f2017, %f2018}, [%rd476+2160];
	add.f32 	%f2019, %f2016, %f2017;
	ld.local.v2.f32 	{%f2020, %f2021}, [%rd476+2240];
	add.f32 	%f2022, %f2019, %f2020;
	ld.local.v2.f32 	{%f2023, %f2024}, [%rd476+2320];
	add.f32 	%f2025, %f2022, %f2023;
	ld.local.v2.f32 	{%f2026, %f2027}, [%rd476+2400];
	add.f32 	%f2028, %f2025, %f2026;
	ld.local.v2.f32 	{%f2029, %f2030}, [%rd476+2480];
	add.f32 	%f2031, %f2028, %f2029;
	ld.local.v2.f32 	{%f2032, %f2033}, [%rd476+2560];
	add.f32 	%f2034, %f2031, %f2032;
	ld.local.v2.f32 	{%f2035, %f2036}, [%rd476+2640];
	add.f32 	%f2037, %f2034, %f2035;
	ld.local.v2.f32 	{%f2038, %f2039}, [%rd476+2720];
	add.f32 	%f2040, %f2037, %f2038;
	ld.local.v2.f32 	{%f2041, %f2042}, [%rd476+2800];
	add.f32 	%f2043, %f2040, %f2041;
	ld.local.v2.f32 	{%f2044, %f2045}, [%rd476+2880];
	add.f32 	%f2046, %f2043, %f2044;
	ld.local.v2.f32 	{%f2047, %f2048}, [%rd476+2960];
	add.f32 	%f2049, %f2046, %f2047;
	ld.local.v2.f32 	{%f2050, %f2051}, [%rd476+3040];
	add.f32 	%f2052, %f2049, %f2050;
	ld.local.v2.f32 	{%f2053, %f2054}, [%rd476+3120];
	add.f32 	%f2055, %f2052, %f2053;
	ld.local.v2.f32 	{%f2056, %f2057}, [%rd476+3200];
	add.f32 	%f2058, %f2055, %f2056;
	ld.local.v2.f32 	{%f2059, %f2060}, [%rd476+3280];
	add.f32 	%f2061, %f2058, %f2059;
	ld.local.v2.f32 	{%f2062, %f2063}, [%rd476+3360];
	add.f32 	%f2064, %f2061, %f2062;
	ld.local.v2.f32 	{%f2065, %f2066}, [%rd476+3440];
	add.f32 	%f2067, %f2064, %f2065;
	ld.local.v2.f32 	{%f2068, %f2069}, [%rd476+3520];
	add.f32 	%f2070, %f2067, %f2068;
	ld.local.v2.f32 	{%f2071, %f2072}, [%rd476+3600];
	add.f32 	%f2073, %f2070, %f2071;
	ld.local.v2.f32 	{%f2074, %f2075}, [%rd476+3680];
	add.f32 	%f2076, %f2073, %f2074;
	ld.local.v2.f32 	{%f2077, %f2078}, [%rd476+3760];
	add.f32 	%f2079, %f2076, %f2077;
	ld.local.v2.f32 	{%f2080, %f2081}, [%rd476+3840];
	add.f32 	%f2082, %f2079, %f2080;
	ld.local.v2.f32 	{%f2083, %f2084}, [%rd476+3920];
	add.f32 	%f2085, %f2082, %f2083;
	ld.local.v2.f32 	{%f2086, %f2087}, [%rd476+4000];
	add.f32 	%f2088, %f2085, %f2086;
	ld.local.v2.f32 	{%f2089, %f2090}, [%rd476+4080];
	add.f32 	%f2091, %f2088, %f2089;
	ld.local.v2.f32 	{%f2092, %f2093}, [%rd476+4160];
	add.f32 	%f2094, %f2091, %f2092;
	ld.local.v2.f32 	{%f2095, %f2096}, [%rd476+4240];
	add.f32 	%f2097, %f2094, %f2095;
	ld.local.v2.f32 	{%f2098, %f2099}, [%rd476+4320];
	add.f32 	%f2100, %f2097, %f2098;
	ld.local.v2.f32 	{%f2101, %f2102}, [%rd476+4400];
	add.f32 	%f2103, %f2100, %f2101;
	ld.local.v2.f32 	{%f2104, %f2105}, [%rd476+4480];
	add.f32 	%f2106, %f2103, %f2104;
	ld.local.v2.f32 	{%f2107, %f2108}, [%rd476+4560];
	add.f32 	%f2109, %f2106, %f2107;
	ld.local.v2.f32 	{%f2110, %f2111}, [%rd476+4640];
	add.f32 	%f2112, %f2109, %f2110;
	ld.local.v2.f32 	{%f2113, %f2114}, [%rd476+4720];
	add.f32 	%f2115, %f2112, %f2113;
	ld.local.v2.f32 	{%f2116, %f2117}, [%rd476+4800];
	add.f32 	%f2118, %f2115, %f2116;
	ld.local.v2.f32 	{%f2119, %f2120}, [%rd476+4880];
	add.f32 	%f2121, %f2118, %f2119;
	ld.local.v2.f32 	{%f2122, %f2123}, [%rd476+4960];
	add.f32 	%f2124, %f2121, %f2122;
	ld.local.v2.f32 	{%f2125, %f2126}, [%rd476+5040];
	add.f32 	%f2127, %f2124, %f2125;
	ld.local.v2.f32 	{%f2128, %f2129}, [%rd476+5120];
	add.f32 	%f2130, %f2127, %f2128;
	ld.local.v2.f32 	{%f2131, %f2132}, [%rd476+5200];
	add.f32 	%f2133, %f2130, %f2131;
	ld.local.v2.f32 	{%f2134, %f2135}, [%rd476+5280];
	add.f32 	%f2136, %f2133, %f2134;
	ld.local.v2.f32 	{%f2137, %f2138}, [%rd476+5360];
	add.f32 	%f2139, %f2136, %f2137;
	ld.local.v2.f32 	{%f2140, %f2141}, [%rd476+5440];
	add.f32 	%f2142, %f2139, %f2140;
	ld.local.v2.f32 	{%f2143, %f2144}, [%rd476+5520];
	add.f32 	%f2145, %f2142, %f2143;
	ld.local.v2.f32 	{%f2146, %f2147}, [%rd476+5600];
	add.f32 	%f2148, %f2145, %f2146;
	ld.local.v2.f32 	{%f2149, %f2150}, [%rd476+5680];
	add.f32 	%f2151, %f2148, %f2149;
	ld.local.v2.f32 	{%f2152, %f2153}, [%rd476+5760];
	add.f32 	%f2154, %f2151, %f2152;
	ld.local.v2.f32 	{%f2155, %f2156}, [%rd476+5840];
	add.f32 	%f2157, %f2154, %f2155;
	ld.local.v2.f32 	{%f2158, %f2159}, [%rd476+5920];
	add.f32 	%f2160, %f2157, %f2158;
	ld.local.v2.f32 	{%f2161, %f2162}, [%rd476+6000];
	add.f32 	%f2163, %f2160, %f2161;
	ld.local.v2.f32 	{%f2164, %f2165}, [%rd476+6080];
	add.f32 	%f2166, %f2163, %f2164;
	ld.local.v2.f32 	{%f2167, %f2168}, [%rd476+6160];
	add.f32 	%f2169, %f2166, %f2167;
	ld.local.v2.f32 	{%f2170, %f2171}, [%rd476+6240];
	add.f32 	%f2172, %f2169, %f2170;
	ld.local.v2.f32 	{%f2173, %f2174}, [%rd476+6320];
	add.f32 	%f2175, %f2172, %f2173;
	ld.local.v2.f32 	{%f2176, %f2177}, [%rd476+6400];
	add.f32 	%f2178, %f2175, %f2176;
	ld.local.v2.f32 	{%f2179, %f2180}, [%rd476+6480];
	add.f32 	%f2181, %f2178, %f2179;
	ld.local.v2.f32 	{%f2182, %f2183}, [%rd476+6560];
	add.f32 	%f2184, %f2181, %f2182;
	ld.local.v2.f32 	{%f2185, %f2186}, [%rd476+6640];
	add.f32 	%f2187, %f2184, %f2185;
	ld.local.v2.f32 	{%f2188, %f2189}, [%rd476+6720];
	add.f32 	%f2190, %f2187, %f2188;
	ld.local.v2.f32 	{%f2191, %f2192}, [%rd476+6800];
	add.f32 	%f2193, %f2190, %f2191;
	ld.local.v2.f32 	{%f2194, %f2195}, [%rd476+6880];
	add.f32 	%f2196, %f2193, %f2194;
	ld.local.v2.f32 	{%f2197, %f2198}, [%rd476+6960];
	add.f32 	%f2199, %f2196, %f2197;
	ld.local.v2.f32 	{%f2200, %f2201}, [%rd476+7040];
	add.f32 	%f2202, %f2199, %f2200;
	ld.local.v2.f32 	{%f2203, %f2204}, [%rd476+7120];
	add.f32 	%f2205, %f2202, %f2203;
	ld.local.v2.f32 	{%f2206, %f2207}, [%rd476+7200];
	add.f32 	%f2208, %f2205, %f2206;
	ld.local.v2.f32 	{%f2209, %f2210}, [%rd476+7280];
	add.f32 	%f2211, %f2208, %f2209;
	ld.local.v2.f32 	{%f2212, %f2213}, [%rd476+7360];
	add.f32 	%f2214, %f2211, %f2212;
	ld.local.v2.f32 	{%f2215, %f2216}, [%rd476+7440];
	add.f32 	%f2217, %f2214, %f2215;
	ld.local.v2.f32 	{%f2218, %f2219}, [%rd476+7520];
	add.f32 	%f2220, %f2217, %f2218;
	ld.local.v2.f32 	{%f2221, %f2222}, [%rd476+7600];
	add.f32 	%f2223, %f2220, %f2221;
	ld.local.v2.f32 	{%f2224, %f2225}, [%rd476+7680];
	add.f32 	%f2226, %f2223, %f2224;
	ld.local.v2.f32 	{%f2227, %f2228}, [%rd476+7760];
	add.f32 	%f2229, %f2226, %f2227;
	ld.local.v2.f32 	{%f2230, %f2231}, [%rd476+7840];
	add.f32 	%f2232, %f2229, %f2230;
	ld.local.v2.f32 	{%f2233, %f2234}, [%rd476+7920];
	add.f32 	%f2235, %f2232, %f2233;
	div.rn.f32 	%f2236, %f2235, 0f42C80000;
	mul.wide.u32 	%rd477, %r1675, 4;
	add.s64 	%rd478, %rd8, %rd477;
	sub.f32 	%f2237, %f1936, %f2236;
	fma.rn.f32 	%f2238, %f2237, %f2237, 0f00000000;
	sub.f32 	%f2239, %f1939, %f2236;
	fma.rn.f32 	%f2240, %f2239, %f2239, %f2238;
	sub.f32 	%f2241, %f1942, %f2236;
	fma.rn.f32 	%f2242, %f2241, %f2241, %f2240;
	sub.f32 	%f2243, %f1945, %f2236;
	fma.rn.f32 	%f2244, %f2243, %f2243, %f2242;
	sub.f32 	%f2245, %f1948, %f2236;
	fma.rn.f32 	%f2246, %f2245, %f2245, %f2244;
	sub.f32 	%f2247, %f1951, %f2236;
	fma.rn.f32 	%f2248, %f2247, %f2247, %f2246;
	sub.f32 	%f2249, %f1954, %f2236;
	fma.rn.f32 	%f2250, %f2249, %f2249, %f2248;
	sub.f32 	%f2251, %f1957, %f2236;
	fma.rn.f32 	%f2252, %f2251, %f2251, %f2250;
	sub.f32 	%f2253, %f1960, %f2236;
	fma.rn.f32 	%f2254, %f2253, %f2253, %f2252;
	sub.f32 	%f2255, %f1963, %f2236;
	fma.rn.f32 	%f2256, %f2255, %f2255, %f2254;
	sub.f32 	%f2257, %f1966, %f2236;
	fma.rn.f32 	%f2258, %f2257, %f2257, %f2256;
	sub.f32 	%f2259, %f1969, %f2236;
	fma.rn.f32 	%f2260, %f2259, %f2259, %f2258;
	sub.f32 	%f2261, %f1972, %f2236;
	fma.rn.f32 	%f2262, %f2261, %f2261, %f2260;
	sub.f32 	%f2263, %f1975, %f2236;
	fma.rn.f32 	%f2264, %f2263, %f2263, %f2262;
	sub.f32 	%f2265, %f1978, %f2236;
	fma.rn.f32 	%f2266, %f2265, %f2265, %f2264;
	sub.f32 	%f2267, %f1981, %f2236;
	fma.rn.f32 	%f2268, %f2267, %f2267, %f2266;
	sub.f32 	%f2269, %f1984, %f2236;
	fma.rn.f32 	%f2270, %f2269, %f2269, %f2268;
	sub.f32 	%f2271, %f1987, %f2236;
	fma.rn.f32 	%f2272, %f2271, %f2271, %f2270;
	sub.f32 	%f2273, %f1990, %f2236;
	fma.rn.f32 	%f2274, %f2273, %f2273, %f2272;
	sub.f32 	%f2275, %f1993, %f2236;
	fma.rn.f32 	%f2276, %f2275, %f2275, %f2274;
	sub.f32 	%f2277, %f1996, %f2236;
	fma.rn.f32 	%f2278, %f2277, %f2277, %f2276;
	sub.f32 	%f2279, %f1999, %f2236;
	fma.rn.f32 	%f2280, %f2279, %f2279, %f2278;
	sub.f32 	%f2281, %f2002, %f2236;
	fma.rn.f32 	%f2282, %f2281, %f2281, %f2280;
	sub.f32 	%f2283, %f2005, %f2236;
	fma.rn.f32 	%f2284, %f2283, %f2283, %f2282;
	sub.f32 	%f2285, %f2008, %f2236;
	fma.rn.f32 	%f2286, %f2285, %f2285, %f2284;
	sub.f32 	%f2287, %f2011, %f2236;
	fma.rn.f32 	%f2288, %f2287, %f2287, %f2286;
	sub.f32 	%f2289, %f2014, %f2236;
	fma.rn.f32 	%f2290, %f2289, %f2289, %f2288;
	sub.f32 	%f2291, %f2017, %f2236;
	fma.rn.f32 	%f2292, %f2291, %f2291, %f2290;
	sub.f32 	%f2293, %f2020, %f2236;
	fma.rn.f32 	%f2294, %f2293, %f2293, %f2292;
	sub.f32 	%f2295, %f2023, %f2236;
	fma.rn.f32 	%f2296, %f2295, %f2295, %f2294;
	sub.f32 	%f2297, %f2026, %f2236;
	fma.rn.f32 	%f2298, %f2297, %f2297, %f2296;
	sub.f32 	%f2299, %f2029, %f2236;
	fma.rn.f32 	%f2300, %f2299, %f2299, %f2298;
	sub.f32 	%f2301, %f2032, %f2236;
	fma.rn.f32 	%f2302, %f2301, %f2301, %f2300;
	sub.f32 	%f2303, %f2035, %f2236;
	fma.rn.f32 	%f2304, %f2303, %f2303, %f2302;
	sub.f32 	%f2305, %f2038, %f2236;
	fma.rn.f32 	%f2306, %f2305, %f2305, %f2304;
	sub.f32 	%f2307, %f2041, %f2236;
	fma.rn.f32 	%f2308, %f2307, %f2307, %f2306;
	sub.f32 	%f2309, %f2044, %f2236;
	fma.rn.f32 	%f2310, %f2309, %f2309, %f2308;
	sub.f32 	%f2311, %f2047, %f2236;
	fma.rn.f32 	%f2312, %f2311, %f2311, %f2310;
	sub.f32 	%f2313, %f2050, %f2236;
	fma.rn.f32 	%f2314, %f2313, %f2313, %f2312;
	sub.f32 	%f2315, %f2053, %f2236;
	fma.rn.f32 	%f2316, %f2315, %f2315, %f2314;
	sub.f32 	%f2317, %f2056, %f2236;
	fma.rn.f32 	%f2318, %f2317, %f2317, %f2316;
	sub.f32 	%f2319, %f2059, %f2236;
	fma.rn.f32 	%f2320, %f2319, %f2319, %f2318;
	sub.f32 	%f2321, %f2062, %f2236;
	fma.rn.f32 	%f2322, %f2321, %f2321, %f2320;
	sub.f32 	%f2323, %f2065, %f2236;
	fma.rn.f32 	%f2324, %f2323, %f2323, %f2322;
	sub.f32 	%f2325, %f2068, %f2236;
	fma.rn.f32 	%f2326, %f2325, %f2325, %f2324;
	sub.f32 	%f2327, %f2071, %f2236;
	fma.rn.f32 	%f2328, %f2327, %f2327, %f2326;
	sub.f32 	%f2329, %f2074, %f2236;
	fma.rn.f32 	%f2330, %f2329, %f2329, %f2328;
	sub.f32 	%f2331, %f2077, %f2236;
	fma.rn.f32 	%f2332, %f2331, %f2331, %f2330;
	sub.f32 	%f2333, %f2080, %f2236;
	fma.rn.f32 	%f2334, %f2333, %f2333, %f2332;
	sub.f32 	%f2335, %f2083, %f2236;
	fma.rn.f32 	%f2336, %f2335, %f2335, %f2334;
	sub.f32 	%f2337, %f2086, %f2236;
	fma.rn.f32 	%f2338, %f2337, %f2337, %f2336;
	sub.f32 	%f2339, %f2089, %f2236;
	fma.rn.f32 	%f2340, %f2339, %f2339, %f2338;
	sub.f32 	%f2341, %f2092, %f2236;
	fma.rn.f32 	%f2342, %f2341, %f2341, %f2340;
	sub.f32 	%f2343, %f2095, %f2236;
	fma.rn.f32 	%f2344, %f2343, %f2343, %f2342;
	sub.f32 	%f2345, %f2098, %f2236;
	fma.rn.f32 	%f2346, %f2345, %f2345, %f2344;
	sub.f32 	%f2347, %f2101, %f2236;
	fma.rn.f32 	%f2348, %f2347, %f2347, %f2346;
	sub.f32 	%f2349, %f2104, %f2236;
	fma.rn.f32 	%f2350, %f2349, %f2349, %f2348;
	sub.f32 	%f2351, %f2107, %f2236;
	fma.rn.f32 	%f2352, %f2351, %f2351, %f2350;
	sub.f32 	%f2353, %f2110, %f2236;
	fma.rn.f32 	%f2354, %f2353, %f2353, %f2352;
	sub.f32 	%f2355, %f2113, %f2236;
	fma.rn.f32 	%f2356, %f2355, %f2355, %f2354;
	sub.f32 	%f2357, %f2116, %f2236;
	fma.rn.f32 	%f2358, %f2357, %f2357, %f2356;
	sub.f32 	%f2359, %f2119, %f2236;
	fma.rn.f32 	%f2360, %f2359, %f2359, %f2358;
	sub.f32 	%f2361, %f2122, %f2236;
	fma.rn.f32 	%f2362, %f2361, %f2361, %f2360;
	sub.f32 	%f2363, %f2125, %f2236;
	fma.rn.f32 	%f2364, %f2363, %f2363, %f2362;
	sub.f32 	%f2365, %f2128, %f2236;
	fma.rn.f32 	%f2366, %f2365, %f2365, %f2364;
	sub.f32 	%f2367, %f2131, %f2236;
	fma.rn.f32 	%f2368, %f2367, %f2367, %f2366;
	sub.f32 	%f2369, %f2134, %f2236;
	fma.rn.f32 	%f2370, %f2369, %f2369, %f2368;
	sub.f32 	%f2371, %f2137, %f2236;
	fma.rn.f32 	%f2372, %f2371, %f2371, %f2370;
	sub.f32 	%f2373, %f2140, %f2236;
	fma.rn.f32 	%f2374, %f2373, %f2373, %f2372;
	sub.f32 	%f2375, %f2143, %f2236;
	fma.rn.f32 	%f2376, %f2375, %f2375, %f2374;
	sub.f32 	%f2377, %f2146, %f2236;
	fma.rn.f32 	%f2378, %f2377, %f2377, %f2376;
	sub.f32 	%f2379, %f2149, %f2236;
	fma.rn.f32 	%f2380, %f2379, %f2379, %f2378;
	sub.f32 	%f2381, %f2152, %f2236;
	fma.rn.f32 	%f2382, %f2381, %f2381, %f2380;
	sub.f32 	%f2383, %f2155, %f2236;
	fma.rn.f32 	%f2384, %f2383, %f2383, %f2382;
	sub.f32 	%f2385, %f2158, %f2236;
	fma.rn.f32 	%f2386, %f2385, %f2385, %f2384;
	sub.f32 	%f2387, %f2161, %f2236;
	fma.rn.f32 	%f2388, %f2387, %f2387, %f2386;
	sub.f32 	%f2389, %f2164, %f2236;
	fma.rn.f32 	%f2390, %f2389, %f2389, %f2388;
	sub.f32 	%f2391, %f2167, %f2236;
	fma.rn.f32 	%f2392, %f2391, %f2391, %f2390;
	sub.f32 	%f2393, %f2170, %f2236;
	fma.rn.f32 	%f2394, %f2393, %f2393, %f2392;
	sub.f32 	%f2395, %f2173, %f2236;
	fma.rn.f32 	%f2396, %f2395, %f2395, %f2394;
	sub.f32 	%f2397, %f2176, %f2236;
	fma.rn.f32 	%f2398, %f2397, %f2397, %f2396;
	sub.f32 	%f2399, %f2179, %f2236;
	fma.rn.f32 	%f2400, %f2399, %f2399, %f2398;
	sub.f32 	%f2401, %f2182, %f2236;
	fma.rn.f32 	%f2402, %f2401, %f2401, %f2400;
	sub.f32 	%f2403, %f2185, %f2236;
	fma.rn.f32 	%f2404, %f2403, %f2403, %f2402;
	sub.f32 	%f2405, %f2188, %f2236;
	fma.rn.f32 	%f2406, %f2405, %f2405, %f2404;
	sub.f32 	%f2407, %f2191, %f2236;
	fma.rn.f32 	%f2408, %f2407, %f2407, %f2406;
	sub.f32 	%f2409, %f2194, %f2236;
	fma.rn.f32 	%f2410, %f2409, %f2409, %f2408;
	sub.f32 	%f2411, %f2197, %f2236;
	fma.rn.f32 	%f2412, %f2411, %f2411, %f2410;
	sub.f32 	%f2413, %f2200, %f2236;
	fma.rn.f32 	%f2414, %f2413, %f2413, %f2412;
	sub.f32 	%f2415, %f2203, %f2236;
	fma.rn.f32 	%f2416, %f2415, %f2415, %f2414;
	sub.f32 	%f2417, %f2206, %f2236;
	fma.rn.f32 	%f2418, %f2417, %f2417, %f2416;
	sub.f32 	%f2419, %f2209, %f2236;
	fma.rn.f32 	%f2420, %f2419, %f2419, %f2418;
	sub.f32 	%f2421, %f2212, %f2236;
	fma.rn.f32 	%f2422, %f2421, %f2421, %f2420;
	sub.f32 	%f2423, %f2215, %f2236;
	fma.rn.f32 	%f2424, %f2423, %f2423, %f2422;
	sub.f32 	%f2425, %f2218, %f2236;
	fma.rn.f32 	%f2426, %f2425, %f2425, %f2424;
	sub.f32 	%f2427, %f2221, %f2236;
	fma.rn.f32 	%f2428, %f2427, %f2427, %f2426;
	sub.f32 	%f2429, %f2224, %f2236;
	fma.rn.f32 	%f2430, %f2429, %f2429, %f2428;
	sub.f32 	%f2431, %f2227, %f2236;
	fma.rn.f32 	%f2432, %f2431, %f2431, %f2430;
	sub.f32 	%f2433, %f2230, %f2236;
	fma.rn.f32 	%f2434, %f2433, %f2433, %f2432;
	sub.f32 	%f2435, %f2233, %f2236;
	fma.rn.f32 	%f2436, %f2435, %f2435, %f2434;
	div.rn.f32 	%f2437, %f2436, 0f42C80000;
	sqrt.rn.f32 	%f2438, %f2437;
	add.s64 	%rd479, %rd9, %rd477;
	add.f32 	%f2439, %f1937, 0f00000000;
	add.f32 	%f2440, %f2439, %f1940;
	add.f32 	%f2441, %f2440, %f1943;
	add.f32 	%f2442, %f2441, %f1946;
	add.f32 	%f2443, %f2442, %f1949;
	add.f32 	%f2444, %f2443, %f1952;
	add.f32 	%f2445, %f2444, %f1955;
	add.f32 	%f2446, %f2445, %f1958;
	add.f32 	%f2447, %f2446, %f1961;
	add.f32 	%f2448, %f2447, %f1964;
	add.f32 	%f2449, %f2448, %f1967;
	add.f32 	%f2450, %f2449, %f1970;
	add.f32 	%f2451, %f2450, %f1973;
	add.f32 	%f2452, %f2451, %f1976;
	add.f32 	%f2453, %f2452, %f1979;
	add.f32 	%f2454, %f2453, %f1982;
	add.f32 	%f2455, %f2454, %f1985;
	add.f32 	%f2456, %f2455, %f1988;
	add.f32 	%f2457, %f2456, %f1991;
	add.f32 	%f2458, %f2457, %f1994;
	add.f32 	%f2459, %f2458, %f1997;
	add.f32 	%f2460, %f2459, %f2000;
	add.f32 	%f2461, %f2460, %f2003;
	add.f32 	%f2462, %f2461, %f2006;
	add.f32 	%f2463, %f2462, %f2009;
	add.f32 	%f2464, %f2463, %f2012;
	add.f32 	%f2465, %f2464, %f2015;
	add.f32 	%f2466, %f2465, %f2018;
	add.f32 	%f2467, %f2466, %f2021;
	add.f32 	%f2468, %f2467, %f2024;
	add.f32 	%f2469, %f2468, %f2027;
	add.f32 	%f2470, %f2469, %f2030;
	add.f32 	%f2471, %f2470, %f2033;
	add.f32 	%f2472, %f2471, %f2036;
	add.f32 	%f2473, %f2472, %f2039;
	add.f32 	%f2474, %f2473, %f2042;
	add.f32 	%f2475, %f2474, %f2045;
	add.f32 	%f2476, %f2475, %f2048;
	add.f32 	%f2477, %f2476, %f2051;
	add.f32 	%f2478, %f2477, %f2054;
	add.f32 	%f2479, %f2478, %f2057;
	add.f32 	%f2480, %f2479, %f2060;
	add.f32 	%f2481, %f2480, %f2063;
	add.f32 	%f2482, %f2481, %f2066;
	add.f32 	%f2483, %f2482, %f2069;
	add.f32 	%f2484, %f2483, %f2072;
	add.f32 	%f2485, %f2484, %f2075;
	add.f32 	%f2486, %f2485, %f2078;
	add.f32 	%f2487, %f2486, %f2081;
	add.f32 	%f2488, %f2487, %f2084;
	add.f32 	%f2489, %f2488, %f2087;
	add.f32 	%f2490, %f2489, %f2090;
	add.f32 	%f2491, %f2490, %f2093;
	add.f32 	%f2492, %f2491, %f2096;
	add.f32 	%f2493, %f2492, %f2099;
	add.f32 	%f2494, %f2493, %f2102;
	add.f32 	%f2495, %f2494, %f2105;
	add.f32 	%f2496, %f2495, %f2108;
	add.f32 	%f2497, %f2496, %f2111;
	add.f32 	%f2498, %f2497, %f2114;
	add.f32 	%f2499, %f2498, %f2117;
	add.f32 	%f2500, %f2499, %f2120;
	add.f32 	%f2501, %f2500, %f2123;
	add.f32 	%f2502, %f2501, %f2126;
	add.f32 	%f2503, %f2502, %f2129;
	add.f32 	%f2504, %f2503, %f2132;
	add.f32 	%f2505, %f2504, %f2135;
	add.f32 	%f2506, %f2505, %f2138;
	add.f32 	%f2507, %f2506, %f2141;
	add.f32 	%f2508, %f2507, %f2144;
	add.f32 	%f2509, %f2508, %f2147;
	add.f32 	%f2510, %f2509, %f2150;
	add.f32 	%f2511, %f2510, %f2153;
	add.f32 	%f2512, %f2511, %f2156;
	add.f32 	%f2513, %f2512, %f2159;
	add.f32 	%f2514, %f2513, %f2162;
	add.f32 	%f2515, %f2514, %f2165;
	add.f32 	%f2516, %f2515, %f2168;
	add.f32 	%f2517, %f2516, %f2171;
	add.f32 	%f2518, %f2517, %f2174;
	add.f32 	%f2519, %f2518, %f2177;
	add.f32 	%f2520, %f2519, %f2180;
	add.f32 	%f2521, %f2520, %f2183;
	add.f32 	%f2522, %f2521, %f2186;
	add.f32 	%f2523, %f2522, %f2189;
	add.f32 	%f2524, %f2523, %f2192;
	add.f32 	%f2525, %f2524, %f2195;
	add.f32 	%f2526, %f2525, %f2198;
	add.f32 	%f2527, %f2526, %f2201;
	add.f32 	%f2528, %f2527, %f2204;
	add.f32 	%f2529, %f2528, %f2207;
	add.f32 	%f2530, %f2529, %f2210;
	add.f32 	%f2531, %f2530, %f2213;
	add.f32 	%f2532, %f2531, %f2216;
	add.f32 	%f2533, %f2532, %f2219;
	add.f32 	%f2534, %f2533, %f2222;
	add.f32 	%f2535, %f2534, %f2225;
	add.f32 	%f2536, %f2535, %f2228;
	add.f32 	%f2537, %f2536, %f2231;
	add.f32 	%f2538, %f2537, %f2234;
	div.rn.f32 	%f2539, %f2538, 0f42C80000;
	st.local.v2.f32 	[%rd478], {%f2236, %f2539};
	sub.f32 	%f2540, %f1937, %f2539;
	fma.rn.f32 	%f2541, %f2540, %f2540, 0f00000000;
	sub.f32 	%f2542, %f1940, %f2539;
	fma.rn.f32 	%f2543, %f2542, %f2542, %f2541;
	sub.f32 	%f2544, %f1943, %f2539;
	fma.rn.f32 	%f2545, %f2544, %f2544, %f2543;
	sub.f32 	%f2546, %f1946, %f2539;
	fma.rn.f32 	%f2547, %f2546, %f2546, %f2545;
	sub.f32 	%f2548, %f1949, %f2539;
	fma.rn.f32 	%f2549, %f2548, %f2548, %f2547;
	sub.f32 	%f2550, %f1952, %f2539;
	fma.rn.f32 	%f2551, %f2550, %f2550, %f2549;
	sub.f32 	%f2552, %f1955, %f2539;
	fma.rn.f32 	%f2553, %f2552, %f2552, %f2551;
	sub.f32 	%f2554, %f1958, %f2539;
	fma.rn.f32 	%f2555, %f2554, %f2554, %f2553;
	sub.f32 	%f2556, %f1961, %f2539;
	fma.rn.f32 	%f2557, %f2556, %f2556, %f2555;
	sub.f32 	%f2558, %f1964, %f2539;
	fma.rn.f32 	%f2559, %f2558, %f2558, %f2557;
	sub.f32 	%f2560, %f1967, %f2539;
	fma.rn.f32 	%f2561, %f2560, %f2560, %f2559;
	sub.f32 	%f2562, %f1970, %f2539;
	fma.rn.f32 	%f2563, %f2562, %f2562, %f2561;
	sub.f32 	%f2564, %f1973, %f2539;
	fma.rn.f32 	%f2565, %f2564, %f2564, %f2563;
	sub.f32 	%f2566, %f1976, %f2539;
	fma.rn.f32 	%f2567, %f2566, %f2566, %f2565;
	sub.f32 	%f2568, %f1979, %f2539;
	fma.rn.f32 	%f2569, %f2568, %f2568, %f2567;
	sub.f32 	%f2570, %f1982, %f2539;
	fma.rn.f32 	%f2571, %f2570, %f2570, %f2569;
	sub.f32 	%f2572, %f1985, %f2539;
	fma.rn.f32 	%f2573, %f2572, %f2572, %f2571;
	sub.f32 	%f2574, %f1988, %f2539;
	fma.rn.f32 	%f2575, %f2574, %f2574, %f2573;
	sub.f32 	%f2576, %f1991, %f2539;
	fma.rn.f32 	%f2577, %f2576, %f2576, %f2575;
	sub.f32 	%f2578, %f1994, %f2539;
	fma.rn.f32 	%f2579, %f2578, %f2578, %f2577;
	sub.f32 	%f2580, %f1997, %f2539;
	fma.rn.f32 	%f2581, %f2580, %f2580, %f2579;
	sub.f32 	%f2582, %f2000, %f2539;
	fma.rn.f32 	%f2583, %f2582, %f2582, %f2581;
	sub.f32 	%f2584, %f2003, %f2539;
	fma.rn.f32 	%f2585, %f2584, %f2584, %f2583;
	sub.f32 	%f2586, %f2006, %f2539;
	fma.rn.f32 	%f2587, %f2586, %f2586, %f2585;
	sub.f32 	%f2588, %f2009, %f2539;
	fma.rn.f32 	%f2589, %f2588, %f2588, %f2587;
	sub.f32 	%f2590, %f2012, %f2539;
	fma.rn.f32 	%f2591, %f2590, %f2590, %f2589;
	sub.f32 	%f2592, %f2015, %f2539;
	fma.rn.f32 	%f2593, %f2592, %f2592, %f2591;
	sub.f32 	%f2594, %f2018, %f2539;
	fma.rn.f32 	%f2595, %f2594, %f2594, %f2593;
	sub.f32 	%f2596, %f2021, %f2539;
	fma.rn.f32 	%f2597, %f2596, %f2596, %f2595;
	sub.f32 	%f2598, %f2024, %f2539;
	fma.rn.f32 	%f2599, %f2598, %f2598, %f2597;
	sub.f32 	%f2600, %f2027, %f2539;
	fma.rn.f32 	%f2601, %f2600, %f2600, %f2599;
	sub.f32 	%f2602, %f2030, %f2539;
	fma.rn.f32 	%f2603, %f2602, %f2602, %f2601;
	sub.f32 	%f2604, %f2033, %f2539;
	fma.rn.f32 	%f2605, %f2604, %f2604, %f2603;
	sub.f32 	%f2606, %f2036, %f2539;
	fma.rn.f32 	%f2607, %f2606, %f2606, %f2605;
	sub.f32 	%f2608, %f2039, %f2539;
	fma.rn.f32 	%f2609, %f2608, %f2608, %f2607;
	sub.f32 	%f2610, %f2042, %f2539;
	fma.rn.f32 	%f2611, %f2610, %f2610, %f2609;
	sub.f32 	%f2612, %f2045, %f2539;
	fma.rn.f32 	%f2613, %f2612, %f2612, %f2611;
	sub.f32 	%f2614, %f2048, %f2539;
	fma.rn.f32 	%f2615, %f2614, %f2614, %f2613;
	sub.f32 	%f2616, %f2051, %f2539;
	fma.rn.f32 	%f2617, %f2616, %f2616, %f2615;
	sub.f32 	%f2618, %f2054, %f2539;
	fma.rn.f32 	%f2619, %f2618, %f2618, %f2617;
	sub.f32 	%f2620, %f2057, %f2539;
	fma.rn.f32 	%f2621, %f2620, %f2620, %f2619;
	sub.f32 	%f2622, %f2060, %f2539;
	fma.rn.f32 	%f2623, %f2622, %f2622, %f2621;
	sub.f32 	%f2624, %f2063, %f2539;
	fma.rn.f32 	%f2625, %f2624, %f2624, %f2623;
	sub.f32 	%f2626, %f2066, %f2539;
	fma.rn.f32 	%f2627, %f2626, %f2626, %f2625;
	sub.f32 	%f2628, %f2069, %f2539;
	fma.rn.f32 	%f2629, %f2628, %f2628, %f2627;
	sub.f32 	%f2630, %f2072, %f2539;
	fma.rn.f32 	%f2631, %f2630, %f2630, %f2629;
	sub.f32 	%f2632, %f2075, %f2539;
	fma.rn.f32 	%f2633, %f2632, %f2632, %f2631;
	sub.f32 	%f2634, %f2078, %f2539;
	fma.rn.f32 	%f2635, %f2634, %f2634, %f2633;
	sub.f32 	%f2636, %f2081, %f2539;
	fma.rn.f32 	%f2637, %f2636, %f2636, %f2635;
	sub.f32 	%f2638, %f2084, %f2539;
	fma.rn.f32 	%f2639, %f2638, %f2638, %f2637;
	sub.f32 	%f2640, %f2087, %f2539;
	fma.rn.f32 	%f2641, %f2640, %f2640, %f2639;
	sub.f32 	%f2642, %f2090, %f2539;
	fma.rn.f32 	%f2643, %f2642, %f2642, %f2641;
	sub.f32 	%f2644, %f2093, %f2539;
	fma.rn.f32 	%f2645, %f2644, %f2644, %f2643;
	sub.f32 	%f2646, %f2096, %f2539;
	fma.rn.f32 	%f2647, %f2646, %f2646, %f2645;
	sub.f32 	%f2648, %f2099, %f2539;
	fma.rn.f32 	%f2649, %f2648, %f2648, %f2647;
	sub.f32 	%f2650, %f2102, %f2539;
	fma.rn.f32 	%f2651, %f2650, %f2650, %f2649;
	sub.f32 	%f2652, %f2105, %f2539;
	fma.rn.f32 	%f2653, %f2652, %f2652, %f2651;
	sub.f32 	%f2654, %f2108, %f2539;
	fma.rn.f32 	%f2655, %f2654, %f2654, %f2653;
	sub.f32 	%f2656, %f2111, %f2539;
	fma.rn.f32 	%f2657, %f2656, %f2656, %f2655;
	sub.f32 	%f2658, %f2114, %f2539;
	fma.rn.f32 	%f2659, %f2658, %f2658, %f2657;
	sub.f32 	%f2660, %f2117, %f2539;
	fma.rn.f32 	%f2661, %f2660, %f2660, %f2659;
	sub.f32 	%f2662, %f2120, %f2539;
	fma.rn.f32 	%f2663, %f2662, %f2662, %f2661;
	sub.f32 	%f2664, %f2123, %f2539;
	fma.rn.f32 	%f2665, %f2664, %f2664, %f2663;
	sub.f32 	%f2666, %f2126, %f2539;
	fma.rn.f32 	%f2667, %f2666, %f2666, %f2665;
	sub.f32 	%f2668, %f2129, %f2539;
	fma.rn.f32 	%f2669, %f2668, %f2668, %f2667;
	sub.f32 	%f2670, %f2132, %f2539;
	fma.rn.f32 	%f2671, %f2670, %f2670, %f2669;
	sub.f32 	%f2672, %f2135, %f2539;
	fma.rn.f32 	%f2673, %f2672, %f2672, %f2671;
	sub.f32 	%f2674, %f2138, %f2539;
	fma.rn.f32 	%f2675, %f2674, %f2674, %f2673;
	sub.f32 	%f2676, %f2141, %f2539;
	fma.rn.f32 	%f2677, %f2676, %f2676, %f2675;
	sub.f32 	%f2678, %f2144, %f2539;
	fma.rn.f32 	%f2679, %f2678, %f2678, %f2677;
	sub.f32 	%f2680, %f2147, %f2539;
	fma.rn.f32 	%f2681, %f2680, %f2680, %f2679;
	sub.f32 	%f2682, %f2150, %f2539;
	fma.rn.f32 	%f2683, %f2682, %f2682, %f2681;
	sub.f32 	%f2684, %f2153, %f2539;
	fma.rn.f32 	%f2685, %f2684, %f2684, %f2683;
	sub.f32 	%f2686, %f2156, %f2539;
	fma.rn.f32 	%f2687, %f2686, %f2686, %f2685;
	sub.f32 	%f2688, %f2159, %f2539;
	fma.rn.f32 	%f2689, %f2688, %f2688, %f2687;
	sub.f32 	%f2690, %f2162, %f2539;
	fma.rn.f32 	%f2691, %f2690, %f2690, %f2689;
	sub.f32 	%f2692, %f2165, %f2539;
	fma.rn.f32 	%f2693, %f2692, %f2692, %f2691;
	sub.f32 	%f2694, %f2168, %f2539;
	fma.rn.f32 	%f2695, %f2694, %f2694, %f2693;
	sub.f32 	%f2696, %f2171, %f2539;
	fma.rn.f32 	%f2697, %f2696, %f2696, %f2695;
	sub.f32 	%f2698, %f2174, %f2539;
	fma.rn.f32 	%f2699, %f2698, %f2698, %f2697;
	sub.f32 	%f2700, %f2177, %f2539;
	fma.rn.f32 	%f2701, %f2700, %f2700, %f2699;
	sub.f32 	%f2702, %f2180, %f2539;
	fma.rn.f32 	%f2703, %f2702, %f2702, %f2701;
	sub.f32 	%f2704, %f2183, %f2539;
	fma.rn.f32 	%f2705, %f2704, %f2704, %f2703;
	sub.f32 	%f2706, %f2186, %f2539;
	fma.rn.f32 	%f2707, %f2706, %f2706, %f2705;
	sub.f32 	%f2708, %f2189, %f2539;
	fma.rn.f32 	%f2709, %f2708, %f2708, %f2707;
	sub.f32 	%f2710, %f2192, %f2539;
	fma.rn.f32 	%f2711, %f2710, %f2710, %f2709;
	sub.f32 	%f2712, %f2195, %f2539;
	fma.rn.f32 	%f2713, %f2712, %f2712, %f2711;
	sub.f32 	%f2714, %f2198, %f2539;
	fma.rn.f32 	%f2715, %f2714, %f2714, %f2713;
	sub.f32 	%f2716, %f2201, %f2539;
	fma.rn.f32 	%f2717, %f2716, %f2716, %f2715;
	sub.f32 	%f2718, %f2204, %f2539;
	fma.rn.f32 	%f2719, %f2718, %f2718, %f2717;
	sub.f32 	%f2720, %f2207, %f2539;
	fma.rn.f32 	%f2721, %f2720, %f2720, %f2719;
	sub.f32 	%f2722, %f2210, %f2539;
	fma.rn.f32 	%f2723, %f2722, %f2722, %f2721;
	sub.f32 	%f2724, %f2213, %f2539;
	fma.rn.f32 	%f2725, %f2724, %f2724, %f2723;
	sub.f32 	%f2726, %f2216, %f2539;
	fma.rn.f32 	%f2727, %f2726, %f2726, %f2725;
	sub.f32 	%f2728, %f2219, %f2539;
	fma.rn.f32 	%f2729, %f2728, %f2728, %f2727;
	sub.f32 	%f2730, %f2222, %f2539;
	fma.rn.f32 	%f2731, %f2730, %f2730, %f2729;
	sub.f32 	%f2732, %f2225, %f2539;
	fma.rn.f32 	%f2733, %f2732, %f2732, %f2731;
	sub.f32 	%f2734, %f2228, %f2539;
	fma.rn.f32 	%f2735, %f2734, %f2734, %f2733;
	sub.f32 	%f2736, %f2231, %f2539;
	fma.rn.f32 	%f2737, %f2736, %f2736, %f2735;
	sub.f32 	%f2738, %f2234, %f2539;
	fma.rn.f32 	%f2739, %f2738, %f2738, %f2737;
	div.rn.f32 	%f2740, %f2739, 0f42C80000;
	sqrt.rn.f32 	%f2741, %f2740;
	st.local.v2.f32 	[%rd479], {%f2438, %f2741};
	add.s32 	%r2200, %r2200, 1;
	setp.ne.s32 	%p270, %r2200, 10;
	@%p270 bra 	$L__BB1_235;
	ld.local.f32 	%f3182, [%rd7];
	sub.f32 	%f2742, %f18, %f3182;
	abs.f32 	%f2743, %f2742;
	setp.geu.f32 	%p271, %f2743, 0f358637BD;
	@%p271 bra 	$L__BB1_10;
	setp.ltu.f32 	%p273, %f13, 0f47CE4780;
	@%p273 bra 	$L__BB1_244;
	mov.f32 	%f2744, 0f00000000;
	mul.rn.f32 	%f3249, %f1, %f2744;
	setp.eq.f32 	%p274, %f13, 0f7F800000;
	mov.b32 	%r2204, 0;
	@%p274 bra 	$L__BB1_244;
	mov.b64 	%rd668, 0;
	mov.b32 	%r2201, 0;
	mov.u64 	%rd666, __cudart_i2opi_f;
	mov.u64 	%rd667, %rd3;
$L__BB1_240:
	.pragma "nounroll";
	ld.global.nc.u32 	%r1678, [%rd666];
	mad.wide.u32 	%rd482, %r1678, %r9, %rd668;
	shr.u64 	%rd668, %rd482, 32;
	st.local.u32 	[%rd667], %rd482;
	add.s32 	%r2201, %r2201, 1;
	add.s64 	%rd667, %rd667, 4;
	add.s64 	%rd666, %rd666, 4;
	setp.ne.s32 	%p275, %r2201, 6;
	@%p275 bra 	$L__BB1_240;
	setp.eq.s32 	%p276, %r10, 0;
	st.local.u32 	[%rd3+24], %rd668;
	shl.b64 	%rd483, %rd12, 2;
	add.s64 	%rd88, %rd3, %rd483;
	ld.local.u32 	%r2202, [%rd88+24];
	ld.local.u32 	%r2203, [%rd88+20];
	@%p276 bra 	$L__BB1_243;
	shf.l.wrap.b32 	%r2202, %r2203, %r2202, %r10;
	ld.local.u32 	%r1679, [%rd88+16];
	shf.l.wrap.b32 	%r2203, %r1679, %r2203, %r10;
$L__BB1_243:
	setp.lt.s32 	%p277, %r8, 0;
	shr.u32 	%r1680, %r2202, 30;
	shf.l.wrap.b32 	%r1681, %r2203, %r2202, 2;
	shl.b32 	%r1682, %r2203, 2;
	shr.u32 	%r1683, %r1681, 31;
	add.s32 	%r1684, %r1683, %r1680;
	neg.s32 	%r1685, %r1684;
	selp.b32 	%r2204, %r1685, %r1684, %p277;
	xor.b32  	%r1686, %r1681, %r8;
	shr.s32 	%r1687, %r1681, 31;
	xor.b32  	%r1688, %r1687, %r1681;
	xor.b32  	%r1689, %r1687, %r1682;
	cvt.u64.u32 	%rd484, %r1688;
	shl.b64 	%rd485, %rd484, 32;
	cvt.u64.u32 	%rd486, %r1689;
	or.b64  	%rd487, %rd485, %rd486;
	cvt.rn.f64.s64 	%fd41, %rd487;
	mul.f64 	%fd42, %fd41, 0d3BF921FB54442D19;
	cvt.rn.f32.f64 	%f2745, %fd42;
	neg.f32 	%f2746, %f2745;
	setp.lt.s32 	%p278, %r1686, 0;
	selp.f32 	%f3249, %f2746, %f2745, %p278;
$L__BB1_244:
	setp.ltu.f32 	%p279, %f15, 0f47CE4780;
	add.s32 	%r1690, %r2204, 1;
	mul.rn.f32 	%f2747, %f3249, %f3249;
	and.b32  	%r1691, %r2204, 1;
	setp.eq.b32 	%p280, %r1691, 1;
	selp.f32 	%f2748, %f3249, 0f3F800000, %p280;
	fma.rn.f32 	%f2749, %f2747, %f2748, 0f00000000;
	fma.rn.f32 	%f2750, %f2747, 0f37CBAC00, 0fBAB607ED;
	selp.f32 	%f2751, 0fB94D4153, %f2750, %p280;
	selp.f32 	%f2752, 0f3C0885E4, 0f3D2AAABB, %p280;
	fma.rn.f32 	%f2753, %f2751, %f2747, %f2752;
	selp.f32 	%f2754, 0fBE2AAAA8, 0fBEFFFFFF, %p280;
	fma.rn.f32 	%f2755, %f2753, %f2747, %f2754;
	fma.rn.f32 	%f2756, %f2755, %f2749, %f2748;
	and.b32  	%r1692, %r1690, 2;
	setp.eq.s32 	%p281, %r1692, 0;
	mov.f32 	%f2757, 0f00000000;
	sub.f32 	%f2758, %f2757, %f2756;
	selp.f32 	%f2759, %f2756, %f2758, %p281;
	mul.f32 	%f2760, %f2, 0fBE99999A;
	ld.local.f32 	%f304, [%rd6];
	fma.rn.f32 	%f305, %f2760, %f2759, %f304;
	@%p279 bra 	$L__BB1_251;
	setp.eq.f32 	%p282, %f15, 0f7F800000;
	mov.b32 	%r2208, 0;
	mov.f32 	%f3250, %f16;
	@%p282 bra 	$L__BB1_251;
	mov.b64 	%rd671, 0;
	mov.b32 	%r2205, 0;
	mov.u64 	%rd669, __cudart_i2opi_f;
	mov.u64 	%rd670, %rd2;
$L__BB1_247:
	.pragma "nounroll";
	ld.global.nc.u32 	%r1695, [%rd669];
	mad.wide.u32 	%rd490, %r1695, %r13, %rd671;
	shr.u64 	%rd671, %rd490, 32;
	st.local.u32 	[%rd670], %rd490;
	add.s32 	%r2205, %r2205, 1;
	add.s64 	%rd670, %rd670, 4;
	add.s64 	%rd669, %rd669, 4;
	setp.ne.s32 	%p283, %r2205, 6;
	@%p283 bra 	$L__BB1_247;
	setp.eq.s32 	%p284, %r14, 0;
	st.local.u32 	[%rd2+24], %rd671;
	shl.b64 	%rd491, %rd14, 2;
	add.s64 	%rd95, %rd2, %rd491;
	ld.local.u32 	%r2206, [%rd95+24];
	ld.local.u32 	%r2207, [%rd95+20];
	@%p284 bra 	$L__BB1_250;
	shf.l.wrap.b32 	%r2206, %r2207, %r2206, %r14;
	ld.local.u32 	%r1696, [%rd95+16];
	shf.l.wrap.b32 	%r2207, %r1696, %r2207, %r14;
$L__BB1_250:
	setp.lt.s32 	%p285, %r12, 0;
	shr.u32 	%r1697, %r2206, 30;
	shf.l.wrap.b32 	%r1698, %r2207, %r2206, 2;
	shl.b32 	%r1699, %r2207, 2;
	shr.u32 	%r1700, %r1698, 31;
	add.s32 	%r1701, %r1700, %r1697;
	neg.s32 	%r1702, %r1701;
	selp.b32 	%r2208, %r1702, %r1701, %p285;
	xor.b32  	%r1703, %r1698, %r12;
	shr.s32 	%r1704, %r1698, 31;
	xor.b32  	%r1705, %r1704, %r1698;
	xor.b32  	%r1706, %r1704, %r1699;
	cvt.u64.u32 	%rd492, %r1705;
	shl.b64 	%rd493, %rd492, 32;
	cvt.u64.u32 	%rd494, %r1706;
	or.b64  	%rd495, %rd493, %rd494;
	cvt.rn.f64.s64 	%fd43, %rd495;
	mul.f64 	%fd44, %fd43, 0d3BF921FB54442D19;
	cvt.rn.f32.f64 	%f2761, %fd44;
	neg.f32 	%f2762, %f2761;
	setp.lt.s32 	%p286, %r1703, 0;
	selp.f32 	%f3250, %f2762, %f2761, %p286;
$L__BB1_251:
	ld.param.u64 	%rd644, [_Z19computeStateAndLossPfS_S_P17curandStateXORWOW_param_2];
	mul.rn.f32 	%f2763, %f3250, %f3250;
	and.b32  	%r1707, %r2208, 1;
	setp.eq.b32 	%p287, %r1707, 1;
	selp.f32 	%f2764, 0f3F800000, %f3250, %p287;
	fma.rn.f32 	%f2765, %f2763, %f2764, 0f00000000;
	fma.rn.f32 	%f2766, %f2763, 0f37CBAC00, 0fBAB607ED;
	selp.f32 	%f2767, %f2766, 0fB94D4153, %p287;
	selp.f32 	%f2768, 0f3D2AAABB, 0f3C0885E4, %p287;
	fma.rn.f32 	%f2769, %f2767, %f2763, %f2768;
	selp.f32 	%f2770, 0fBEFFFFFF, 0fBE2AAAA8, %p287;
	fma.rn.f32 	%f2771, %f2769, %f2763, %f2770;
	fma.rn.f32 	%f2772, %f2771, %f2765, %f2764;
	and.b32  	%r1708, %r2208, 2;
	setp.eq.s32 	%p288, %r1708, 0;
	mov.f32 	%f2773, 0f00000000;
	sub.f32 	%f2774, %f2773, %f2772;
	selp.f32 	%f2775, %f2772, %f2774, %p288;
	mul.f32 	%f2776, %f2775, 0f3E4CCCCD;
	fma.rn.f32 	%f2777, %f2, 0f3F8147AE, %f2776;
	ld.local.f32 	%f2778, [%rd6+4];
	add.f32 	%f308, %f2778, %f2777;
	mul.lo.s32 	%r1709, %r1, 22;
	cvta.to.global.u64 	%rd496, %rd225;
	mul.wide.s32 	%rd497, %r1709, 4;
	add.s64 	%rd96, %rd496, %rd497;
	st.global.f32 	[%rd96], %f1;
	st.global.f32 	[%rd96+4], %f2;
	mul.lo.s32 	%r1710, %r1, 20;
	cvta.to.global.u64 	%rd498, %rd644;
	mul.wide.s32 	%rd499, %r1710, 4;
	add.s64 	%rd97, %rd498, %rd499;
	st.global.f32 	[%rd97], %f304;
	st.global.f32 	[%rd97+4], %f2778;
	mul.f32 	%f2779, %f305, 0f3F22F983;
	cvt.rni.s32.f32 	%r2212, %f2779;
	cvt.rn.f32.s32 	%f2780, %r2212;
	fma.rn.f32 	%f2781, %f2780, 0fBFC90FDA, %f305;
	fma.rn.f32 	%f2782, %f2780, 0fB3A22168, %f2781;
	fma.rn.f32 	%f3251, %f2780, 0fA7C234C5, %f2782;
	abs.f32 	%f310, %f305;
	setp.ltu.f32 	%p289, %f310, 0f47CE4780;
	@%p289 bra 	$L__BB1_259;
	setp.eq.f32 	%p290, %f310, 0f7F800000;
	@%p290 bra 	$L__BB1_258;
	mov.b32 	%r341, %f305;
	shl.b32 	%r1712, %r341, 8;
	or.b32  	%r342, %r1712, -2147483648;
	mov.b64 	%rd674, 0;
	mov.b32 	%r2209, 0;
	mov.u64 	%rd672, __cudart_i2opi_f;
	mov.u64 	%rd673, %rd3;
$L__BB1_254:
	.pragma "nounroll";
	ld.global.nc.u32 	%r1713, [%rd672];
	mad.wide.u32 	%rd502, %r1713, %r342, %rd674;
	shr.u64 	%rd674, %rd502, 32;
	st.local.u32 	[%rd673], %rd502;
	add.s32 	%r2209, %r2209, 1;
	add.s64 	%rd673, %rd673, 4;
	add.s64 	%rd672, %rd672, 4;
	setp.ne.s32 	%p291, %r2209, 6;
	@%p291 bra 	$L__BB1_254;
	shr.u32 	%r1714, %r341, 23;
	st.local.u32 	[%rd3+24], %rd674;
	and.b32  	%r345, %r1714, 31;
	and.b32  	%r1715, %r1714, 224;
	add.s32 	%r1716, %r1715, -128;
	shr.u32 	%r1717, %r1716, 5;
	mul.wide.u32 	%rd503, %r1717, 4;
	sub.s64 	%rd104, %rd3, %rd503;
	ld.local.u32 	%r2210, [%rd104+24];
	ld.local.u32 	%r2211, [%rd104+20];
	setp.eq.s32 	%p292, %r345, 0;
	@%p292 bra 	$L__BB1_257;
	shf.l.wrap.b32 	%r2210, %r2211, %r2210, %r345;
	ld.local.u32 	%r1718, [%rd104+16];
	shf.l.wrap.b32 	%r2211, %r1718, %r2211, %r345;
$L__BB1_257:
	shr.u32 	%r1719, %r2210, 30;
	shf.l.wrap.b32 	%r1720, %r2211, %r2210, 2;
	shl.b32 	%r1721, %r2211, 2;
	shr.u32 	%r1722, %r1720, 31;
	add.s32 	%r1723, %r1722, %r1719;
	neg.s32 	%r1724, %r1723;
	setp.lt.s32 	%p293, %r341, 0;
	selp.b32 	%r2212, %r1724, %r1723, %p293;
	xor.b32  	%r1725, %r1720, %r341;
	shr.s32 	%r1726, %r1720, 31;
	xor.b32  	%r1727, %r1726, %r1720;
	xor.b32  	%r1728, %r1726, %r1721;
	cvt.u64.u32 	%rd504, %r1727;
	shl.b64 	%rd505, %rd504, 32;
	cvt.u64.u32 	%rd506, %r1728;
	or.b64  	%rd507, %rd505, %rd506;
	cvt.rn.f64.s64 	%fd45, %rd507;
	mul.f64 	%fd46, %fd45, 0d3BF921FB54442D19;
	cvt.rn.f32.f64 	%f2783, %fd46;
	neg.f32 	%f2784, %f2783;
	setp.lt.s32 	%p294, %r1725, 0;
	selp.f32 	%f3251, %f2784, %f2783, %p294;
	bra.uni 	$L__BB1_259;
$L__BB1_258:
	mov.f32 	%f2785, 0f00000000;
	mul.rn.f32 	%f3251, %f305, %f2785;
	mov.b32 	%r2212, 0;
$L__BB1_259:
	add.s32 	%r1730, %r2212, 1;
	mul.rn.f32 	%f2786, %f3251, %f3251;
	and.b32  	%r1731, %r2212, 1;
	setp.eq.b32 	%p295, %r1731, 1;
	selp.f32 	%f2787, %f3251, 0f3F800000, %p295;
	fma.rn.f32 	%f2788, %f2786, %f2787, 0f00000000;
	fma.rn.f32 	%f2789, %f2786, 0f37CBAC00, 0fBAB607ED;
	selp.f32 	%f2790, 0fB94D4153, %f2789, %p295;
	selp.f32 	%f2791, 0f3C0885E4, 0f3D2AAABB, %p295;
	fma.rn.f32 	%f2792, %f2790, %f2786, %f2791;
	selp.f32 	%f2793, 0fBE2AAAA8, 0fBEFFFFFF, %p295;
	fma.rn.f32 	%f2794, %f2792, %f2786, %f2793;
	fma.rn.f32 	%f2795, %f2794, %f2788, %f2787;
	and.b32  	%r1732, %r1730, 2;
	setp.eq.s32 	%p296, %r1732, 0;
	mov.f32 	%f2796, 0f00000000;
	sub.f32 	%f2797, %f2796, %f2795;
	selp.f32 	%f2798, %f2795, %f2797, %p296;
	mul.f32 	%f2799, %f308, 0fBE99999A;
	ld.local.f32 	%f314, [%rd6+8];
	fma.rn.f32 	%f315, %f2799, %f2798, %f314;
	mul.f32 	%f316, %f305, %f305;
	mul.f32 	%f2800, %f316, 0f3F22F983;
	cvt.rni.s32.f32 	%r2216, %f2800;
	cvt.rn.f32.s32 	%f2801, %r2216;
	fma.rn.f32 	%f2802, %f2801, 0fBFC90FDA, %f316;
	fma.rn.f32 	%f2803, %f2801, 0fB3A22168, %f2802;
	fma.rn.f32 	%f3252, %f2801, 0fA7C234C5, %f2803;
	abs.f32 	%f318, %f316;
	setp.ltu.f32 	%p297, %f318, 0f47CE4780;
	@%p297 bra 	$L__BB1_267;
	setp.eq.f32 	%p298, %f318, 0f7F800000;
	@%p298 bra 	$L__BB1_266;
	mov.b32 	%r355, %f316;
	shl.b32 	%r1734, %r355, 8;
	or.b32  	%r356, %r1734, -2147483648;
	mov.b64 	%rd677, 0;
	mov.b32 	%r2213, 0;
	mov.u64 	%rd675, __cudart_i2opi_f;
	mov.u64 	%rd676, %rd2;
$L__BB1_262:
	.pragma "nounroll";
	ld.global.nc.u32 	%r1735, [%rd675];
	mad.wide.u32 	%rd510, %r1735, %r356, %rd677;
	shr.u64 	%rd677, %rd510, 32;
	st.local.u32 	[%rd676], %rd510;
	add.s32 	%r2213, %r2213, 1;
	add.s64 	%rd676, %rd676, 4;
	add.s64 	%rd675, %rd675, 4;
	setp.ne.s32 	%p299, %r2213, 6;
	@%p299 bra 	$L__BB1_262;
	shr.u32 	%r1736, %r355, 23;
	st.local.u32 	[%rd2+24], %rd677;
	and.b32  	%r359, %r1736, 31;
	and.b32  	%r1737, %r1736, 224;
	add.s32 	%r1738, %r1737, -128;
	shr.u32 	%r1739, %r1738, 5;
	mul.wide.u32 	%rd511, %r1739, 4;
	sub.s64 	%rd111, %rd2, %rd511;
	ld.local.u32 	%r2214, [%rd111+24];
	ld.local.u32 	%r2215, [%rd111+20];
	setp.eq.s32 	%p300, %r359, 0;
	@%p300 bra 	$L__BB1_265;
	shf.l.wrap.b32 	%r2214, %r2215, %r2214, %r359;
	ld.local.u32 	%r1740, [%rd111+16];
	shf.l.wrap.b32 	%r2215, %r1740, %r2215, %r359;
$L__BB1_265:
	shr.u32 	%r1741, %r2214, 30;
	shf.l.wrap.b32 	%r1742, %r2215, %r2214, 2;
	shl.b32 	%r1743, %r2215, 2;
	shr.u32 	%r1744, %r1742, 31;
	add.s32 	%r1745, %r1744, %r1741;
	neg.s32 	%r1746, %r1745;
	setp.lt.s32 	%p301, %r355, 0;
	selp.b32 	%r2216, %r1746, %r1745, %p301;
	xor.b32  	%r1747, %r1742, %r355;
	shr.s32 	%r1748, %r1742, 31;
	xor.b32  	%r1749, %r1748, %r1742;
	xor.b32  	%r1750, %r1748, %r1743;
	cvt.u64.u32 	%rd512, %r1749;
	shl.b64 	%rd513, %rd512, 32;
	cvt.u64.u32 	%rd514, %r1750;
	or.b64  	%rd515, %rd513, %rd514;
	cvt.rn.f64.s64 	%fd47, %rd515;
	mul.f64 	%fd48, %fd47, 0d3BF921FB54442D19;
	cvt.rn.f32.f64 	%f2804, %fd48;
	neg.f32 	%f2805, %f2804;
	setp.lt.s32 	%p302, %r1747, 0;
	selp.f32 	%f3252, %f2805, %f2804, %p302;
	bra.uni 	$L__BB1_267;
$L__BB1_266:
	mov.f32 	%f2806, 0f00000000;
	mul.rn.f32 	%f3252, %f316, %f2806;
	mov.b32 	%r2216, 0;
$L__BB1_267:
	mul.rn.f32 	%f2807, %f3252, %f3252;
	and.b32  	%r1752, %r2216, 1;
	setp.eq.b32 	%p303, %r1752, 1;
	selp.f32 	%f2808, 0f3F800000, %f3252, %p303;
	fma.rn.f32 	%f2809, %f2807, %f2808, 0f00000000;
	fma.rn.f32 	%f2810, %f2807, 0f37CBAC00, 0fBAB607ED;
	selp.f32 	%f2811, %f2810, 0fB94D4153, %p303;
	selp.f32 	%f2812, 0f3D2AAABB, 0f3C0885E4, %p303;
	fma.rn.f32 	%f2813, %f2811, %f2807, %f2812;
	selp.f32 	%f2814, 0fBEFFFFFF, 0fBE2AAAA8, %p303;
	fma.rn.f32 	%f2815, %f2813, %f2807, %f2814;
	fma.rn.f32 	%f2816, %f2815, %f2809, %f2808;
	and.b32  	%r1753, %r2216, 2;
	setp.eq.s32 	%p304, %r1753, 0;
	mov.f32 	%f2817, 0f00000000;
	sub.f32 	%f2818, %f2817, %f2816;
	selp.f32 	%f2819, %f2816, %f2818, %p304;
	mul.f32 	%f2820, %f2819, 0f3E4CCCCD;
	fma.rn.f32 	%f2821, %f308, 0f3F8147AE, %f2820;
	ld.local.f32 	%f2822, [%rd6+12];
	add.f32 	%f322, %f2822, %f2821;
	st.global.f32 	[%rd96+8], %f305;
	st.global.f32 	[%rd96+12], %f308;
	st.global.f32 	[%rd97+8], %f314;
	st.global.f32 	[%rd97+12], %f2822;
	mul.f32 	%f2823, %f315, 0f3F22F983;
	cvt.rni.s32.f32 	%r2220, %f2823;
	cvt.rn.f32.s32 	%f2824, %r2220;
	fma.rn.f32 	%f2825, %f2824, 0fBFC90FDA, %f315;
	fma.rn.f32 	%f2826, %f2824, 0fB3A22168, %f2825;
	fma.rn.f32 	%f3253, %f2824, 0fA7C234C5, %f2826;
	abs.f32 	%f324, %f315;
	setp.ltu.f32 	%p305, %f324, 0f47CE4780;
	@%p305 bra 	$L__BB1_275;
	setp.eq.f32 	%p306, %f324, 0f7F800000;
	@%p306 bra 	$L__BB1_274;
	mov.b32 	%r369, %f315;
	shl.b32 	%r1755, %r369, 8;
	or.b32  	%r370, %r1755, -2147483648;
	mov.b64 	%rd680, 0;
	mov.b32 	%r2217, 0;
	mov.u64 	%rd678, __cudart_i2opi_f;
	mov.u64 	%rd679, %rd3;
$L__BB1_270:
	.pragma "nounroll";
	ld.global.nc.u32 	%r1756, [%rd678];
	mad.wide.u32 	%rd518, %r1756, %r370, %rd680;
	shr.u64 	%rd680, %rd518, 32;
	st.local.u32 	[%rd679], %rd518;
	add.s32 	%r2217, %r2217, 1;
	add.s64 	%rd679, %rd679, 4;
	add.s64 	%rd678, %rd678, 4;
	setp.ne.s32 	%p307, %r2217, 6;
	@%p307 bra 	$L__BB1_270;
	shr.u32 	%r1757, %r369, 23;
	st.local.u32 	[%rd3+24], %rd680;
	and.b32  	%r373, %r1757, 31;
	and.b32  	%r1758, %r1757, 224;
	add.s32 	%r1759, %r1758, -128;
	shr.u32 	%r1760, %r1759, 5;
	mul.wide.u32 	%rd519, %r1760, 4;
	sub.s64 	%rd118, %rd3, %rd519;
	ld.local.u32 	%r2218, [%rd118+24];
	ld.local.u32 	%r2219, [%rd118+20];
	setp.eq.s32 	%p308, %r373, 0;
	@%p308 bra 	$L__BB1_273;
	shf.l.wrap.b32 	%r2218, %r2219, %r2218, %r373;
	ld.local.u32 	%r1761, [%rd118+16];
	shf.l.wrap.b32 	%r2219, %r1761, %r2219, %r373;
$L__BB1_273:
	shr.u32 	%r1762, %r2218, 30;
	shf.l.wrap.b32 	%r1763, %r2219, %r2218, 2;
	shl.b32 	%r1764, %r2219, 2;
	shr.u32 	%r1765, %r1763, 31;
	add.s32 	%r1766, %r1765, %r1762;
	neg.s32 	%r1767, %r1766;
	setp.lt.s32 	%p309, %r369, 0;
	selp.b32 	%r2220, %r1767, %r1766, %p309;
	xor.b32  	%r1768, %r1763, %r369;
	shr.s32 	%r1769, %r1763, 31;
	xor.b32  	%r1770, %r1769, %r1763;
	xor.b32  	%r1771, %r1769, %r1764;
	cvt.u64.u32 	%rd520, %r1770;
	shl.b64 	%rd521, %rd520, 32;
	cvt.u64.u32 	%rd522, %r1771;
	or.b64  	%rd523, %rd521, %rd522;
	cvt.rn.f64.s64 	%fd49, %rd523;
	mul.f64 	%fd50, %fd49, 0d3BF921FB54442D19;
	cvt.rn.f32.f64 	%f2827, %fd50;
	neg.f32 	%f2828, %f2827;
	setp.lt.s32 	%p310, %r1768, 0;
	selp.f32 	%f3253, %f2828, %f2827, %p310;
	bra.uni 	$L__BB1_275;
$L__BB1_274:
	mov.f32 	%f2829, 0f00000000;
	mul.rn.f32 	%f3253, %f315, %f2829;
	mov.b32 	%r2220, 0;
$L__BB1_275:
	add.s32 	%r1773, %r2220, 1;
	mul.rn.f32 	%f2830, %f3253, %f3253;
	and.b32  	%r1774, %r2220, 1;
	setp.eq.b32 	%p311, %r1774, 1;
	selp.f32 	%f2831, %f3253, 0f3F800000, %p311;
	fma.rn.f32 	%f2832, %f2830, %f2831, 0f00000000;
	fma.rn.f32 	%f2833, %f2830, 0f37CBAC00, 0fBAB607ED;
	selp.f32 	%f2834, 0fB94D4153, %f2833, %p311;
	selp.f32 	%f2835, 0f3C0885E4, 0f3D2AAABB, %p311;
	fma.rn.f32 	%f2836, %f2834, %f2830, %f2835;
	selp.f32 	%f2837, 0fBE2AAAA8, 0fBEFFFFFF, %p311;
	fma.rn.f32 	%f2838, %f2836, %f2830, %f2837;
	fma.rn.f32 	%f2839, %f2838, %f2832, %f2831;
	and.b32  	%r1775, %r1773, 2;
	setp.eq.s32 	%p312, %r1775, 0;
	mov.f32 	%f2840, 0f00000000;
	sub.f32 	%f2841, %f2840, %f2839;
	selp.f32 	%f2842, %f2839, %f2841, %p312;
	mul.f32 	%f2843, %f322, 0fBE99999A;
	ld.local.f32 	%f328, [%rd6+16];
	fma.rn.f32 	%f329, %f2843, %f2842, %f328;
	mul.f32 	%f330, %f315, %f315;
	mul.f32 	%f2844, %f330, 0f3F22F983;
	cvt.rni.s32.f32 	%r2224, %f2844;
	cvt.rn.f32.s32 	%f2845, %r2224;
	fma.rn.f32 	%f2846, %f2845, 0fBFC90FDA, %f330;
	fma.rn.f32 	%f2847, %f2845, 0fB3A22168, %f2846;
	fma.rn.f32 	%f3254, %f2845, 0fA7C234C5, %f2847;
	abs.f32 	%f332, %f330;
	setp.ltu.f32 	%p313, %f332, 0f47CE4780;
	@%p313 bra 	$L__BB1_283;
	setp.eq.f32 	%p314, %f332, 0f7F800000;
	@%p314 bra 	$L__BB1_282;
	mov.b32 	%r383, %f330;
	shl.b32 	%r1777, %r383, 8;
	or.b32  	%r384, %r1777, -2147483648;
	mov.b64 	%rd683, 0;
	mov.b32 	%r2221, 0;
	mov.u64 	%rd681, __cudart_i2opi_f;
	mov.u64 	%rd682, %rd2;
$L__BB1_278:
	.pragma "nounroll";
	ld.global.nc.u32 	%r1778, [%rd681];
	mad.wide.u32 	%rd526, %r1778, %r384, %rd683;
	shr.u64 	%rd683, %rd526, 32;
	st.local.u32 	[%rd682], %rd526;
	add.s32 	%r2221, %r2221, 1;
	add.s64 	%rd682, %rd682, 4;
	add.s64 	%rd681, %rd681, 4;
	setp.ne.s32 	%p315, %r2221, 6;
	@%p315 bra 	$L__BB1_278;
	shr.u32 	%r1779, %r383, 23;
	st.local.u32 	[%rd2+24], %rd683;
	and.b32  	%r387, %r1779, 31;
	and.b32  	%r1780, %r1779, 224;
	add.s32 	%r1781, %r1780, -128;
	shr.u32 	%r1782, %r1781, 5;
	mul.wide.u32 	%rd527, %r1782, 4;
	sub.s64 	%rd125, %rd2, %rd527;
	ld.local.u32 	%r2222, [%rd125+24];
	ld.local.u32 	%r2223, [%rd125+20];
	setp.eq.s32 	%p316, %r387, 0;
	@%p316 bra 	$L__BB1_281;
	shf.l.wrap.b32 	%r2222, %r2223, %r2222, %r387;
	ld.local.u32 	%r1783, [%rd125+16];
	shf.l.wrap.b32 	%r2223, %r1783, %r2223, %r387;
$L__BB1_281:
	shr.u32 	%r1784, %r2222, 30;
	shf.l.wrap.b32 	%r1785, %r2223, %r2222, 2;
	shl.b32 	%r1786, %r2223, 2;
	shr.u32 	%r1787, %r1785, 31;
	add.s32 	%r1788, %r1787, %r1784;
	neg.s32 	%r1789, %r1788;
	setp.lt.s32 	%p317, %r383, 0;
	selp.b32 	%r2224, %r1789, %r1788, %p317;
	xor.b32  	%r1790, %r1785, %r383;
	shr.s32 	%r1791, %r1785, 31;
	xor.b32  	%r1792, %r1791, %r1785;
	xor.b32  	%r1793, %r1791, %r1786;
	cvt.u64.u32 	%rd528, %r1792;
	shl.b64 	%rd529, %rd528, 32;
	cvt.u64.u32 	%rd530, %r1793;
	or.b64  	%rd531, %rd529, %rd530;
	cvt.rn.f64.s64 	%fd51, %rd531;
	mul.f64 	%fd52, %fd51, 0d3BF921FB54442D19;
	cvt.rn.f32.f64 	%f2848, %fd52;
	neg.f32 	%f2849, %f2848;
	setp.lt.s32 	%p318, %r1790, 0;
	selp.f32 	%f3254, %f2849, %f2848, %p318;
	bra.uni 	$L__BB1_283;
$L__BB1_282:
	mov.f32 	%f2850, 0f00000000;
	mul.rn.f32 	%f3254, %f330, %f2850;
	mov.b32 	%r2224, 0;
$L__BB1_283:
	mul.rn.f32 	%f2851, %f3254, %f3254;
	and.b32  	%r1795, %r2224, 1;
	setp.eq.b32 	%p319, %r1795, 1;
	selp.f32 	%f2852, 0f3F800000, %f3254, %p319;
	fma.rn.f32 	%f2853, %f2851, %f2852, 0f00000000;
	fma.rn.f32 	%f2854, %f2851, 0f37CBAC00, 0fBAB607ED;
	selp.f32 	%f2855, %f2854, 0fB94D4153, %p319;
	selp.f32 	%f2856, 0f3D2AAABB, 0f3C0885E4, %p319;
	fma.rn.f32 	%f2857, %f2855, %f2851, %f2856;
	selp.f32 	%f2858, 0fBEFFFFFF, 0fBE2AAAA8, %p319;
	fma.rn.f32 	%f2859, %f2857, %f2851, %f2858;
	fma.rn.f32 	%f2860, %f2859, %f2853, %f2852;
	and.b32  	%r1796, %r2224, 2;
	setp.eq.s32 	%p320, %r1796, 0;
	mov.f32 	%f2861, 0f00000000;
	sub.f32 	%f2862, %f2861, %f2860;
	selp.f32 	%f2863, %f2860, %f2862, %p320;
	mul.f32 	%f2864, %f2863, 0f3E4CCCCD;
	fma.rn.f32 	%f2865, %f322, 0f3F8147AE, %f2864;
	ld.local.f32 	%f2866, [%rd6+20];
	add.f32 	%f336, %f2866, %f2865;
	st.global.f32 	[%rd96+16], %f315;
	st.global.f32 	[%rd96+20], %f322;
	st.global.f32 	[%rd97+16], %f328;
	st.global.f32 	[%rd97+20], %f2866;
	mul.f32 	%f2867, %f329, 0f3F22F983;
	cvt.rni.s32.f32 	%r2228, %f2867;
	cvt.rn.f32.s32 	%f2868, %r2228;
	fma.rn.f32 	%f2869, %f2868, 0fBFC90FDA, %f329;
	fma.rn.f32 	%f2870, %f2868, 0fB3A22168, %f2869;
	fma.rn.f32 	%f3255, %f2868, 0fA7C234C5, %f2870;
	abs.f32 	%f338, %f329;
	setp.ltu.f32 	%p321, %f338, 0f47CE4780;
	@%p321 bra 	$L__BB1_291;
	setp.eq.f32 	%p322, %f338, 0f7F800000;
	@%p322 bra 	$L__BB1_290;
	mov.b32 	%r397, %f329;
	shl.b32 	%r1798, %r397, 8;
	or.b32  	%r398, %r1798, -2147483648;
	mov.b64 	%rd686, 0;
	mov.b32 	%r2225, 0;
	mov.u64 	%rd684, __cudart_i2opi_f;
	mov.u64 	%rd685, %rd3;
$L__BB1_286:
	.pragma "nounroll";
	ld.global.nc.u32 	%r1799, [%rd684];
	mad.wide.u32 	%rd534, %r1799, %r398, %rd686;
	shr.u64 	%rd686, %rd534, 32;
	st.local.u32 	[%rd685], %rd534;
	add.s32 	%r2225, %r2225, 1;
	add.s64 	%rd685, %rd685, 4;
	add.s64 	%rd684, %rd684, 4;
	setp.ne.s32 	%p323, %r2225, 6;
	@%p323 bra 	$L__BB1_286;
	shr.u32 	%r1800, %r397, 23;
	st.local.u32 	[%rd3+24], %rd686;
	and.b32  	%r401, %r1800, 31;
	and.b32  	%r1801, %r1800, 224;
	add.s32 	%r1802, %r1801, -128;
	shr.u32 	%r1803, %r1802, 5;
	mul.wide.u32 	%rd535, %r1803, 4;
	sub.s64 	%rd132, %rd3, %rd535;
	ld.local.u32 	%r2226, [%rd132+24];
	ld.local.u32 	%r2227, [%rd132+20];
	setp.eq.s32 	%p324, %r401, 0;
	@%p324 bra 	$L__BB1_289;
	shf.l.wrap.b32 	%r2226, %r2227, %r2226, %r401;
	ld.local.u32 	%r1804, [%rd132+16];
	shf.l.wrap.b32 	%r2227, %r1804, %r2227, %r401;
$L__BB1_289:
	shr.u32 	%r1805, %r2226, 30;
	shf.l.wrap.b32 	%r1806, %r2227, %r2226, 2;
	shl.b32 	%r1807, %r2227, 2;
	shr.u32 	%r1808, %r1806, 31;
	add.s32 	%r1809, %r1808, %r1805;
	neg.s32 	%r1810, %r1809;
	setp.lt.s32 	%p325, %r397, 0;
	selp.b32 	%r2228, %r1810, %r1809, %p325;
	xor.b32  	%r1811, %r1806, %r397;
	shr.s32 	%r1812, %r1806, 31;
	xor.b32  	%r1813, %r1812, %r1806;
	xor.b32  	%r1814, %r1812, %r1807;
	cvt.u64.u32 	%rd536, %r1813;
	shl.b64 	%rd537, %rd536, 32;
	cvt.u64.u32 	%rd538, %r1814;
	or.b64  	%rd539, %rd537, %rd538;
	cvt.rn.f64.s64 	%fd53, %rd539;
	mul.f64 	%fd54, %fd53, 0d3BF921FB54442D19;
	cvt.rn.f32.f64 	%f2871, %fd54;
	neg.f32 	%f2872, %f2871;
	setp.lt.s32 	%p326, %r1811, 0;
	selp.f32 	%f3255, %f2872, %f2871, %p326;
	bra.uni 	$L__BB1_291;
$L__BB1_290:
	mov.f32 	%f2873, 0f00000000;
	mul.rn.f32 	%f3255, %f329, %f2873;
	mov.b32 	%r2228, 0;
$L__BB1_291:
	add.s32 	%r1816, %r2228, 1;
	mul.rn.f32 	%f2874, %f3255, %f3255;
	and.b32  	%r1817, %r2228, 1;
	setp.eq.b32 	%p327, %r1817, 1;
	selp.f32 	%f2875, %f3255, 0f3F800000, %p327;
	fma.rn.f32 	%f2876, %f2874, %f2875, 0f00000000;
	fma.rn.f32 	%f2877, %f2874, 0f37CBAC00, 0fBAB607ED;
	selp.f32 	%f2878, 0fB94D4153, %f2877, %p327;
	selp.f32 	%f2879, 0f3C0885E4, 0f3D2AAABB, %p327;
	fma.rn.f32 	%f2880, %f2878, %f2874, %f2879;
	selp.f32 	%f2881, 0fBE2AAAA8, 0fBEFFFFFF, %p327;
	fma.rn.f32 	%f2882, %f2880, %f2874, %f2881;
	fma.rn.f32 	%f2883, %f2882, %f2876, %f2875;
	and.b32  	%r1818, %r1816, 2;
	setp.eq.s32 	%p328, %r1818, 0;
	mov.f32 	%f2884, 0f00000000;
	sub.f32 	%f2885, %f2884, %f2883;
	selp.f32 	%f2886, %f2883, %f2885, %p328;
	mul.f32 	%f2887, %f336, 0fBE99999A;
	ld.local.f32 	%f342, [%rd6+24];
	fma.rn.f32 	%f343, %f2887, %f2886, %f342;
	mul.f32 	%f344, %f329, %f329;
	mul.f32 	%f2888, %f344, 0f3F22F983;
	cvt.rni.s32.f32 	%r2232, %f2888;
	cvt.rn.f32.s32 	%f2889, %r2232;
	fma.rn.f32 	%f2890, %f2889, 0fBFC90FDA, %f344;
	fma.rn.f32 	%f2891, %f2889, 0fB3A22168, %f2890;
	fma.rn.f32 	%f3256, %f2889, 0fA7C234C5, %f2891;
	abs.f32 	%f346, %f344;
	setp.ltu.f32 	%p329, %f346, 0f47CE4780;
	@%p329 bra 	$L__BB1_299;
	setp.eq.f32 	%p330, %f346, 0f7F800000;
	@%p330 bra 	$L__BB1_298;
	mov.b32 	%r411, %f344;
	shl.b32 	%r1820, %r411, 8;
	or.b32  	%r412, %r1820, -2147483648;
	mov.b64 	%rd689, 0;
	mov.b32 	%r2229, 0;
	mov.u64 	%rd687, __cudart_i2opi_f;
	mov.u64 	%rd688, %rd2;
$L__BB1_294:
	.pragma "nounroll";
	ld.global.nc.u32 	%r1821, [%rd687];
	mad.wide.u32 	%rd542, %r1821, %r412, %rd689;
	shr.u64 	%rd689, %rd542, 32;
	st.local.u32 	[%rd688], %rd542;
	add.s32 	%r2229, %r2229, 1;
	add.s64 	%rd688, %rd688, 4;
	add.s64 	%rd687, %rd687, 4;
	setp.ne.s32 	%p331, %r2229, 6;
	@%p331 bra 	$L__BB1_294;
	shr.u32 	%r1822, %r411, 23;
	st.local.u32 	[%rd2+24], %rd689;
	and.b32  	%r415, %r1822, 31;
	and.b32  	%r1823, %r1822, 224;
	add.s32 	%r1824, %r1823, -128;
	shr.u32 	%r1825, %r1824, 5;
	mul.wide.u32 	%rd543, %r1825, 4;
	sub.s64 	%rd139, %rd2, %rd543;
	ld.local.u32 	%r2230, [%rd139+24];
	ld.local.u32 	%r2231, [%rd139+20];
	setp.eq.s32 	%p332, %r415, 0;
	@%p332 bra 	$L__BB1_297;
	shf.l.wrap.b32 	%r2230, %r2231, %r2230, %r415;
	ld.local.u32 	%r1826, [%rd139+16];
	shf.l.wrap.b32 	%r2231, %r1826, %r2231, %r415;
$L__BB1_297:
	shr.u32 	%r1827, %r2230, 30;
	shf.l.wrap.b32 	%r1828, %r2231, %r2230, 2;
	shl.b32 	%r1829, %r2231, 2;
	shr.u32 	%r1830, %r1828, 31;
	add.s32 	%r1831, %r1830, %r1827;
	neg.s32 	%r1832, %r1831;
	setp.lt.s32 	%p333, %r411, 0;
	selp.b32 	%r2232, %r1832, %r1831, %p333;
	xor.b32  	%r1833, %r1828, %r411;
	shr.s32 	%r1834, %r1828, 31;
	xor.b32  	%r1835, %r1834, %r1828;
	xor.b32  	%r1836, %r1834, %r1829;
	cvt.u64.u32 	%rd544, %r1835;
	shl.b64 	%rd545, %rd544, 32;
	cvt.u64.u32 	%rd546, %r1836;
	or.b64  	%rd547, %rd545, %rd546;
	cvt.rn.f64.s64 	%fd55, %rd547;
	mul.f64 	%fd56, %fd55, 0d3BF921FB54442D19;
	cvt.rn.f32.f64 	%f2892, %fd56;
	neg.f32 	%f2893, %f2892;
	setp.lt.s32 	%p334, %r1833, 0;
	selp.f32 	%f3256, %f2893, %f2892, %p334;
	bra.uni 	$L__BB1_299;
$L__BB1_298:
	mov.f32 	%f2894, 0f00000000;
	mul.rn.f32 	%f3256, %f344, %f2894;
	mov.b32 	%r2232, 0;
$L__BB1_299:
	mul.rn.f32 	%f2895, %f3256, %f3256;
	and.b32  	%r1838, %r2232, 1;
	setp.eq.b32 	%p335, %r1838, 1;
	selp.f32 	%f2896, 0f3F800000, %f3256, %p335;
	fma.rn.f32 	%f2897, %f2895, %f2896, 0f00000000;
	fma.rn.f32 	%f2898, %f2895, 0f37CBAC00, 0fBAB607ED;
	selp.f32 	%f2899, %f2898, 0fB94D4153, %p335;
	selp.f32 	%f2900, 0f3D2AAABB, 0f3C0885E4, %p335;
	fma.rn.f32 	%f2901, %f2899, %f2895, %f2900;
	selp.f32 	%f2902, 0fBEFFFFFF, 0fBE2AAAA8, %p335;
	fma.rn.f32 	%f2903, %f2901, %f2895, %f2902;
	fma.rn.f32 	%f2904, %f2903, %f2897, %f2896;
	and.b32  	%r1839, %r2232, 2;
	setp.eq.s32 	%p336, %r1839, 0;
	mov.f32 	%f2905, 0f00000000;
	sub.f32 	%f2906, %f2905, %f2904;
	selp.f32 	%f2907, %f2904, %f2906, %p336;
	mul.f32 	%f2908, %f2907, 0f3E4CCCCD;
	fma.rn.f32 	%f2909, %f336, 0f3F8147AE, %f2908;
	ld.local.f32 	%f2910, [%rd6+28];
	add.f32 	%f350, %f2910, %f2909;
	st.global.f32 	[%rd96+24], %f329;
	st.global.f32 	[%rd96+28], %f336;
	st.global.f32 	[%rd97+24], %f342;
	st.global.f32 	[%rd97+28], %f2910;
	mul.f32 	%f2911, %f343, 0f3F22F983;
	cvt.rni.s32.f32 	%r2236, %f2911;
	cvt.rn.f32.s32 	%f2912, %r2236;
	fma.rn.f32 	%f2913, %f2912, 0fBFC90FDA, %f343;
	fma.rn.f32 	%f2914, %f2912, 0fB3A22168, %f2913;
	fma.rn.f32 	%f3257, %f2912, 0fA7C234C5, %f2914;
	abs.f32 	%f352, %f343;
	setp.ltu.f32 	%p337, %f352, 0f47CE4780;
	@%p337 bra 	$L__BB1_307;
	setp.eq.f32 	%p338, %f352, 0f7F800000;
	@%p338 bra 	$L__BB1_306;
	mov.b32 	%r425, %f343;
	shl.b32 	%r1841, %r425, 8;
	or.b32  	%r426, %r1841, -2147483648;
	mov.b64 	%rd692, 0;
	mov.b32 	%r2233, 0;
	mov.u64 	%rd690, __cudart_i2opi_f;
	mov.u64 	%rd691, %rd3;
$L__BB1_302:
	.pragma "nounroll";
	ld.global.nc.u32 	%r1842, [%rd690];
	mad.wide.u32 	%rd550, %r1842, %r426, %rd692;
	shr.u64 	%rd692, %rd550, 32;
	st.local.u32 	[%rd691], %rd550;
	add.s32 	%r2233, %r2233, 1;
	add.s64 	%rd691, %rd691, 4;
	add.s64 	%rd690, %rd690, 4;
	setp.ne.s32 	%p339, %r2233, 6;
	@%p339 bra 	$L__BB1_302;
	shr.u32 	%r1843, %r425, 23;
	st.local.u32 	[%rd3+24], %rd692;
	and.b32  	%r429, %r1843, 31;
	and.b32  	%r1844, %r1843, 224;
	add.s32 	%r1845, %r1844, -128;
	shr.u32 	%r1846, %r1845, 5;
	mul.wide.u32 	%rd551, %r1846, 4;
	sub.s64 	%rd146, %rd3, %rd551;
	ld.local.u32 	%r2234, [%rd146+24];
	ld.local.u32 	%r2235, [%rd146+20];
	setp.eq.s32 	%p340, %r429, 0;
	@%p340 bra 	$L__BB1_305;
	shf.l.wrap.b32 	%r2234, %r2235, %r2234, %r429;
	ld.local.u32 	%r1847, [%rd146+16];
	shf.l.wrap.b32 	%r2235, %r1847, %r2235, %r429;
$L__BB1_305:
	shr.u32 	%r1848, %r2234, 30;
	shf.l.wrap.b32 	%r1849, %r2235, %r2234, 2;
	shl.b32 	%r1850, %r2235, 2;
	shr.u32 	%r1851, %r1849, 31;
	add.s32 	%r1852, %r1851, %r1848;
	neg.s32 	%r1853, %r1852;
	setp.lt.s32 	%p341, %r425, 0;
	selp.b32 	%r2236, %r1853, %r1852, %p341;
	xor.b32  	%r1854, %r1849, %r425;
	shr.s32 	%r1855, %r1849, 31;
	xor.b32  	%r1856, %r1855, %r1849;
	xor.b32  	%r1857, %r1855, %r1850;
	cvt.u64.u32 	%rd552, %r1856;
	shl.b64 	%rd553, %rd552, 32;
	cvt.u64.u32 	%rd554, %r1857;
	or.b64  	%rd555, %rd553, %rd554;
	cvt.rn.f64.s64 	%fd57, %rd555;
	mul.f64 	%fd58, %fd57, 0d3BF921FB54442D19;
	cvt.rn.f32.f64 	%f2915, %fd58;
	neg.f32 	%f2916, %f2915;
	setp.lt.s32 	%p342, %r1854, 0;
	selp.f32 	%f3257, %f2916, %f2915, %p342;
	bra.uni 	$L__BB1_307;
$L__BB1_306:
	mov.f32 	%f2917, 0f00000000;
	mul.rn.f32 	%f3257, %f343, %f2917;
	mov.b32 	%r2236, 0;
$L__BB1_307:
	add.s32 	%r1859, %r2236, 1;
	mul.rn.f32 	%f2918, %f3257, %f3257;
	and.b32  	%r1860, %r2236, 1;
	setp.eq.b32 	%p343, %r1860, 1;
	selp.f32 	%f2919, %f3257, 0f3F800000, %p343;
	fma.rn.f32 	%f2920, %f2918, %f2919, 0f00000000;
	fma.rn.f32 	%f2921, %f2918, 0f37CBAC00, 0fBAB607ED;
	selp.f32 	%f2922, 0fB94D4153, %f2921, %p343;
	selp.f32 	%f2923, 0f3C0885E4, 0f3D2AAABB, %p343;
	fma.rn.f32 	%f2924, %f2922, %f2918, %f2923;
	selp.f32 	%f2925, 0fBE2AAAA8, 0fBEFFFFFF, %p343;
	fma.rn.f32 	%f2926, %f2924, %f2918, %f2925;
	fma.rn.f32 	%f2927, %f2926, %f2920, %f2919;
	and.b32  	%r1861, %r1859, 2;
	setp.eq.s32 	%p344, %r1861, 0;
	mov.f32 	%f2928, 0f00000000;
	sub.f32 	%f2929, %f2928, %f2927;
	selp.f32 	%f2930, %f2927, %f2929, %p344;
	mul.f32 	%f2931, %f350, 0fBE99999A;
	ld.local.f32 	%f356, [%rd6+32];
	fma.rn.f32 	%f357, %f2931, %f2930, %f356;
	mul.f32 	%f358, %f343, %f343;
	mul.f32 	%f2932, %f358, 0f3F22F983;
	cvt.rni.s32.f32 	%r2240, %f2932;
	cvt.rn.f32.s32 	%f2933, %r2240;
	fma.rn.f32 	%f2934, %f2933, 0fBFC90FDA, %f358;
	fma.rn.f32 	%f2935, %f2933, 0fB3A22168, %f2934;
	fma.rn.f32 	%f3258, %f2933, 0fA7C234C5, %f2935;
	abs.f32 	%f360, %f358;
	setp.ltu.f32 	%p345, %f360, 0f47CE4780;
	@%p345 bra 	$L__BB1_315;
	setp.eq.f32 	%p346, %f360, 0f7F800000;
	@%p346 bra 	$L__BB1_314;
	mov.b32 	%r439, %f358;
	shl.b32 	%r1863, %r439, 8;
	or.b32  	%r440, %r1863, -2147483648;
	mov.b64 	%rd695, 0;
	mov.b32 	%r2237, 0;
	mov.u64 	%rd693, __cudart_i2opi_f;
	mov.u64 	%rd694, %rd2;
$L__BB1_310:
	.pragma "nounroll";
	ld.global.nc.u32 	%r1864, [%rd693];
	mad.wide.u32 	%rd558, %r1864, %r440, %rd695;
	shr.u64 	%rd695, %rd558, 32;
	st.local.u32 	[%rd694], %rd558;
	add.s32 	%r2237, %r2237, 1;
	add.s64 	%rd694, %rd694, 4;
	add.s64 	%rd693, %rd693, 4;
	setp.ne.s32 	%p347, %r2237, 6;
	@%p347 bra 	$L__BB1_310;
	shr.u32 	%r1865, %r439, 23;
	st.local.u32 	[%rd2+24], %rd695;
	and.b32  	%r443, %r1865, 31;
	and.b32  	%r1866, %r1865, 224;
	add.s32 	%r1867, %r1866, -128;
	shr.u32 	%r1868, %r1867, 5;
	mul.wide.u32 	%rd559, %r1868, 4;
	sub.s64 	%rd153, %rd2, %rd559;
	ld.local.u32 	%r2238, [%rd153+24];
	ld.local.u32 	%r2239, [%rd153+20];
	setp.eq.s32 	%p348, %r443, 0;
	@%p348 bra 	$L__BB1_313;
	shf.l.wrap.b32 	%r2238, %r2239, %r2238, %r443;
	ld.local.u32 	%r1869, [%rd153+16];
	shf.l.wrap.b32 	%r2239, %r1869, %r2239, %r443;
$L__BB1_313:
	shr.u32 	%r1870, %r2238, 30;
	shf.l.wrap.b32 	%r1871, %r2239, %r2238, 2;
	shl.b32 	%r1872, %r2239, 2;
	shr.u32 	%r1873, %r1871, 31;
	add.s32 	%r1874, %r1873, %r1870;
	neg.s32 	%r1875, %r1874;
	setp.lt.s32 	%p349, %r439, 0;
	selp.b32 	%r2240, %r1875, %r1874, %p349;
	xor.b32  	%r1876, %r1871, %r439;
	shr.s32 	%r1877, %r1871, 31;
	xor.b32  	%r1878, %r1877, %r1871;
	xor.b32  	%r1879, %r1877, %r1872;
	cvt.u64.u32 	%rd560, %r1878;
	shl.b64 	%rd561, %rd560, 32;
	cvt.u64.u32 	%rd562, %r1879;
	or.b64  	%rd563, %rd561, %rd562;
	cvt.rn.f64.s64 	%fd59, %rd563;
	mul.f64 	%fd60, %fd59, 0d3BF921FB54442D19;
	cvt.rn.f32.f64 	%f2936, %fd60;
	neg.f32 	%f2937, %f2936;
	setp.lt.s32 	%p350, %r1876, 0;
	selp.f32 	%f3258, %f2937, %f2936, %p350;
	bra.uni 	$L__BB1_315;
$L__BB1_314:
	mov.f32 	%f2938, 0f00000000;
	mul.rn.f32 	%f3258, %f358, %f2938;
	mov.b32 	%r2240, 0;
$L__BB1_315:
	mul.rn.f32 	%f2939, %f3258, %f3258;
	and.b32  	%r1881, %r2240, 1;
	setp.eq.b32 	%p351, %r1881, 1;
	selp.f32 	%f2940, 0f3F800000, %f3258, %p351;
	fma.rn.f32 	%f2941, %f2939, %f2940, 0f00000000;
	fma.rn.f32 	%f2942, %f2939, 0f37CBAC00, 0fBAB607ED;
	selp.f32 	%f2943, %f2942, 0fB94D4153, %p351;
	selp.f32 	%f2944, 0f3D2AAABB, 0f3C0885E4, %p351;
	fma.rn.f32 	%f2945, %f2943, %f2939, %f2944;
	selp.f32 	%f2946, 0fBEFFFFFF, 0fBE2AAAA8, %p351;
	fma.rn.f32 	%f2947, %f2945, %f2939, %f2946;
	fma.rn.f32 	%f2948, %f2947, %f2941, %f2940;
	and.b32  	%r1882, %r2240, 2;
	setp.eq.s32 	%p352, %r1882, 0;
	mov.f32 	%f2949, 0f00000000;
	sub.f32 	%f2950, %f2949, %f2948;
	selp.f32 	%f2951, %f2948, %f2950, %p352;
	mul.f32 	%f2952, %f2951, 0f3E4CCCCD;
	fma.rn.f32 	%f2953, %f350, 0f3F8147AE, %f2952;
	ld.local.f32 	%f2954, [%rd6+36];
	add.f32 	%f364, %f2954, %f2953;
	st.global.f32 	[%rd96+32], %f343;
	st.global.f32 	[%rd96+36], %f350;
	st.global.f32 	[%rd97+32], %f356;
	st.global.f32 	[%rd97+36], %f2954;
	mul.f32 	%f2955, %f357, 0f3F22F983;
	cvt.rni.s32.f32 	%r2244, %f2955;
	cvt.rn.f32.s32 	%f2956, %r2244;
	fma.rn.f32 	%f2957, %f2956, 0fBFC90FDA, %f357;
	fma.rn.f32 	%f2958, %f2956, 0fB3A22168, %f2957;
	fma.rn.f32 	%f3259, %f2956, 0fA7C234C5, %f2958;
	abs.f32 	%f366, %f357;
	setp.ltu.f32 	%p353, %f366, 0f47CE4780;
	@%p353 bra 	$L__BB1_323;
	setp.eq.f32 	%p354, %f366, 0f7F800000;
	@%p354 bra 	$L__BB1_322;
	mov.b32 	%r453, %f357;
	shl.b32 	%r1884, %r453, 8;
	or.b32  	%r454, %r1884, -2147483648;
	mov.b64 	%rd698, 0;
	mov.b32 	%r2241, 0;
	mov.u64 	%rd696, __cudart_i2opi_f;
	mov.u64 	%rd697, %rd3;
$L__BB1_318:
	.pragma "nounroll";
	ld.global.nc.u32 	%r1885, [%rd696];
	mad.wide.u32 	%rd566, %r1885, %r454, %rd698;
	shr.u64 	%rd698, %rd566, 32;
	st.local.u32 	[%rd697], %rd566;
	add.s32 	%r2241, %r2241, 1;
	add.s64 	%rd697, %rd697, 4;
	add.s64 	%rd696, %rd696, 4;
	setp.ne.s32 	%p355, %r2241, 6;
	@%p355 bra 	$L__BB1_318;
	shr.u32 	%r1886, %r453, 23;
	st.local.u32 	[%rd3+24], %rd698;
	and.b32  	%r457, %r1886, 31;
	and.b32  	%r1887, %r1886, 224;
	add.s32 	%r1888, %r1887, -128;
	shr.u32 	%r1889, %r1888, 5;
	mul.wide.u32 	%rd567, %r1889, 4;
	sub.s64 	%rd160, %rd3, %rd567;
	ld.local.u32 	%r2242, [%rd160+24];
	ld.local.u32 	%r2243, [%rd160+20];
	setp.eq.s32 	%p356, %r457, 0;
	@%p356 bra 	$L__BB1_321;
	shf.l.wrap.b32 	%r2242, %r2243, %r2242, %r457;
	ld.local.u32 	%r1890, [%rd160+16];
	shf.l.wrap.b32 	%r2243, %r1890, %r2243, %r457;
$L__BB1_321:
	shr.u32 	%r1891, %r2242, 30;
	shf.l.wrap.b32 	%r1892, %r2243, %r2242, 2;
	shl.b32 	%r1893, %r2243, 2;
	shr.u32 	%r1894, %r1892, 31;
	add.s32 	%r1895, %r1894, %r1891;
	neg.s32 	%r1896, %r1895;
	setp.lt.s32 	%p357, %r453, 0;
	selp.b32 	%r2244, %r1896, %r1895, %p357;
	xor.b32  	%r1897, %r1892, %r453;
	shr.s32 	%r1898, %r1892, 31;
	xor.b32  	%r1899, %r1898, %r1892;
	xor.b32  	%r1900, %r1898, %r1893;
	cvt.u64.u32 	%rd568, %r1899;
	shl.b64 	%rd569, %rd568, 32;
	cvt.u64.u32 	%rd570, %r1900;
	or.b64  	%rd571, %rd569, %rd570;
	cvt.rn.f64.s64 	%fd61, %rd571;
	mul.f64 	%fd62, %fd61, 0d3BF921FB54442D19;
	cvt.rn.f32.f64 	%f2959, %fd62;
	neg.f32 	%f2960, %f2959;
	setp.lt.s32 	%p358, %r1897, 0;
	selp.f32 	%f3259, %f2960, %f2959, %p358;
	bra.uni 	$L__BB1_323;
$L__BB1_322:
	mov.f32 	%f2961, 0f00000000;
	mul.rn.f32 	%f3259, %f357, %f2961;
	mov.b32 	%r2244, 0;
$L__BB1_323:
	add.s32 	%r1902, %r2244, 1;
	mul.rn.f32 	%f2962, %f3259, %f3259;
	and.b32  	%r1903, %r2244, 1;
	setp.eq.b32 	%p359, %r1903, 1;
	selp.f32 	%f2963, %f3259, 0f3F800000, %p359;
	fma.rn.f32 	%f2964, %f2962, %f2963, 0f00000000;
	fma.rn.f32 	%f2965, %f2962, 0f37CBAC00, 0fBAB607ED;
	selp.f32 	%f2966, 0fB94D4153, %f2965, %p359;
	selp.f32 	%f2967, 0f3C0885E4, 0f3D2AAABB, %p359;
	fma.rn.f32 	%f2968, %f2966, %f2962, %f2967;
	selp.f32 	%f2969, 0fBE2AAAA8, 0fBEFFFFFF, %p359;
	fma.rn.f32 	%f2970, %f2968, %f2962, %f2969;
	fma.rn.f32 	%f2971, %f2970, %f2964, %f2963;
	and.b32  	%r1904, %r1902, 2;
	setp.eq.s32 	%p360, %r1904, 0;
	mov.f32 	%f2972, 0f00000000;
	sub.f32 	%f2973, %f2972, %f2971;
	selp.f32 	%f2974, %f2971, %f2973, %p360;
	mul.f32 	%f2975, %f364, 0fBE99999A;
	ld.local.f32 	%f370, [%rd6+40];
	fma.rn.f32 	%f371, %f2975, %f2974, %f370;
	mul.f32 	%f372, %f357, %f357;
	mul.f32 	%f2976, %f372, 0f3F22F983;
	cvt.rni.s32.f32 	%r2248, %f2976;
	cvt.rn.f32.s32 	%f2977, %r2248;
	fma.rn.f32 	%f2978, %f2977, 0fBFC90FDA, %f372;
	fma.rn.f32 	%f2979, %f2977, 0fB3A22168, %f2978;
	fma.rn.f32 	%f3260, %f2977, 0fA7C234C5, %f2979;
	abs.f32 	%f374, %f372;
	setp.ltu.f32 	%p361, %f374, 0f47CE4780;
	@%p361 bra 	$L__BB1_331;
	setp.eq.f32 	%p362, %f374, 0f7F800000;
	@%p362 bra 	$L__BB1_330;
	mov.b32 	%r467, %f372;
	shl.b32 	%r1906, %r467, 8;
	or.b32  	%r468, %r1906, -2147483648;
	mov.b64 	%rd701, 0;
	mov.b32 	%r2245, 0;
	mov.u64 	%rd699, __cudart_i2opi_f;
	mov.u64 	%rd700, %rd2;
$L__BB1_326:
	.pragma "nounroll";
	ld.global.nc.u32 	%r1907, [%rd699];
	mad.wide.u32 	%rd574, %r1907, %r468, %rd701;
	shr.u64 	%rd701, %rd574, 32;
	st.local.u32 	[%rd700], %rd574;
	add.s32 	%r2245, %r2245, 1;
	add.s64 	%rd700, %rd700, 4;
	add.s64 	%rd699, %rd699, 4;
	setp.ne.s32 	%p363, %r2245, 6;
	@%p363 bra 	$L__BB1_326;
	shr.u32 	%r1908, %r467, 23;
	st.local.u32 	[%rd2+24], %rd701;
	and.b32  	%r471, %r1908, 31;
	and.b32  	%r1909, %r1908, 224;
	add.s32 	%r1910, %r1909, -128;
	shr.u32 	%r1911, %r1910, 5;
	mul.wide.u32 	%rd575, %r1911, 4;
	sub.s64 	%rd167, %rd2, %rd575;
	ld.local.u32 	%r2246, [%rd167+24];
	ld.local.u32 	%r2247, [%rd167+20];
	setp.eq.s32 	%p364, %r471, 0;
	@%p364 bra 	$L__BB1_329;
	shf.l.wrap.b32 	%r2246, %r2247, %r2246, %r471;
	ld.local.u32 	%r1912, [%rd167+16];
	shf.l.wrap.b32 	%r2247, %r1912, %r2247, %r471;
$L__BB1_329:
	shr.u32 	%r1913, %r2246, 30;
	shf.l.wrap.b32 	%r1914, %r2247, %r2246, 2;
	shl.b32 	%r1915, %r2247, 2;
	shr.u32 	%r1916, %r1914, 31;
	add.s32 	%r1917, %r1916, %r1913;
	neg.s32 	%r1918, %r1917;
	setp.lt.s32 	%p365, %r467, 0;
	selp.b32 	%r2248, %r1918, %r1917, %p365;
	xor.b32  	%r1919, %r1914, %r467;
	shr.s32 	%r1920, %r1914, 31;
	xor.b32  	%r1921, %r1920, %r1914;
	xor.b32  	%r1922, %r1920, %r1915;
	cvt.u64.u32 	%rd576, %r1921;
	shl.b64 	%rd577, %rd576, 32;
	cvt.u64.u32 	%rd578, %r1922;
	or.b64  	%rd579, %rd577, %rd578;
	cvt.rn.f64.s64 	%fd63, %rd579;
	mul.f64 	%fd64, %fd63, 0d3BF921FB54442D19;
	cvt.rn.f32.f64 	%f2980, %fd64;
	neg.f32 	%f2981, %f2980;
	setp.lt.s32 	%p366, %r1919, 0;
	selp.f32 	%f3260, %f2981, %f2980, %p366;
	bra.uni 	$L__BB1_331;
$L__BB1_330:
	mov.f32 	%f2982, 0f00000000;
	mul.rn.f32 	%f3260, %f372, %f2982;
	mov.b32 	%r2248, 0;
$L__BB1_331:
	mul.rn.f32 	%f2983, %f3260, %f3260;
	and.b32  	%r1924, %r2248, 1;
	setp.eq.b32 	%p367, %r1924, 1;
	selp.f32 	%f2984, 0f3F800000, %f3260, %p367;
	fma.rn.f32 	%f2985, %f2983, %f2984, 0f00000000;
	fma.rn.f32 	%f2986, %f2983, 0f37CBAC00, 0fBAB607ED;
	selp.f32 	%f2987, %f2986, 0fB94D4153, %p367;
	selp.f32 	%f2988, 0f3D2AAABB, 0f3C0885E4, %p367;
	fma.rn.f32 	%f2989, %f2987, %f2983, %f2988;
	selp.f32 	%f2990, 0fBEFFFFFF, 0fBE2AAAA8, %p367;
	fma.rn.f32 	%f2991, %f2989, %f2983, %f2990;
	fma.rn.f32 	%f2992, %f2991, %f2985, %f2984;
	and.b32  	%r1925, %r2248, 2;
	setp.eq.s32 	%p368, %r1925, 0;
	mov.f32 	%f2993, 0f00000000;
	sub.f32 	%f2994, %f2993, %f2992;
	selp.f32 	%f2995, %f2992, %f2994, %p368;
	mul.f32 	%f2996, %f2995, 0f3E4CCCCD;
	fma.rn.f32 	%f2997, %f364, 0f3F8147AE, %f2996;
	ld.local.f32 	%f2998, [%rd6+44];
	add.f32 	%f378, %f2998, %f2997;
	st.global.f32 	[%rd96+40], %f357;
	st.global.f32 	[%rd96+44], %f364;
	st.global.f32 	[%rd97+40], %f370;
	st.global.f32 	[%rd97+44], %f2998;
	mul.f32 	%f2999, %f371, 0f3F22F983;
	cvt.rni.s32.f32 	%r2252, %f2999;
	cvt.rn.f32.s32 	%f3000, %r2252;
	fma.rn.f32 	%f3001, %f3000, 0fBFC90FDA, %f371;
	fma.rn.f32 	%f3002, %f3000, 0fB3A22168, %f3001;
	fma.rn.f32 	%f3261, %f3000, 0fA7C234C5, %f3002;
	abs.f32 	%f380, %f371;
	setp.ltu.f32 	%p369, %f380, 0f47CE4780;
	@%p369 bra 	$L__BB1_339;
	setp.eq.f32 	%p370, %f380, 0f7F800000;
	@%p370 bra 	$L__BB1_338;
	mov.b32 	%r481, %f371;
	shl.b32 	%r1927, %r481, 8;
	or.b32  	%r482, %r1927, -2147483648;
	mov.b64 	%rd704, 0;
	mov.b32 	%r2249, 0;
	mov.u64 	%rd702, __cudart_i2opi_f;
	mov.u64 	%rd703, %rd3;
$L__BB1_334:
	.pragma "nounroll";
	ld.global.nc.u32 	%r1928, [%rd702];
	mad.wide.u32 	%rd582, %r1928, %r482, %rd704;
	shr.u64 	%rd704, %rd582, 32;
	st.local.u32 	[%rd703], %rd582;
	add.s32 	%r2249, %r2249, 1;
	add.s64 	%rd703, %rd703, 4;
	add.s64 	%rd702, %rd702, 4;
	setp.ne.s32 	%p371, %r2249, 6;
	@%p371 bra 	$L__BB1_334;
	shr.u32 	%r1929, %r481, 23;
	st.local.u32 	[%rd3+24], %rd704;
	and.b32  	%r485, %r1929, 31;
	and.b32  	%r1930, %r1929, 224;
	add.s32 	%r1931, %r1930, -128;
	shr.u32 	%r1932, %r1931, 5;
	mul.wide.u32 	%rd583, %r1932, 4;
	sub.s64 	%rd174, %rd3, %rd583;
	ld.local.u32 	%r2250, [%rd174+24];
	ld.local.u32 	%r2251, [%rd174+20];
	setp.eq.s32 	%p372, %r485, 0;
	@%p372 bra 	$L__BB1_337;
	shf.l.wrap.b32 	%r2250, %r2251, %r2250, %r485;
	ld.local.u32 	%r1933, [%rd174+16];
	shf.l.wrap.b32 	%r2251, %r1933, %r2251, %r485;
$L__BB1_337:
	shr.u32 	%r1934, %r2250, 30;
	shf.l.wrap.b32 	%r1935, %r2251, %r2250, 2;
	shl.b32 	%r1936, %r2251, 2;
	shr.u32 	%r1937, %r1935, 31;
	add.s32 	%r1938, %r1937, %r1934;
	neg.s32 	%r1939, %r1938;
	setp.lt.s32 	%p373, %r481, 0;
	selp.b32 	%r2252, %r1939, %r1938, %p373;
	xor.b32  	%r1940, %r1935, %r481;
	shr.s32 	%r1941, %r1935, 31;
	xor.b32  	%r1942, %r1941, %r1935;
	xor.b32  	%r1943, %r1941, %r1936;
	cvt.u64.u32 	%rd584, %r1942;
	shl.b64 	%rd585, %rd584, 32;
	cvt.u64.u32 	%rd586, %r1943;
	or.b64  	%rd587, %rd585, %rd586;
	cvt.rn.f64.s64 	%fd65, %rd587;
	mul.f64 	%fd66, %fd65, 0d3BF921FB54442D19;
	cvt.rn.f32.f64 	%f3003, %fd66;
	neg.f32 	%f3004, %f3003;
	setp.lt.s32 	%p374, %r1940, 0;
	selp.f32 	%f3261, %f3004, %f3003, %p374;
	bra.uni 	$L__BB1_339;
$L__BB1_338:
	mov.f32 	%f3005, 0f00000000;
	mul.rn.f32 	%f3261, %f371, %f3005;
	mov.b32 	%r2252, 0;
$L__BB1_339:
	add.s32 	%r1945, %r2252, 1;
	mul.rn.f32 	%f3006, %f3261, %f3261;
	and.b32  	%r1946, %r2252, 1;
	setp.eq.b32 	%p375, %r1946, 1;
	selp.f32 	%f3007, %f3261, 0f3F800000, %p375;
	fma.rn.f32 	%f3008, %f3006, %f3007, 0f00000000;
	fma.rn.f32 	%f3009, %f3006, 0f37CBAC00, 0fBAB607ED;
	selp.f32 	%f3010, 0fB94D4153, %f3009, %p375;
	selp.f32 	%f3011, 0f3C0885E4, 0f3D2AAABB, %p375;
	fma.rn.f32 	%f3012, %f3010, %f3006, %f3011;
	selp.f32 	%f3013, 0fBE2AAAA8, 0fBEFFFFFF, %p375;
	fma.rn.f32 	%f3014, %f3012, %f3006, %f3013;
	fma.rn.f32 	%f3015, %f3014, %f3008, %f3007;
	and.b32  	%r1947, %r1945, 2;
	setp.eq.s32 	%p376, %r1947, 0;
	mov.f32 	%f3016, 0f00000000;
	sub.f32 	%f3017, %f3016, %f3015;
	selp.f32 	%f3018, %f3015, %f3017, %p376;
	mul.f32 	%f3019, %f378, 0fBE99999A;
	ld.local.f32 	%f384, [%rd6+48];
	fma.rn.f32 	%f385, %f3019, %f3018, %f384;
	mul.f32 	%f386, %f371, %f371;
	mul.f32 	%f3020, %f386, 0f3F22F983;
	cvt.rni.s32.f32 	%r2256, %f3020;
	cvt.rn.f32.s32 	%f3021, %r2256;
	fma.rn.f32 	%f3022, %f3021, 0fBFC90FDA, %f386;
	fma.rn.f32 	%f3023, %f3021, 0fB3A22168, %f3022;
	fma.rn.f32 	%f3262, %f3021, 0fA7C234C5, %f3023;
	abs.f32 	%f388, %f386;
	setp.ltu.f32 	%p377, %f388, 0f47CE4780;
	@%p377 bra 	$L__BB1_347;
	setp.eq.f32 	%p378, %f388, 0f7F800000;
	@%p378 bra 	$L__BB1_346;
	mov.b32 	%r495, %f386;
	shl.b32 	%r1949, %r495, 8;
	or.b32  	%r496, %r1949, -2147483648;
	mov.b64 	%rd707, 0;
	mov.b32 	%r2253, 0;
	mov.u64 	%rd705, __cudart_i2opi_f;
	mov.u64 	%rd706, %rd2;
$L__BB1_342:
	.pragma "nounroll";
	ld.global.nc.u32 	%r1950, [%rd705];
	mad.wide.u32 	%rd590, %r1950, %r496, %rd707;
	shr.u64 	%rd707, %rd590, 32;
	st.local.u32 	[%rd706], %rd590;
	add.s32 	%r2253, %r2253, 1;
	add.s64 	%rd706, %rd706, 4;
	add.s64 	%rd705, %rd705, 4;
	setp.ne.s32 	%p379, %r2253, 6;
	@%p379 bra 	$L__BB1_342;
	shr.u32 	%r1951, %r495, 23;
	st.local.u32 	[%rd2+24], %rd707;
	and.b32  	%r499, %r1951, 31;
	and.b32  	%r1952, %r1951, 224;
	add.s32 	%r1953, %r1952, -128;
	shr.u32 	%r1954, %r1953, 5;
	mul.wide.u32 	%rd591, %r1954, 4;
	sub.s64 	%rd181, %rd2, %rd591;
	ld.local.u32 	%r2254, [%rd181+24];
	ld.local.u32 	%r2255, [%rd181+20];
	setp.eq.s32 	%p380, %r499, 0;
	@%p380 bra 	$L__BB1_345;
	shf.l.wrap.b32 	%r2254, %r2255, %r2254, %r499;
	ld.local.u32 	%r1955, [%rd181+16];
	shf.l.wrap.b32 	%r2255, %r1955, %r2255, %r499;
$L__BB1_345:
	shr.u32 	%r1956, %r2254, 30;
	shf.l.wrap.b32 	%r1957, %r2255, %r2254, 2;
	shl.b32 	%r1958, %r2255, 2;
	shr.u32 	%r1959, %r1957, 31;
	add.s32 	%r1960, %r1959, %r1956;
	neg.s32 	%r1961, %r1960;
	setp.lt.s32 	%p381, %r495, 0;
	selp.b32 	%r2256, %r1961, %r1960, %p381;
	xor.b32  	%r1962, %r1957, %r495;
	shr.s32 	%r1963, %r1957, 31;
	xor.b32  	%r1964, %r1963, %r1957;
	xor.b32  	%r1965, %r1963, %r1958;
	cvt.u64.u32 	%rd592, %r1964;
	shl.b64 	%rd593, %rd592, 32;
	cvt.u64.u32 	%rd594, %r1965;
	or.b64  	%rd595, %rd593, %rd594;
	cvt.rn.f64.s64 	%fd67, %rd595;
	mul.f64 	%fd68, %fd67, 0d3BF921FB54442D19;
	cvt.rn.f32.f64 	%f3024, %fd68;
	neg.f32 	%f3025, %f3024;
	setp.lt.s32 	%p382, %r1962, 0;
	selp.f32 	%f3262, %f3025, %f3024, %p382;
	bra.uni 	$L__BB1_347;
$L__BB1_346:
	mov.f32 	%f3026, 0f00000000;
	mul.rn.f32 	%f3262, %f386, %f3026;
	mov.b32 	%r2256, 0;
$L__BB1_347:
	mul.rn.f32 	%f3027, %f3262, %f3262;
	and.b32  	%r1967, %r2256, 1;
	setp.eq.b32 	%p383, %r1967, 1;
	selp.f32 	%f3028, 0f3F800000, %f3262, %p383;
	fma.rn.f32 	%f3029, %f3027, %f3028, 0f00000000;
	fma.rn.f32 	%f3030, %f3027, 0f37CBAC00, 0fBAB607ED;
	selp.f32 	%f3031, %f3030, 0fB94D4153, %p383;
	selp.f32 	%f3032, 0f3D2AAABB, 0f3C0885E4, %p383;
	fma.rn.f32 	%f3033, %f3031, %f3027, %f3032;
	selp.f32 	%f3034, 0fBEFFFFFF, 0fBE2AAAA8, %p383;
	fma.rn.f32 	%f3035, %f3033, %f3027, %f3034;
	fma.rn.f32 	%f3036, %f3035, %f3029, %f3028;
	and.b32  	%r1968, %r2256, 2;
	setp.eq.s32 	%p384, %r1968, 0;
	mov.f32 	%f3037, 0f00000000;
	sub.f32 	%f3038, %f3037, %f3036;
	selp.f32 	%f3039, %f3036, %f3038, %p384;
	mul.f32 	%f3040, %f3039, 0f3E4CCCCD;
	fma.rn.f32 	%f3041, %f378, 0f3F8147AE, %f3040;
	ld.local.f32 	%f3042, [%rd6+52];
	add.f32 	%f392, %f3042, %f3041;
	st.global.f32 	[%rd96+48], %f371;
	st.global.f32 	[%rd96+52], %f378;
	st.global.f32 	[%rd97+48], %f384;
	st.global.f32 	[%rd97+52], %f3042;
	mul.f32 	%f3043, %f385, 0f3F22F983;
	cvt.rni.s32.f32 	%r2260, %f3043;
	cvt.rn.f32.s32 	%f3044, %r2260;
	fma.rn.f32 	%f3045, %f3044, 0fBFC90FDA, %f385;
	fma.rn.f32 	%f3046, %f3044, 0fB3A22168, %f3045;
	fma.rn.f32 	%f3263, %f3044, 0fA7C234C5, %f3046;
	abs.f32 	%f394, %f385;
	setp.ltu.f32 	%p385, %f394, 0f47CE4780;
	@%p385 bra 	$L__BB1_355;
	setp.eq.f32 	%p386, %f394, 0f7F800000;
	@%p386 bra 	$L__BB1_354;
	mov.b32 	%r509, %f385;
	shl.b32 	%r1970, %r509, 8;
	or.b32  	%r510, %r1970, -2147483648;
	mov.b64 	%rd710, 0;
	mov.b32 	%r2257, 0;
	mov.u64 	%rd708, __cudart_i2opi_f;
	mov.u64 	%rd709, %rd3;
$L__BB1_350:
	.pragma "nounroll";
	ld.global.nc.u32 	%r1971, [%rd708];
	mad.wide.u32 	%rd598, %r1971, %r510, %rd710;
	shr.u64 	%rd710, %rd598, 32;
	st.local.u32 	[%rd709], %rd598;
	add.s32 	%r2257, %r2257, 1;
	add.s64 	%rd709, %rd709, 4;
	add.s64 	%rd708, %rd708, 4;
	setp.ne.s32 	%p387, %r2257, 6;
	@%p387 bra 	$L__BB1_350;
	shr.u32 	%r1972, %r509, 23;
	st.local.u32 	[%rd3+24], %rd710;
	and.b32  	%r513, %r1972, 31;
	and.b32  	%r1973, %r1972, 224;
	add.s32 	%r1974, %r1973, -128;
	shr.u32 	%r1975, %r1974, 5;
	mul.wide.u32 	%rd599, %r1975, 4;
	sub.s64 	%rd188, %rd3, %rd599;
	ld.local.u32 	%r2258, [%rd188+24];
	ld.local.u32 	%r2259, [%rd188+20];
	setp.eq.s32 	%p388, %r513, 0;
	@%p388 bra 	$L__BB1_353;
	shf.l.wrap.b32 	%r2258, %r2259, %r2258, %r513;
	ld.local.u32 	%r1976, [%rd188+16];
	shf.l.wrap.b32 	%r2259, %r1976, %r2259, %r513;
$L__BB1_353:
	shr.u32 	%r1977, %r2258, 30;
	shf.l.wrap.b32 	%r1978, %r2259, %r2258, 2;
	shl.b32 	%r1979, %r2259, 2;
	shr.u32 	%r1980, %r1978, 31;
	add.s32 	%r1981, %r1980, %r1977;
	neg.s32 	%r1982, %r1981;
	setp.lt.s32 	%p389, %r509, 0;
	selp.b32 	%r2260, %r1982, %r1981, %p389;
	xor.b32  	%r1983, %r1978, %r509;
	shr.s32 	%r1984, %r1978, 31;
	xor.b32  	%r1985, %r1984, %r1978;
	xor.b32  	%r1986, %r1984, %r1979;
	cvt.u64.u32 	%rd600, %r1985;
	shl.b64 	%rd601, %rd600, 32;
	cvt.u64.u32 	%rd602, %r1986;
	or.b64  	%rd603, %rd601, %rd602;
	cvt.rn.f64.s64 	%fd69, %rd603;
	mul.f64 	%fd70, %fd69, 0d3BF921FB54442D19;
	cvt.rn.f32.f64 	%f3047, %fd70;
	neg.f32 	%f3048, %f3047;
	setp.lt.s32 	%p390, %r1983, 0;
	selp.f32 	%f3263, %f3048, %f3047, %p390;
	bra.uni 	$L__BB1_355;
$L__BB1_354:
	mov.f32 	%f3049, 0f00000000;
	mul.rn.f32 	%f3263, %f385, %f3049;
	mov.b32 	%r2260, 0;
$L__BB1_355:
	add.s32 	%r1988, %r2260, 1;
	mul.rn.f32 	%f3050, %f3263, %f3263;
	and.b32  	%r1989, %r2260, 1;
	setp.eq.b32 	%p391, %r1989, 1;
	selp.f32 	%f3051, %f3263, 0f3F800000, %p391;
	fma.rn.f32 	%f3052, %f3050, %f3051, 0f00000000;
	fma.rn.f32 	%f3053, %f3050, 0f37CBAC00, 0fBAB607ED;
	selp.f32 	%f3054, 0fB94D4153, %f3053, %p391;
	selp.f32 	%f3055, 0f3C0885E4, 0f3D2AAABB, %p391;
	fma.rn.f32 	%f3056, %f3054, %f3050, %f3055;
	selp.f32 	%f3057, 0fBE2AAAA8, 0fBEFFFFFF, %p391;
	fma.rn.f32 	%f3058, %f3056, %f3050, %f3057;
	fma.rn.f32 	%f3059, %f3058, %f3052, %f3051;
	and.b32  	%r1990, %r1988, 2;
	setp.eq.s32 	%p392, %r1990, 0;
	mov.f32 	%f3060, 0f00000000;
	sub.f32 	%f3061, %f3060, %f3059;
	selp.f32 	%f3062, %f3059, %f3061, %p392;
	mul.f32 	%f3063, %f392, 0fBE99999A;
	ld.local.f32 	%f398, [%rd6+56];
	fma.rn.f32 	%f399, %f3063, %f3062, %f398;
	mul.f32 	%f400, %f385, %f385;
	mul.f32 	%f3064, %f400, 0f3F22F983;
	cvt.rni.s32.f32 	%r2264, %f3064;
	cvt.rn.f32.s32 	%f3065, %r2264;
	fma.rn.f32 	%f3066, %f3065, 0fBFC90FDA, %f400;
	fma.rn.f32 	%f3067, %f3065, 0fB3A22168, %f3066;
	fma.rn.f32 	%f3264, %f3065, 0fA7C234C5, %f3067;
	abs.f32 	%f402, %f400;
	setp.ltu.f32 	%p393, %f402, 0f47CE4780;
	@%p393 bra 	$L__BB1_363;
	setp.eq.f32 	%p394, %f402, 0f7F800000;
	@%p394 bra 	$L__BB1_362;
	mov.b32 	%r523, %f400;
	shl.b32 	%r1992, %r523, 8;
	or.b32  	%r524, %r1992, -2147483648;
	mov.b64 	%rd713, 0;
	mov.b32 	%r2261, 0;
	mov.u64 	%rd711, __cudart_i2opi_f;
	mov.u64 	%rd712, %rd2;
$L__BB1_358:
	.pragma "nounroll";
	ld.global.nc.u32 	%r1993, [%rd711];
	mad.wide.u32 	%rd606, %r1993, %r524, %rd713;
	shr.u64 	%rd713, %rd606, 32;
	st.local.u32 	[%rd712], %rd606;
	add.s32 	%r2261, %r2261, 1;
	add.s64 	%rd712, %rd712, 4;
	add.s64 	%rd711, %rd711, 4;
	setp.ne.s32 	%p395, %r2261, 6;
	@%p395 bra 	$L__BB1_358;
	shr.u32 	%r1994, %r523, 23;
	st.local.u32 	[%rd2+24], %rd713;
	and.b32  	%r527, %r1994, 31;
	and.b32  	%r1995, %r1994, 224;
	add.s32 	%r1996, %r1995, -128;
	shr.u32 	%r1997, %r1996, 5;
	mul.wide.u32 	%rd607, %r1997, 4;
	sub.s64 	%rd195, %rd2, %rd607;
	ld.local.u32 	%r2262, [%rd195+24];
	ld.local.u32 	%r2263, [%rd195+20];
	setp.eq.s32 	%p396, %r527, 0;
	@%p396 bra 	$L__BB1_361;
	shf.l.wrap.b32 	%r2262, %r2263, %r2262, %r527;
	ld.local.u32 	%r1998, [%rd195+16];
	shf.l.wrap.b32 	%r2263, %r1998, %r2263, %r527;
$L__BB1_361:
	shr.u32 	%r1999, %r2262, 30;
	shf.l.wrap.b32 	%r2000, %r2263, %r2262, 2;
	shl.b32 	%r2001, %r2263, 2;
	shr.u32 	%r2002, %r2000, 31;
	add.s32 	%r2003, %r2002, %r1999;
	neg.s32 	%r2004, %r2003;
	setp.lt.s32 	%p397, %r523, 0;
	selp.b32 	%r2264, %r2004, %r2003, %p397;
	xor.b32  	%r2005, %r2000, %r523;
	shr.s32 	%r2006, %r2000, 31;
	xor.b32  	%r2007, %r2006, %r2000;
	xor.b32  	%r2008, %r2006, %r2001;
	cvt.u64.u32 	%rd608, %r2007;
	shl.b64 	%rd609, %rd608, 32;
	cvt.u64.u32 	%rd610, %r2008;
	or.b64  	%rd611, %rd609, %rd610;
	cvt.rn.f64.s64 	%fd71, %rd611;
	mul.f64 	%fd72, %fd71, 0d3BF921FB54442D19;
	cvt.rn.f32.f64 	%f3068, %fd72;
	neg.f32 	%f3069, %f3068;
	setp.lt.s32 	%p398, %r2005, 0;
	selp.f32 	%f3264, %f3069, %f3068, %p398;
	bra.uni 	$L__BB1_363;
$L__BB1_362:
	mov.f32 	%f3070, 0f00000000;
	mul.rn.f32 	%f3264, %f400, %f3070;
	mov.b32 	%r2264, 0;
$L__BB1_363:
	mul.rn.f32 	%f3071, %f3264, %f3264;
	and.b32  	%r2010, %r2264, 1;
	setp.eq.b32 	%p399, %r2010, 1;
	selp.f32 	%f3072, 0f3F800000, %f3264, %p399;
	fma.rn.f32 	%f3073, %f3071, %f3072, 0f00000000;
	fma.rn.f32 	%f3074, %f3071, 0f37CBAC00, 0fBAB607ED;
	selp.f32 	%f3075, %f3074, 0fB94D4153, %p399;
	selp.f32 	%f3076, 0f3D2AAABB, 0f3C0885E4, %p399;
	fma.rn.f32 	%f3077, %f3075, %f3071, %f3076;
	selp.f32 	%f3078, 0fBEFFFFFF, 0fBE2AAAA8, %p399;
	fma.rn.f32 	%f3079, %f3077, %f3071, %f3078;
	fma.rn.f32 	%f3080, %f3079, %f3073, %f3072;
	and.b32  	%r2011, %r2264, 2;
	setp.eq.s32 	%p400, %r2011, 0;
	mov.f32 	%f3081, 0f00000000;
	sub.f32 	%f3082, %f3081, %f3080;
	selp.f32 	%f3083, %f3080, %f3082, %p400;
	mul.f32 	%f3084, %f3083, 0f3E4CCCCD;
	fma.rn.f32 	%f3085, %f392, 0f3F8147AE, %f3084;
	ld.local.f32 	%f3086, [%rd6+60];
	add.f32 	%f406, %f3086, %f3085;
	st.global.f32 	[%rd96+56], %f385;
	st.global.f32 	[%rd96+60], %f392;
	st.global.f32 	[%rd97+56], %f398;
	st.global.f32 	[%rd97+60], %f3086;
	mul.f32 	%f3087, %f399, 0f3F22F983;
	cvt.rni.s32.f32 	%r2268, %f3087;
	cvt.rn.f32.s32 	%f3088, %r2268;
	fma.rn.f32 	%f3089, %f3088, 0fBFC90FDA, %f399;
	fma.rn.f32 	%f3090, %f3088, 0fB3A22168, %f3089;
	fma.rn.f32 	%f3265, %f3088, 0fA7C234C5, %f3090;
	abs.f32 	%f408, %f399;
	setp.ltu.f32 	%p401, %f408, 0f47CE4780;
	@%p401 bra 	$L__BB1_371;
	setp.eq.f32 	%p402, %f408, 0f7F800000;
	@%p402 bra 	$L__BB1_370;
	mov.b32 	%r537, %f399;
	shl.b32 	%r2013, %r537, 8;
	or.b32  	%r538, %r2013, -2147483648;
	mov.b64 	%rd716, 0;
	mov.b32 	%r2265, 0;
	mov.u64 	%rd714, __cudart_i2opi_f;
	mov.u64 	%rd715, %rd3;
$L__BB1_366:
	.pragma "nounroll";
	ld.global.nc.u32 	%r2014, [%rd714];
	mad.wide.u32 	%rd614, %r2014, %r538, %rd716;
	shr.u64 	%rd716, %rd614, 32;
	st.local.u32 	[%rd715], %rd614;
	add.s32 	%r2265, %r2265, 1;
	add.s64 	%rd715, %rd715, 4;
	add.s64 	%rd714, %rd714, 4;
	setp.ne.s32 	%p403, %r2265, 6;
	@%p403 bra 	$L__BB1_366;
	shr.u32 	%r2015, %r537, 23;
	st.local.u32 	[%rd3+24], %rd716;
	and.b32  	%r541, %r2015, 31;
	and.b32  	%r2016, %r2015, 224;
	add.s32 	%r2017, %r2016, -128;
	shr.u32 	%r2018, %r2017, 5;
	mul.wide.u32 	%rd615, %r2018, 4;
	sub.s64 	%rd202, %rd3, %rd615;
	ld.local.u32 	%r2266, [%rd202+24];
	ld.local.u32 	%r2267, [%rd202+20];
	setp.eq.s32 	%p404, %r541, 0;
	@%p404 bra 	$L__BB1_369;
	shf.l.wrap.b32 	%r2266, %r2267, %r2266, %r541;
	ld.local.u32 	%r2019, [%rd202+16];
	shf.l.wrap.b32 	%r2267, %r2019, %r2267, %r541;
$L__BB1_369:
	shr.u32 	%r2020, %r2266, 30;
	shf.l.wrap.b32 	%r2021, %r2267, %r2266, 2;
	shl.b32 	%r2022, %r2267, 2;
	shr.u32 	%r2023, %r2021, 31;
	add.s32 	%r2024, %r2023, %r2020;
	neg.s32 	%r2025, %r2024;
	setp.lt.s32 	%p405, %r537, 0;
	selp.b32 	%r2268, %r2025, %r2024, %p405;
	xor.b32  	%r2026, %r2021, %r537;
	shr.s32 	%r2027, %r2021, 31;
	xor.b32  	%r2028, %r2027, %r2021;
	xor.b32  	%r2029, %r2027, %r2022;
	cvt.u64.u32 	%rd616, %r2028;
	shl.b64 	%rd617, %rd616, 32;
	cvt.u64.u32 	%rd618, %r2029;
	or.b64  	%rd619, %rd617, %rd618;
	cvt.rn.f64.s64 	%fd73, %rd619;
	mul.f64 	%fd74, %fd73, 0d3BF921FB54442D19;
	cvt.rn.f32.f64 	%f3091, %fd74;
	neg.f32 	%f3092, %f3091;
	setp.lt.s32 	%p406, %r2026, 0;
	selp.f32 	%f3265, %f3092, %f3091, %p406;
	bra.uni 	$L__BB1_371;
$L__BB1_370:
	mov.f32 	%f3093, 0f00000000;
	mul.rn.f32 	%f3265, %f399, %f3093;
	mov.b32 	%r2268, 0;
$L__BB1_371:
	add.s32 	%r2031, %r2268, 1;
	mul.rn.f32 	%f3094, %f3265, %f3265;
	and.b32  	%r2032, %r2268, 1;
	setp.eq.b32 	%p407, %r2032, 1;
	selp.f32 	%f3095, %f3265, 0f3F800000, %p407;
	fma.rn.f32 	%f3096, %f3094, %f3095, 0f00000000;
	fma.rn.f32 	%f3097, %f3094, 0f37CBAC00, 0fBAB607ED;
	selp.f32 	%f3098, 0fB94D4153, %f3097, %p407;
	selp.f32 	%f3099, 0f3C0885E4, 0f3D2AAABB, %p407;
	fma.rn.f32 	%f3100, %f3098, %f3094, %f3099;
	selp.f32 	%f3101, 0fBE2AAAA8, 0fBEFFFFFF, %p407;
	fma.rn.f32 	%f3102, %f3100, %f3094, %f3101;
	fma.rn.f32 	%f3103, %f3102, %f3096, %f3095;
	and.b32  	%r2033, %r2031, 2;
	setp.eq.s32 	%p408, %r2033, 0;
	mov.f32 	%f3104, 0f00000000;
	sub.f32 	%f3105, %f3104, %f3103;
	selp.f32 	%f3106, %f3103, %f3105, %p408;
	mul.f32 	%f3107, %f406, 0fBE99999A;
	ld.local.f32 	%f412, [%rd6+64];
	fma.rn.f32 	%f413, %f3107, %f3106, %f412;
	mul.f32 	%f414, %f399, %f399;
	mul.f32 	%f3108, %f414, 0f3F22F983;
	cvt.rni.s32.f32 	%r2272, %f3108;
	cvt.rn.f32.s32 	%f3109, %r2272;
	fma.rn.f32 	%f3110, %f3109, 0fBFC90FDA, %f414;
	fma.rn.f32 	%f3111, %f3109, 0fB3A22168, %f3110;
	fma.rn.f32 	%f3266, %f3109, 0fA7C234C5, %f3111;
	abs.f32 	%f416, %f414;
	setp.ltu.f32 	%p409, %f416, 0f47CE4780;
	@%p409 bra 	$L__BB1_379;
	setp.eq.f32 	%p410, %f416, 0f7F800000;
	@%p410 bra 	$L__BB1_378;
	mov.b32 	%r551, %f414;
	shl.b32 	%r2035, %r551, 8;
	or.b32  	%r552, %r2035, -2147483648;
	mov.b64 	%rd719, 0;
	mov.b32 	%r2269, 0;
	mov.u64 	%rd717, __cudart_i2opi_f;
	mov.u64 	%rd718, %rd2;
$L__BB1_374:
	.pragma "nounroll";
	ld.global.nc.u32 	%r2036, [%rd717];
	mad.wide.u32 	%rd622, %r2036, %r552, %rd719;
	shr.u64 	%rd719, %rd622, 32;
	st.local.u32 	[%rd718], %rd622;
	add.s32 	%r2269, %r2269, 1;
	add.s64 	%rd718, %rd718, 4;
	add.s64 	%rd717, %rd717, 4;
	setp.ne.s32 	%p411, %r2269, 6;
	@%p411 bra 	$L__BB1_374;
	shr.u32 	%r2037, %r551, 23;
	st.local.u32 	[%rd2+24], %rd719;
	and.b32  	%r555, %r2037, 31;
	and.b32  	%r2038, %r2037, 224;
	add.s32 	%r2039, %r2038, -128;
	shr.u32 	%r2040, %r2039, 5;
	mul.wide.u32 	%rd623, %r2040, 4;
	sub.s64 	%rd209, %rd2, %rd623;
	ld.local.u32 	%r2270, [%rd209+24];
	ld.local.u32 	%r2271, [%rd209+20];
	setp.eq.s32 	%p412, %r555, 0;
	@%p412 bra 	$L__BB1_377;
	shf.l.wrap.b32 	%r2270, %r2271, %r2270, %r555;
	ld.local.u32 	%r2041, [%rd209+16];
	shf.l.wrap.b32 	%r2271, %r2041, %r2271, %r555;
$L__BB1_377:
	shr.u32 	%r2042, %r2270, 30;
	shf.l.wrap.b32 	%r2043, %r2271, %r2270, 2;
	shl.b32 	%r2044, %r2271, 2;
	shr.u32 	%r2045, %r2043, 31;
	add.s32 	%r2046, %r2045, %r2042;
	neg.s32 	%r2047, %r2046;
	setp.lt.s32 	%p413, %r551, 0;
	selp.b32 	%r2272, %r2047, %r2046, %p413;
	xor.b32  	%r2048, %r2043, %r551;
	shr.s32 	%r2049, %r2043, 31;
	xor.b32  	%r2050, %r2049, %r2043;
	xor.b32  	%r2051, %r2049, %r2044;
	cvt.u64.u32 	%rd624, %r2050;
	shl.b64 	%rd625, %rd624, 32;
	cvt.u64.u32 	%rd626, %r2051;
	or.b64  	%rd627, %rd625, %rd626;
	cvt.rn.f64.s64 	%fd75, %rd627;
	mul.f64 	%fd76, %fd75, 0d3BF921FB54442D19;
	cvt.rn.f32.f64 	%f3112, %fd76;
	neg.f32 	%f3113, %f3112;
	setp.lt.s32 	%p414, %r2048, 0;
	selp.f32 	%f3266, %f3113, %f3112, %p414;
	bra.uni 	$L__BB1_379;
$L__BB1_378:
	mov.f32 	%f3114, 0f00000000;
	mul.rn.f32 	%f3266, %f414, %f3114;
	mov.b32 	%r2272, 0;
$L__BB1_379:
	mul.rn.f32 	%f3115, %f3266, %f3266;
	and.b32  	%r2053, %r2272, 1;
	setp.eq.b32 	%p415, %r2053, 1;
	selp.f32 	%f3116, 0f3F800000, %f3266, %p415;
	fma.rn.f32 	%f3117, %f3115, %f3116, 0f00000000;
	fma.rn.f32 	%f3118, %f3115, 0f37CBAC00, 0fBAB607ED;
	selp.f32 	%f3119, %f3118, 0fB94D4153, %p415;
	selp.f32 	%f3120, 0f3D2AAABB, 0f3C0885E4, %p415;
	fma.rn.f32 	%f3121, %f3119, %f3115, %f3120;
	selp.f32 	%f3122, 0fBEFFFFFF, 0fBE2AAAA8, %p415;
	fma.rn.f32 	%f3123, %f3121, %f3115, %f3122;
	fma.rn.f32 	%f3124, %f3123, %f3117, %f3116;
	and.b32  	%r2054, %r2272, 2;
	setp.eq.s32 	%p416, %r2054, 0;
	mov.f32 	%f3125, 0f00000000;
	sub.f32 	%f3126, %f3125, %f3124;
	selp.f32 	%f3127, %f3124, %f3126, %p416;
	mul.f32 	%f3128, %f3127, 0f3E4CCCCD;
	fma.rn.f32 	%f3129, %f406, 0f3F8147AE, %f3128;
	ld.local.f32 	%f3130, [%rd6+68];
	add.f32 	%f420, %f3130, %f3129;
	st.global.f32 	[%rd96+64], %f399;
	st.global.f32 	[%rd96+68], %f406;
	st.global.f32 	[%rd97+64], %f412;
	st.global.f32 	[%rd97+68], %f3130;
	mul.f32 	%f3131, %f413, 0f3F22F983;
	cvt.rni.s32.f32 	%r2276, %f3131;
	cvt.rn.f32.s32 	%f3132, %r2276;
	fma.rn.f32 	%f3133, %f3132, 0fBFC90FDA, %f413;
	fma.rn.f32 	%f3134, %f3132, 0fB3A22168, %f3133;
	fma.rn.f32 	%f3267, %f3132, 0fA7C234C5, %f3134;
	abs.f32 	%f422, %f413;
	setp.ltu.f32 	%p417, %f422, 0f47CE4780;
	@%p417 bra 	$L__BB1_387;
	setp.eq.f32 	%p418, %f422, 0f7F800000;
	@%p418 bra 	$L__BB1_386;
	mov.b32 	%r565, %f413;
	shl.b32 	%r2056, %r565, 8;
	or.b32  	%r566, %r2056, -2147483648;
	mov.b64 	%rd722, 0;
	mov.b32 	%r2273, 0;
	mov.u64 	%rd720, __cudart_i2opi_f;
	mov.u64 	%rd721, %rd3;
$L__BB1_382:
	.pragma "nounroll";
	ld.global.nc.u32 	%r2057, [%rd720];
	mad.wide.u32 	%rd630, %r2057, %r566, %rd722;
	shr.u64 	%rd722, %rd630, 32;
	st.local.u32 	[%rd721], %rd630;
	add.s32 	%r2273, %r2273, 1;
	add.s64 	%rd721, %rd721, 4;
	add.s64 	%rd720, %rd720, 4;
	setp.ne.s32 	%p419, %r2273, 6;
	@%p419 bra 	$L__BB1_382;
	shr.u32 	%r2058, %r565, 23;
	st.local.u32 	[%rd3+24], %rd722;
	and.b32  	%r569, %r2058, 31;
	and.b32  	%r2059, %r2058, 224;
	add.s32 	%r2060, %r2059, -128;
	shr.u32 	%r2061, %r2060, 5;
	mul.wide.u32 	%rd631, %r2061, 4;
	sub.s64 	%rd216, %rd3, %rd631;
	ld.local.u32 	%r2274, [%rd216+24];
	ld.local.u32 	%r2275, [%rd216+20];
	setp.eq.s32 	%p420, %r569, 0;
	@%p420 bra 	$L__BB1_385;
	shf.l.wrap.b32 	%r2274, %r2275, %r2274, %r569;
	ld.local.u32 	%r2062, [%rd216+16];
	shf.l.wrap.b32 	%r2275, %r2062, %r2275, %r569;
$L__BB1_385:
	shr.u32 	%r2063, %r2274, 30;
	shf.l.wrap.b32 	%r2064, %r2275, %r2274, 2;
	shl.b32 	%r2065, %r2275, 2;
	shr.u32 	%r2066, %r2064, 31;
	add.s32 	%r2067, %r2066, %r2063;
	neg.s32 	%r2068, %r2067;
	setp.lt.s32 	%p421, %r565, 0;
	selp.b32 	%r2276, %r2068, %r2067, %p421;
	xor.b32  	%r2069, %r2064, %r565;
	shr.s32 	%r2070, %r2064, 31;
	xor.b32  	%r2071, %r2070, %r2064;
	xor.b32  	%r2072, %r2070, %r2065;
	cvt.u64.u32 	%rd632, %r2071;
	shl.b64 	%rd633, %rd632, 32;
	cvt.u64.u32 	%rd634, %r2072;
	or.b64  	%rd635, %rd633, %rd634;
	cvt.rn.f64.s64 	%fd77, %rd635;
	mul.f64 	%fd78, %fd77, 0d3BF921FB54442D19;
	cvt.rn.f32.f64 	%f3135, %fd78;
	neg.f32 	%f3136, %f3135;
	setp.lt.s32 	%p422, %r2069, 0;
	selp.f32 	%f3267, %f3136, %f3135, %p422;
	bra.uni 	$L__BB1_387;
$L__BB1_386:
	mov.f32 	%f3137, 0f00000000;
	mul.rn.f32 	%f3267, %f413, %f3137;
	mov.b32 	%r2276, 0;
$L__BB1_387:
	add.s32 	%r2074, %r2276, 1;
	mul.rn.f32 	%f3138, %f3267, %f3267;
	and.b32  	%r2075, %r2276, 1;
	setp.eq.b32 	%p423, %r2075, 1;
	selp.f32 	%f3139, %f3267, 0f3F800000, %p423;
	fma.rn.f32 	%f3140, %f3138, %f3139, 0f00000000;
	fma.rn.f32 	%f3141, %f3138, 0f37CBAC00, 0fBAB607ED;
	selp.f32 	%f3142, 0fB94D4153, %f3141, %p423;
	selp.f32 	%f3143, 0f3C0885E4, 0f3D2AAABB, %p423;
	fma.rn.f32 	%f3144, %f3142, %f3138, %f3143;
	selp.f32 	%f3145, 0fBE2AAAA8, 0fBEFFFFFF, %p423;
	fma.rn.f32 	%f3146, %f3144, %f3138, %f3145;
	fma.rn.f32 	%f3147, %f3146, %f3140, %f3139;
	and.b32  	%r2076, %r2074, 2;
	setp.eq.s32 	%p424, %r2076, 0;
	mov.f32 	%f3148, 0f00000000;
	sub.f32 	%f3149, %f3148, %f3147;
	selp.f32 	%f3150, %f3147, %f3149, %p424;
	mul.f32 	%f3151, %f420, 0f3E99999A;
	mul.f32 	%f426, %f3151, %f3150;
	ld.local.f32 	%f427, [%rd6+72];
	mul.f32 	%f428, %f413, %f413;
	mul.f32 	%f3152, %f428, 0f3F22F983;
	cvt.rni.s32.f32 	%r2280, %f3152;
	cvt.rn.f32.s32 	%f3153, %r2280;
	fma.rn.f32 	%f3154, %f3153, 0fBFC90FDA, %f428;
	fma.rn.f32 	%f3155, %f3153, 0fB3A22168, %f3154;
	fma.rn.f32 	%f3268, %f3153, 0fA7C234C5, %f3155;
	abs.f32 	%f430, %f428;
	setp.ltu.f32 	%p425, %f430, 0f47CE4780;
	@%p425 bra 	$L__BB1_395;
	setp.eq.f32 	%p426, %f430, 0f7F800000;
	@%p426 bra 	$L__BB1_394;
	mov.b32 	%r579, %f428;
	shl.b32 	%r2078, %r579, 8;
	or.b32  	%r580, %r2078, -2147483648;
	mov.b64 	%rd725, 0;
	mov.b32 	%r2277, 0;
	mov.u64 	%rd723, __cudart_i2opi_f;
	mov.u64 	%rd724, %rd2;
$L__BB1_390:
	.pragma "nounroll";
	ld.global.nc.u32 	%r2079, [%rd723];
	mad.wide.u32 	%rd638, %r2079, %r580, %rd725;
	shr.u64 	%rd725, %rd638, 32;
	st.local.u32 	[%rd724], %rd638;
	add.s32 	%r2277, %r2277, 1;
	add.s64 	%rd724, %rd724, 4;
	add.s64 	%rd723, %rd723, 4;
	setp.ne.s32 	%p427, %r2277, 6;
	@%p427 bra 	$L__BB1_390;
	shr.u32 	%r2080, %r579, 23;
	st.local.u32 	[%rd2+24], %rd725;
	and.b32  	%r583, %r2080, 31;
	and.b32  	%r2081, %r2080, 224;
	add.s32 	%r2082, %r2081, -128;
	shr.u32 	%r2083, %r2082, 5;
	mul.wide.u32 	%rd639, %r2083, 4;
	sub.s64 	%rd223, %rd2, %rd639;
	ld.local.u32 	%r2278, [%rd223+24];
	ld.local.u32 	%r2279, [%rd223+20];
	setp.eq.s32 	%p428, %r583, 0;
	@%p428 bra 	$L__BB1_393;
	shf.l.wrap.b32 	%r2278, %r2279, %r2278, %r583;
	ld.local.u32 	%r2084, [%rd223+16];
	shf.l.wrap.b32 	%r2279, %r2084, %r2279, %r583;
$L__BB1_393:
	shr.u32 	%r2085, %r2278, 30;
	shf.l.wrap.b32 	%r2086, %r2279, %r2278, 2;
	shl.b32 	%r2087, %r2279, 2;
	shr.u32 	%r2088, %r2086, 31;
	add.s32 	%r2089, %r2088, %r2085;
	neg.s32 	%r2090, %r2089;
	setp.lt.s32 	%p429, %r579, 0;
	selp.b32 	%r2280, %r2090, %r2089, %p429;
	xor.b32  	%r2091, %r2086, %r579;
	shr.s32 	%r2092, %r2086, 31;
	xor.b32  	%r2093, %r2092, %r2086;
	xor.b32  	%r2094, %r2092, %r2087;
	cvt.u64.u32 	%rd640, %r2093;
	shl.b64 	%rd641, %rd640, 32;
	cvt.u64.u32 	%rd642, %r2094;
	or.b64  	%rd643, %rd641, %rd642;
	cvt.rn.f64.s64 	%fd79, %rd643;
	mul.f64 	%fd80, %fd79, 0d3BF921FB54442D19;
	cvt.rn.f32.f64 	%f3156, %fd80;
	neg.f32 	%f3157, %f3156;
	setp.lt.s32 	%p430, %r2091, 0;
	selp.f32 	%f3268, %f3157, %f3156, %p430;
	bra.uni 	$L__BB1_395;
$L__BB1_394:
	mov.f32 	%f3158, 0f00000000;
	mul.rn.f32 	%f3268, %f428, %f3158;
	mov.b32 	%r2280, 0;
$L__BB1_395:
	mul.rn.f32 	%f3159, %f3268, %f3268;
	and.b32  	%r2096, %r2280, 1;
	setp.eq.b32 	%p431, %r2096, 1;
	selp.f32 	%f3160, 0f3F800000, %f3268, %p431;
	fma.rn.f32 	%f3161, %f3159, %f3160, 0f00000000;
	fma.rn.f32 	%f3162, %f3159, 0f37CBAC00, 0fBAB607ED;
	selp.f32 	%f3163, %f3162, 0fB94D4153, %p431;
	selp.f32 	%f3164, 0f3D2AAABB, 0f3C0885E4, %p431;
	fma.rn.f32 	%f3165, %f3163, %f3159, %f3164;
	selp.f32 	%f3166, 0fBEFFFFFF, 0fBE2AAAA8, %p431;
	fma.rn.f32 	%f3167, %f3165, %f3159, %f3166;
	fma.rn.f32 	%f3168, %f3167, %f3161, %f3160;
	and.b32  	%r2097, %r2280, 2;
	setp.eq.s32 	%p432, %r2097, 0;
	mov.f32 	%f3169, 0f00000000;
	sub.f32 	%f3170, %f3169, %f3168;
	selp.f32 	%f3171, %f3168, %f3170, %p432;
	mul.f32 	%f3172, %f3171, 0f3E4CCCCD;
	fma.rn.f32 	%f3173, %f420, 0f3F8147AE, %f3172;
	ld.local.f32 	%f3174, [%rd6+76];
	add.f32 	%f3175, %f3174, %f3173;
	st.global.f32 	[%rd96+72], %f413;
	st.global.f32 	[%rd96+76], %f420;
	st.global.f32 	[%rd97+72], %f427;
	st.global.f32 	[%rd97+76], %f3174;
	sub.f32 	%f3176, %f427, %f426;
	st.global.f32 	[%rd96+80], %f3176;
	st.global.f32 	[%rd96+84], %f3175;
$L__BB1_396:
	ret;

}
	// .globl	_ZN3cub18CUB_300001_SM_10006detail11EmptyKernelIvEEvv
.visible .entry _ZN3cub18CUB_300001_SM_10006detail11EmptyKernelIvEEvv()
{


	ret;

}


// ===== COMPILED SASS (sm_100) =====

	.target	sm_100

	.elftype	@"ET_EXEC"


//--------------------- .note.nv.tkinfo           --------------------------
	.section	.note.nv.tkinfo,"",@"SHT_NOTE"
	.sectionflags	@"SHF_NOTE_NV_TKINFO"
	.tkinfo
        /*0018*/ 	.word	0x00000002
        /*0030*/ 	.string	""
        /*0030*/ 	.string	"ptxas"
        /*0030*/ 	.string	"Cuda compilation tools, release 13.0, V13.0.88"
        /*0030*/ 	.string	"Build cuda_13.0.r13.0/compiler.36424714_0"
        /*0030*/ 	.string	"-arch sm_100 -m 64 "



//--------------------- .note.nv.cuinfo           --------------------------
	.section	.note.nv.cuinfo,"",@"SHT_NOTE"
	.sectionflags	@"SHF_NOTE_NV_CUINFO"
        /*0018*/ 	.short	0x0002
        /*001a*/ 	.short	0x0064
        /*001c*/ 	.short	0x0082
	.zero		2


//--------------------- .nv.info                  --------------------------
	.section	.nv.info,"",@"SHT_CUDA_INFO"
	.align	4


	//----- nvinfo : EIATTR_REGCOUNT
	.align		4
        /*0000*/ 	.byte	0x04, 0x2f
        /*0002*/ 	.short	(.L_56 - .L_55)
	.align		4
.L_55:
        /*0004*/ 	.word	index@(_Z12setup_kernelP17curandStateXORWOWm)
        /*0008*/ 	.word	0x0000001f


	//----- nvinfo : EIATTR_FRAME_SIZE
	.align		4
.L_56:
        /*000c*/ 	.byte	0x04, 0x11
        /*000e*/ 	.short	(.L_58 - .L_57)
	.align		4
.L_57:
        /*0010*/ 	.word	index@(_Z12setup_kernelP17curandStateXORWOWm)
        /*0014*/ 	.word	0x00000000


	//----- nvinfo : EIATTR_REGCOUNT
	.align		4
.L_58:
        /*0018*/ 	.byte	0x04, 0x2f
        /*001a*/ 	.short	(.L_60 - .L_59)
	.align		4
.L_59:
        /*001c*/ 	.word	index@(_Z19computeStateAndLossPfS_S_P17curandStateXORWOW)
        /*0020*/ 	.word	0x000000f0


	//----- nvinfo : EIATTR_FRAME_SIZE
	.align		4
.L_60:
        /*0024*/ 	.byte	0x04, 0x11
        /*0026*/ 	.short	(.L_62 - .L_61)
	.align		4
.L_61:
        /*0028*/ 	.word	index@($__internal_1_$__cuda_sm3x_div_rn_noftz_f32_slowpath)
        /*002c*/ 	.word	0x0002b1d0


	//----- nvinfo : EIATTR_FRAME_SIZE
	.align		4
.L_62:
        /*0030*/ 	.byte	0x04, 0x11
        /*0032*/ 	.short	(.L_64 - .L_63)
	.align		4
.L_63:
        /*0034*/ 	.word	index@($__internal_0_$__cuda_sm20_sqrt_rn_f32_slowpath)
        /*0038*/ 	.word	0x0002b1d0


	//----- nvinfo : EIATTR_FRAME_SIZE
	.align		4
.L_64:
        /*003c*/ 	.byte	0x04, 0x11
        /*003e*/ 	.short	(.L_66 - .L_65)
	.align		4
.L_65:
        /*0040*/ 	.word	index@(_Z19computeStateAndLossPfS_S_P17curandStateXORWOW)
        /*0044*/ 	.word	0x0002b1d0


	//----- nvinfo : EIATTR_REGCOUNT
	.align		4
.L_66:
        /*0048*/ 	.byte	0x04, 0x2f
        /*004a*/ 	.short	(.L_68 - .L_67)
	.align		4
.L_67:
        /*004c*/ 	.word	index@(_ZN3cub18CUB_300001_SM_10006detail11EmptyKernelIvEEvv)
        /*0050*/ 	.word	0x00000004


	//----- nvinfo : EIATTR_FRAME_SIZE
	.align		4
.L_68:
        /*0054*/ 	.byte	0x04, 0x11
        /*0056*/ 	.short	(.L_70 - .L_69)
	.align		4
.L_69:
        /*0058*/ 	.word	index@(_ZN3cub18CUB_300001_SM_10006detail11EmptyKernelIvEEvv)
        /*005c*/ 	.word	0x00000000


	//----- nvinfo : EIATTR_MIN_STACK_SIZE
	.align		4
.L_70:
        /*0060*/ 	.byte	0x04, 0x12
        /*0062*/ 	.short	(.L_72 - .L_71)
	.align		4
.L_71:
        /*0064*/ 	.word	index@(_ZN3cub18CUB_300001_SM_10006detail11EmptyKernelIvEEvv)
        /*0068*/ 	.word	0x00000000


	//----- nvinfo : EIATTR_MIN_STACK_SIZE
	.align		4
.L_72:
        /*006c*/ 	.byte	0x04, 0x12
        /*006e*/ 	.short	(.L_74 - .L_73)
	.align		4
.L_73:
        /*0070*/ 	.word	index@(_Z19computeStateAndLossPfS_S_P17curandStateXORWOW)
        /*0074*/ 	.word	0x0002b1d0


	//----- nvinfo : EIATTR_MIN_STACK_SIZE
	.align		4
.L_74:
        /*0078*/ 	.byte	0x04, 0x12
        /*007a*/ 	.short	(.L_76 - .L_75)
	.align		4
.L_75:
        /*007c*/ 	.word	index@(_Z12setup_kernelP17curandStateXORWOWm)
        /*0080*/ 	.word	0x00000000
.L_76:


//--------------------- .nv.compat                --------------------------
	.section	.nv.compat,"",@"SHT_CUDA_COMPAT_INFO"
	.align	4
        /*0000*/ 	.byte	0x02, 0x09, 0x00, 0x00, 0x02, 0x02, 0x01, 0x00, 0x02, 0x05, 0x05, 0x00, 0x03, 0x07, 0x01, 0x01
        /*0010*/ 	.byte	0x02, 0x03, 0x00, 0x00, 0x02, 0x06, 0x01, 0x00, 0x04, 0x0b, 0x08, 0x00, 0x01, 0x00, 0x00, 0x00
        /*0020*/ 	.byte	0x00, 0x00, 0x00, 0x00


//--------------------- .nv.info._ZN3cub18CUB_300001_SM_10006detail11EmptyKernelIvEEvv --------------------------
	.section	.nv.info._ZN3cub18CUB_300001_SM_10006detail11EmptyKernelIvEEvv,"",@"SHT_CUDA_INFO"
	.sectionflags	@""
	.align	4


	//----- nvinfo : EIATTR_CUDA_API_VERSION
	.align		4
        /*0000*/ 	.byte	0x04, 0x37
        /*0002*/ 	.short	(.L_78 - .L_77)
.L_77:
        /*0004*/ 	.word	0x00000082


	//----- nvinfo : EIATTR_SPARSE_MMA_MASK
	.align		4
.L_78:
        /*0008*/ 	.byte	0x03, 0x50
        /*000a*/ 	.short	0x0000


	//----- nvinfo : EIATTR_MAXREG_COUNT
	.align		4
        /*000c*/ 	.byte	0x03, 0x1b
        /*000e*/ 	.short	0x00ff


	//----- nvinfo : EIATTR_MERCURY_ISA_VERSION
	.align		4
        /*0010*/ 	.byte	0x03, 0x5f
        /*0012*/ 	.short	0x0101


	//----- nvinfo : EIATTR_VRC_CTA_INIT_COUNT
	.align		4
        /*0014*/ 	.byte	0x02, 0x4a
	.zero		1
	.zero		1


	//----- nvinfo : EIATTR_EXIT_INSTR_OFFSETS
	.align		4
        /*0018*/ 	.byte	0x04, 0x1c
        /*001a*/ 	.short	(.L_80 - .L_79)


	//   ....[0]....
.L_79:
        /*001c*/ 	.word	0x00000010


	//----- nvinfo : EIATTR_SW_WAR
	.align		4
.L_80:
        /*0020*/ 	.byte	0x04, 0x36
        /*0022*/ 	.short	(.L_82 - .L_81)
.L_81:
        /*0024*/ 	.word	0x00000008
.L_82:


//--------------------- .nv.info._Z19computeStateAndLossPfS_S_P17curandStateXORWOW --------------------------
	.section	.nv.info._Z19computeStateAndLossPfS_S_P17curandStateXORWOW,"",@"SHT_CUDA_INFO"
	.sectionflags	@""
	.align	4


	//----- nvinfo : EIATTR_CUDA_API_VERSION
	.align		4
        /*0000*/ 	.byte	0x04, 0x37
        /*0002*/ 	.short	(.L_84 - .L_83)
.L_83:
        /*0004*/ 	.word	0x00000082


	//----- nvinfo : EIATTR_KPARAM_INFO
	.align		4
.L_84:
        /*0008*/ 	.byte	0x04, 0x17
        /*000a*/ 	.short	(.L_86 - .L_85)
.L_85:
        /*000c*/ 	.word	0x00000000
        /*0010*/ 	.short	0x0003
        /*0012*/ 	.short	0x0018
        /*0014*/ 	.byte	0x00, 0xf5, 0x21, 0x00


	//----- nvinfo : EIATTR_KPARAM_INFO
	.align		4
.L_86:
        /*0018*/ 	.byte	0x04, 0x17
        /*001a*/ 	.short	(.L_88 - .L_87)
.L_87:
        /*001c*/ 	.word	0x00000000
        /*0020*/ 	.short	0x0002
        /*0022*/ 	.short	0x0010
        /*0024*/ 	.byte	0x00, 0xf5, 0x21, 0x00


	//----- nvinfo : EIATTR_KPARAM_INFO
	.align		4
.L_88:
        /*0028*/ 	.byte	0x04, 0x17
        /*002a*/ 	.short	(.L_90 - .L_89)
.L_89:
        /*002c*/ 	.word	0x00000000
        /*0030*/ 	.short	0x0001
        /*0032*/ 	.short	0x0008
        /*0034*/ 	.byte	0x00, 0xf5, 0x21, 0x00


	//----- nvinfo : EIATTR_KPARAM_INFO
	.align		4
.L_90:
        /*0038*/ 	.byte	0x04, 0x17
        /*003a*/ 	.short	(.L_92 - .L_91)
.L_91:
        /*003c*/ 	.word	0x00000000
        /*0040*/ 	.short	0x0000
        /*0042*/ 	.short	0x0000
        /*0044*/ 	.byte	0x00, 0xf5, 0x21, 0x00


	//----- nvinfo : EIATTR_SPARSE_MMA_MASK
	.align		4
.L_92:
        /*0048*/ 	.byte	0x03, 0x50
        /*004a*/ 	.short	0x0000


	//----- nvinfo : EIATTR_MAXREG_COUNT
	.align		4
        /*004c*/ 	.byte	0x03, 0x1b
        /*004e*/ 	.short	0x00ff


	//----- nvinfo : EIATTR_MERCURY_ISA_VERSION
	.align		4
        /*0050*/ 	.byte	0x03, 0x5f
        /*0052*/ 	.short	0x0101


	//----- nvinfo : EIATTR_VRC_CTA_INIT_COUNT
	.align		4
        /*0054*/ 	.byte	0x02, 0x4a
	.zero		1
	.zero		1


	//----- nvinfo : EIATTR_EXIT_INSTR_OFFSETS
	.align		4
        /*0058*/ 	.byte	0x04, 0x1c
        /*005a*/ 	.short	(.L_94 - .L_93)


	//   ....[0]....
.L_93:
        /*005c*/ 	.word	0x00000070


	//   ....[1]....
        /*0060*/ 	.word	0x000000a0


	//   ....[2]....
        /*0064*/ 	.word	0x00012280


	//   ....[3]....
        /*0068*/ 	.word	0x00018e80


	//----- nvinfo : EIATTR_CRS_STACK_SIZE
	.align		4
.L_94:
        /*006c*/ 	.byte	0x04, 0x1e
        /*006e*/ 	.short	(.L_96 - .L_95)
.L_95:
        /*0070*/ 	.word	0x00000000


	//----- nvinfo : EIATTR_CBANK_PARAM_SIZE
	.align		4
.L_96:
        /*0074*/ 	.byte	0x03, 0x19
        /*0076*/ 	.short	0x0020


	//----- nvinfo : EIATTR_PARAM_CBANK
	.align		4
        /*0078*/ 	.byte	0x04, 0x0a
        /*007a*/ 	.short	(.L_98 - .L_97)
	.align		4
.L_97:
        /*007c*/ 	.word	index@(.nv.constant0._Z19computeStateAndLossPfS_S_P17curandStateXORWOW)
        /*0080*/ 	.short	0x0380
        /*0082*/ 	.short	0x0020


	//----- nvinfo : EIATTR_SW_WAR
	.align		4
.L_98:
        /*0084*/ 	.byte	0x04, 0x36
        /*0086*/ 	.short	(.L_100 - .L_99)
.L_99:
        /*0088*/ 	.word	0x00000008
.L_100:


//--------------------- .nv.info._Z12setup_kernelP17curandStateXORWOWm --------------------------
	.section	.nv.info._Z12setup_kernelP17curandStateXORWOWm,"",@"SHT_CUDA_INFO"
	.sectionflags	@""
	.align	4


	//----- nvinfo : EIATTR_CUDA_API_VERSION
	.align		4
        /*0000*/ 	.byte	0x04, 0x37
        /*0002*/ 	.short	(.L_102 - .L_101)
.L_101:
        /*0004*/ 	.word	0x00000082


	//----- nvinfo : EIATTR_KPARAM_INFO
	.align		4
.L_102:
        /*0008*/ 	.byte	0x04, 0x17
        /*000a*/ 	.short	(.L_104 - .L_103)
.L_103:
        /*000c*/ 	.word	0x00000000
        /*0010*/ 	.short	0x0001
        /*0012*/ 	.short	0x0008
        /*0014*/ 	.byte	0x00, 0xf0, 0x21, 0x00


	//----- nvinfo : EIATTR_KPARAM_INFO
	.align		4
.L_104:
        /*0018*/ 	.byte	0x04, 0x17
        /*001a*/ 	.short	(.L_106 - .L_105)
.L_105:
        /*001c*/ 	.word	0x00000000
        /*0020*/ 	.short	0x0000
        /*0022*/ 	.short	0x0000
        /*0024*/ 	.byte	0x00, 0xf5, 0x21, 0x00


	//----- nvinfo : EIATTR_SPARSE_MMA_MASK
	.align		4
.L_106:
        /*0028*/ 	.byte	0x03, 0x50
        /*002a*/ 	.short	0x0000


	//----- nvinfo : EIATTR_MAXREG_COUNT
	.align		4
        /*002c*/ 	.byte	0x03, 0x1b
        /*002e*/ 	.short	0x00ff


	//----- nvinfo : EIATTR_MERCURY_ISA_VERSION
	.align		4
        /*0030*/ 	.byte	0x03, 0x5f
        /*0032*/ 	.short	0x0101


	//----- nvinfo : EIATTR_VRC_CTA_INIT_COUNT
	.align		4
        /*0034*/ 	.byte	0x02, 0x4a
	.zero		1
	.zero		1


	//----- nvinfo : EIATTR_EXIT_INSTR_OFFSETS
	.align		4
        /*0038*/ 	.byte	0x04, 0x1c
        /*003a*/ 	.short	(.L_108 - .L_107)


	//   ....[0]....
.L_107:
        /*003c*/ 	.word	0x00000060


	//   ....[1]....
        /*0040*/ 	.word	0x00000ef0


	//----- nvinfo : EIATTR_CRS_STACK_SIZE
	.align		4
.L_108:
        /*0044*/ 	.byte	0x04, 0x1e
        /*0046*/ 	.short	(.L_110 - .L_109)
.L_109:
        /*0048*/ 	.word	0x00000000


	//----- nvinfo : EIATTR_CBANK_PARAM_SIZE
	.align		4
.L_110:
        /*004c*/ 	.byte	0x03, 0x19
        /*004e*/ 	.short	0x0010


	//----- nvinfo : EIATTR_PARAM_CBANK
	.align		4
        /*0050*/ 	.byte	0x04, 0x0a
        /*0052*/ 	.short	(.L_112 - .L_111)
	.align		4
.L_111:
        /*0054*/ 	.word	index@(.nv.constant0._Z12setup_kernelP17curandStateXORWOWm)
        /*0058*/ 	.short	0x0380
        /*005a*/ 	.short	0x0010


	//----- nvinfo : EIATTR_SW_WAR
	.align		4
.L_112:
        /*005c*/ 	.byte	0x04, 0x36
        /*005e*/ 	.short	(.L_114 - .L_113)
.L_113:
        /*0060*/ 	.word	0x00000008
.L_114:


//--------------------- .nv.callgraph             --------------------------
	.section	.nv.callgraph,"",@"SHT_CUDA_CALLGRAPH"
	.align	4
	.sectionentsize	8
	.align		4
        /*0000*/ 	.word	0x00000000
	.align		4
        /*0004*/ 	.word	0xffffffff
	.align		4
        /*0008*/ 	.word	0x00000000
	.align		4
        /*000c*/ 	.word	0xfffffffe
	.align		4
        /*0010*/ 	.word	0x00000000
	.align		4
        /*0014*/ 	.word	0xfffffffd
	.align		4
        /*0018*/ 	.word	0x00000000
	.align		4
        /*001c*/ 	.word	0xfffffffc


//--------------------- .nv.constant4             --------------------------
	.section	.nv.constant4,"a",@progbits
	.align	8
	.align		8
.nv.constant4:
        /*0000*/ 	.dword	precalc_xorwow_matrix
	.align		8
        /*0008*/ 	.dword	precalc_xorwow_offset_matrix
	.align		8
        /*0010*/ 	.dword	mrg32k3aM1
	.align		8
        /*0018*/ 	.dword	mrg32k3aM2
	.align		8
        /*0020*/ 	.dword	mrg32k3aM1SubSeq
	.align		8
        /*0028*/ 	.dword	mrg32k3aM2SubSeq
	.align		8
        /*0030*/ 	.dword	mrg32k3aM1Seq
	.align		8
        /*0038*/ 	.dword	mrg32k3aM2Seq
	.align		8
        /*0040*/ 	.dword	_ZN34_INTERNAL_7ecf30a3_4_k_cu_a80b5f3d4cuda3std3__45__cpo5beginE
	.align		8
        /*0048*/ 	.dword	_ZN34_INTERNAL_7ecf30a3_4_k_cu_a80b5f3d4cuda3std3__45__cpo3endE
	.align		8
        /*0050*/ 	.dword	_ZN34_INTERNAL_7ecf30a3_4_k_cu_a80b5f3d4cuda3std3__45__cpo6cbeginE
	.align		8
        /*0058*/ 	.dword	_ZN34_INTERNAL_7ecf30a3_4_k_cu_a80b5f3d4cuda3std3__45__cpo4cendE
	.align		8
        /*0060*/ 	.dword	_ZN34_INTERNAL_7ecf30a3_4_k_cu_a80b5f3d4cuda3std3__45__cpo6rbeginE
	.align		8
        /*0068*/ 	.dword	_ZN34_INTERNAL_7ecf30a3_4_k_cu_a80b5f3d4cuda3std3__45__cpo4rendE
	.align		8
        /*0070*/ 	.dword	_ZN34_INTERNAL_7ecf30a3_4_k_cu_a80b5f3d4cuda3std3__45__cpo7crbeginE
	.align		8
        /*0078*/ 	.dword	_ZN34_INTERNAL_7ecf30a3_4_k_cu_a80b5f3d4cuda3std3__45__cpo5crendE
	.align		8
        /*0080*/ 	.dword	_ZN34_INTERNAL_7ecf30a3_4_k_cu_a80b5f3d4cuda3std3__436_GLOBAL__N__7ecf30a3_4_k_cu_a80b5f3d6ignoreE
	.align		8
        /*0088*/ 	.dword	_ZN34_INTERNAL_7ecf30a3_4_k_cu_a80b5f3d4cuda3std3__419piecewise_constructE
	.align		8
        /*0090*/ 	.dword	_ZN34_INTERNAL_7ecf30a3_4_k_cu_a80b5f3d4cuda3std3__48in_placeE
	.align		8
        /*0098*/ 	.dword	_ZN34_INTERNAL_7ecf30a3_4_k_cu_a80b5f3d4cuda3std3__420unreachable_sentinelE
	.align		8
        /*00a0*/ 	.dword	_ZN34_INTERNAL_7ecf30a3_4_k_cu_a80b5f3d4cuda3std3__47nulloptE
	.align		8
        /*00a8*/ 	.dword	_ZN34_INTERNAL_7ecf30a3_4_k_cu_a80b5f3d4cuda3std3__48unexpectE
	.align		8
        /*00b0*/ 	.dword	_ZN34_INTERNAL_7ecf30a3_4_k_cu_a80b5f3d4cuda3std6ranges3__45__cpo4swapE
	.align		8
        /*00b8*/ 	.dword	_ZN34_INTERNAL_7ecf30a3_4_k_cu_a80b5f3d4cuda3std6ranges3__45__cpo9iter_moveE
	.align		8
        /*00c0*/ 	.dword	_ZN34_INTERNAL_7ecf30a3_4_k_cu_a80b5f3d4cuda3std6ranges3__45__cpo5beginE
	.align		8
        /*00c8*/ 	.dword	_ZN34_INTERNAL_7ecf30a3_4_k_cu_a80b5f3d4cuda3std6ranges3__45__cpo3endE
	.align		8
        /*00d0*/ 	.dword	_ZN34_INTERNAL_7ecf30a3_4_k_cu_a80b5f3d4cuda3std6ranges3__45__cpo6cbeginE
	.align		8
        /*00d8*/ 	.dword	_ZN34_INTERNAL_7ecf30a3_4_k_cu_a80b5f3d4cuda3std6ranges3__45__cpo4cendE
	.align		8
        /*00e0*/ 	.dword	_ZN34_INTERNAL_7ecf30a3_4_k_cu_a80b5f3d4cuda3std6ranges3__45__cpo7advanceE
	.align		8
        /*00e8*/ 	.dword	_ZN34_INTERNAL_7ecf30a3_4_k_cu_a80b5f3d4cuda3std6ranges3__45__cpo9iter_swapE
	.align		8
        /*00f0*/ 	.dword	_ZN34_INTERNAL_7ecf30a3_4_k_cu_a80b5f3d4cuda3std6ranges3__45__cpo4nextE
	.align		8
        /*00f8*/ 	.dword	_ZN34_INTERNAL_7ecf30a3_4_k_cu_a80b5f3d4cuda3std6ranges3__45__cpo4prevE
	.align		8
        /*0100*/ 	.dword	_ZN34_INTERNAL_7ecf30a3_4_k_cu_a80b5f3d4cuda3std6ranges3__45__cpo4dataE
	.align		8
        /*0108*/ 	.dword	_ZN34_INTERNAL_7ecf30a3_4_k_cu_a80b5f3d4cuda3std6ranges3__45__cpo5cdataE
	.align		8
        /*0110*/ 	.dword	_ZN34_INTERNAL_7ecf30a3_4_k_cu_a80b5f3d4cuda3std6ranges3__45__cpo4sizeE
	.align		8
        /*0118*/ 	.dword	_ZN34_INTERNAL_7ecf30a3_4_k_cu_a80b5f3d4cuda3std6ranges3__45__cpo5ssizeE
	.align		8
        /*0120*/ 	.dword	_ZN34_INTERNAL_7ecf30a3_4_k_cu_a80b5f3d4cuda3std6ranges3__45__cpo8distanceE
	.align		8
        /*0128*/ 	.dword	_ZN34_INTERNAL_7ecf30a3_4_k_cu_a80b5f3d6thrust24THRUST_300001_SM_1000_NS8cuda_cub3parE
	.align		8
        /*0130*/ 	.dword	_ZN34_INTERNAL_7ecf30a3_4_k_cu_a80b5f3d6thrust24THRUST_300001_SM_1000_NS8cuda_cub10par_nosyncE
	.align		8
        /*0138*/ 	.dword	_ZN34_INTERNAL_7ecf30a3_4_k_cu_a80b5f3d6thrust24THRUST_300001_SM_1000_NS6system6detail10sequential3seqE
	.align		8
        /*0140*/ 	.dword	_ZN34_INTERNAL_7ecf30a3_4_k_cu_a80b5f3d6thrust24THRUST_300001_SM_1000_NS6system3cpp3parE
	.align		8
        /*0148*/ 	.dword	_ZN34_INTERNAL_7ecf30a3_4_k_cu_a80b5f3d6thrust24THRUST_300001_SM_1000_NS12placeholders2_1E
	.align		8
        /*0150*/ 	.dword	_ZN34_INTERNAL_7ecf30a3_4_k_cu_a80b5f3d6thrust24THRUST_300001_SM_1000_NS12placeholders2_2E
	.align		8
        /*0158*/ 	.dword	_ZN34_INTERNAL_7ecf30a3_4_k_cu_a80b5f3d6thrust24THRUST_300001_SM_1000_NS12placeholders2_3E
	.align		8
        /*0160*/ 	.dword	_ZN34_INTERNAL_7ecf30a3_4_k_cu_a80b5f3d6thrust24THRUST_300001_SM_1000_NS12placeholders2_4E
	.align		8
        /*0168*/ 	.dword	_ZN34_INTERNAL_7ecf30a3_4_k_cu_a80b5f3d6thrust24THRUST_300001_SM_1000_NS12placeholders2_5E
	.align		8
        /*0170*/ 	.dword	_ZN34_INTERNAL_7ecf30a3_4_k_cu_a80b5f3d6thrust24THRUST_300001_SM_1000_NS12placeholders2_6E
	.align		8
        /*0178*/ 	.dword	_ZN34_INTERNAL_7ecf30a3_4_k_cu_a80b5f3d6thrust24THRUST_300001_SM_1000_NS12placeholders2_7E
	.align		8
        /*0180*/ 	.dword	_ZN34_INTERNAL_7ecf30a3_4_k_cu_a80b5f3d6thrust24THRUST_300001_SM_1000_NS12placeholders2_8E
	.align		8
        /*0188*/ 	.dword	_ZN34_INTERNAL_7ecf30a3_4_k_cu_a80b5f3d6thrust24THRUST_300001_SM_1000_NS12placeholders2_9E
	.align		8
        /*0190*/ 	.dword	_ZN34_INTERNAL_7ecf30a3_4_k_cu_a80b5f3d6thrust24THRUST_300001_SM_1000_NS12placeholders3_10E
	.align		8
        /*0198*/ 	.dword	_ZN34_INTERNAL_7ecf30a3_4_k_cu_a80b5f3d6thrust24THRUST_300001_SM_1000_NS3seqE
	.align		8
        /*01a0*/ 	.dword	_ZN34_INTERNAL_7ecf30a3_4_k_cu_a80b5f3d6thrust24THRUST_300001_SM_1000_NS6deviceE
	.align		8
        /*01a8*/ 	.dword	__cudart_i2opi_f


//--------------------- .nv.constant3             --------------------------
	.section	.nv.constant3,"a",@progbits
	.align	8
.nv.constant3:
	.type		__cr_lgamma_table,@object
	.size		__cr_lgamma_table,(.L_8 - __cr_lgamma_table)
__cr_lgamma_table:
        /*0000*/ 	.byte	0x00, 0x00, 0x00, 0x00, 0x00, 0x00, 0x00, 0x00, 0x00, 0x00, 0x00, 0x00, 0x00, 0x00, 0x00, 0x00
        /*0010*/ 	.byte	0xef, 0x39, 0xfa, 0xfe, 0x42, 0x2e, 0xe6, 0x3f, 0x02, 0x20, 0x2a, 0xfa, 0x0b, 0xab, 0xfc, 0x3f
        /*0020*/ 	.byte	0xf9, 0x2c, 0x92, 0x7c, 0xa7, 0x6c, 0x09, 0x40, 0xc9, 0x79, 0x44, 0x3c, 0x64, 0x26, 0x13, 0x40
        /*0030*/ 	.byte	0xca, 0x01, 0xcf, 0x3a, 0x27, 0x51, 0x1a, 0x40, 0x30, 0xcc, 0x2d, 0xf3, 0xe1, 0x0c, 0x21, 0x40
        /*0040*/ 	.byte	0x0d, 0xb7, 0xfc, 0x82, 0x8e, 0x35, 0x25, 0x40
.L_8:


//--------------------- .text._ZN3cub18CUB_300001_SM_10006detail11EmptyKernelIvEEvv --------------------------
	.section	.text._ZN3cub18CUB_300001_SM_10006detail11EmptyKernelIvEEvv,"ax",@progbits
	.align	128
        .global         _ZN3cub18CUB_300001_SM_10006detail11EmptyKernelIvEEvv
        .type           _ZN3cub18CUB_300001_SM_10006detail11EmptyKernelIvEEvv,@function
        .size           _ZN3cub18CUB_300001_SM_10006detail11EmptyKernelIvEEvv,(.L_x_329 - _ZN3cub18CUB_300001_SM_10006detail11EmptyKernelIvEEvv)
        .other          _ZN3cub18CUB_300001_SM_10006detail11EmptyKernelIvEEvv,@"STO_CUDA_ENTRY STV_DEFAULT"
_ZN3cub18CUB_300001_SM_10006detail11EmptyKernelIvEEvv:
.text._ZN3cub18CUB_300001_SM_10006detail11EmptyKernelIvEEvv:
[----:B------:R-:W-:Y:S01]  /*0000*/  LDC R1, c[0x0][0x37c] ;  /* 0x0000df00ff017b82 */ /* 0x000fe20000000800 */
[----:B------:R-:W-:Y:S05]  /*0010*/  EXIT ;  /* 0x000000000000794d */ /* 0x000fea0003800000 */
.L_x_0:
[----:B------:R-:W-:-:S00]  /*0020*/  BRA `(.L_x_0) ;  /* 0xfffffffc00fc7947 */ /* 0x000fc0000383ffff */
[----:B------:R-:W-:-:S00]  /*0030*/  NOP ;  /* 0x0000000000007918 */ /* 0x000fc00000000000 */
        /* <DEDUP_REMOVED lines=12> */
.L_x_329:


//--------------------- .text._Z19computeStateAndLossPfS_S_P17curandStateXORWOW --------------------------
	.section	.text._Z19computeStateAndLossPfS_S_P17curandStateXORWOW,"ax",@progbits
	.align	128
        .global         _Z19computeStateAndLossPfS_S_P17curandStateXORWOW
        .type           _Z19computeStateAndLossPfS_S_P17curandStateXORWOW,@function
        .size           _Z19computeStateAndLossPfS_S_P17curandStateXORWOW,(.L_x_328 - _Z19computeStateAndLossPfS_S_P17curandStateXORWOW)
        .other          _Z19computeStateAndLossPfS_S_P17curandStateXORWOW,@"STO_CUDA_ENTRY STV_DEFAULT"
_Z19computeStateAndLossPfS_S_P17curandStateXORWOW:
.text._Z19computeStateAndLossPfS_S_P17curandStateXORWOW:
[----:B------:R-:W0:Y:S01]  /*0000*/  LDC R1, c[0x0][0x37c] ;  /* 0x0000df00ff017b82 */ /* 0x000e220000000800 */
[----:B------:R-:W1:Y:S07]  /*0010*/  S2R R14, SR_TID.X ;  /* 0x00000000000e7919 */ /* 0x000e6e0000002100 */
[----:B------:R-:W1:Y:S01]  /*0020*/  S2UR UR4, SR_CTAID.X ;  /* 0x00000000000479c3 */ /* 0x000e620000002500 */
[----:B0-----:R-:W-:-:S07]  /*0030*/  IADD3 R1, PT, PT, R1, -0x2b1d0, RZ ;  /* 0xfffd4e3001017810 */ /* 0x001fce0007ffe0ff */
[----:B------:R-:W1:Y:S02]  /*0040*/  LDC R3, c[0x0][0x360] ;  /* 0x0000d800ff037b82 */ /* 0x000e640000000800 */
[----:B-1----:R-:W-:-:S05]  /*0050*/  IMAD R14, R3, UR4, R14 ;  /* 0x00000004030e7c24 */ /* 0x002fca000f8e020e */
[----:B------:R-:W-:-:S13]  /*0060*/  ISETP.GT.AND P0, PT, R14, 0x27100, PT ;  /* 0x000271000e00780c */ /* 0x000fda0003f04270 */
[----:B------:R-:W-:Y:S05]  /*0070*/  @P0 EXIT ;  /* 0x000000000000094d */ /* 0x000fea0003800000 */
[----:B------:R-:W0:Y:S01]  /*0080*/  LDC.64 R2, c[0x0][0x380] ;  /* 0x0000e000ff027b82 */ /* 0x000e220000000a00 */
[----:B------:R-:W-:-:S13]  /*0090*/  ISETP.NE.AND P0, PT, R14, 0x27100, PT ;  /* 0x000271000e00780c */ /* 0x000fda0003f05270 */
[----:B------:R-:W-:Y:S05]  /*00a0*/  @!P0 EXIT ;  /* 0x000000000000894d */ /* 0x000fea0003800000 */
[----:B------:R-:W1:Y:S01]  /*00b0*/  LDC.64 R4, c[0x0][0x398] ;  /* 0x0000e600ff047b82 */ /* 0x000e620000000a00 */
[----:B------:R-:W2:Y:S01]  /*00c0*/  LDCU.64 UR6, c[0x0][0x358] ;  /* 0x00006b00ff0677ac */ /* 0x000ea20008000a00 */
[----:B------:R-:W-:-:S04]  /*00d0*/  IMAD.SHL.U32 R7, R14, 0x2, RZ ;  /* 0x000000020e077824 */ /* 0x000fc800078e00ff */
[----:B0-----:R-:W-:-:S05]  /*00e0*/  IMAD.WIDE R2, R7, 0x4, R2 ;  /* 0x0000000407027825 */ /* 0x001fca00078e0202 */
[----:B--2---:R0:W5:Y:S04]  /*00f0*/  LDG.E R13, desc[UR6][R2.64] ;  /* 0x00000006020d7981 */ /* 0x004168000c1e1900 */
[----:B------:R0:W5:Y:S04]  /*0100*/  LDG.E R12, desc[UR6][R2.64+0x4] ;  /* 0x00000406020c7981 */ /* 0x000168000c1e1900 */
[----:B-1----:R0:W5:Y:S01]  /*0110*/  LDG.E R0, desc[UR6][R4.64+0x18] ;  /* 0x0000180604007981 */ /* 0x002162000c1e1900 */
[----:B------:R-:W-:-:S07]  /*0120*/  HFMA2 R6, -RZ, RZ, 0, 0 ;  /* 0x00000000ff067431 */ /* 0x000fce00000001ff */
.L_x_10:
[----:B0-2---:R-:W0:Y:S01]  /*0130*/  LDC.64 R2, c[0x0][0x398] ;  /* 0x0000e600ff027b82 */ /* 0x005e220000000a00 */
[----:B-----5:R-:W-:-:S13]  /*0140*/  ISETP.NE.AND P0, PT, R0, 0x1, PT ;  /* 0x000000010000780c */ /* 0x020fda0003f05270 */
[----:B------:R-:W-:Y:S05]  /*0150*/  @!P0 BRA `(.L_x_1) ;  /* 0x0000000400388947 */ /* 0x000fea0003800000 */
[----:B------:R-:W1:Y:S02]  /*0160*/  LDC.64 R4, c[0x0][0x398] ;  /* 0x0000e600ff047b82 */ /* 0x000e640000000a00 */
[----:B-1----:R-:W2:Y:S04]  /*0170*/  LDG.E.64 R8, desc[UR6][R4.64] ;  /* 0x0000000604087981 */ /* 0x002ea8000c1e1b00 */
[----:B------:R-:W3:Y:S04]  /*0180*/  LDG.E.64 R18, desc[UR6][R4.64+0x10] ;  /* 0x0000100604127981 */ /* 0x000ee8000c1e1b00 */
[----:B------:R-:W4:Y:S01]  /*0190*/  LDG.E.64 R16, desc[UR6][R4.64+0x8] ;  /* 0x0000080604107981 */ /* 0x000f22000c1e1b00 */
[----:B------:R-:W-:-:S02]  /*01a0*/  IMAD.MOV.U32 R20, RZ, RZ, 0x2f800000 ;  /* 0x2f800000ff147424 */ /* 0x000fc400078e00ff */
[----:B------:R-:W-:Y:S01]  /*01b0*/  HFMA2 R22, -RZ, RZ, 1.5048828125, 33.21875 ;  /* 0x3e055027ff167431 */ /* 0x000fe200000001ff */
[----:B--2---:R-:W-:-:S04]  /*01c0*/  SHF.R.U32.HI R10, RZ, 0x2, R9 ;  /* 0x00000002ff0a7819 */ /* 0x004fc80000011609 */
[----:B------:R-:W-:Y:S01]  /*01d0*/  LOP3.LUT R10, R10, R9, RZ, 0x3c, !PT ;  /* 0x000000090a0a7212 */ /* 0x000fe200078e3cff */
[----:B---3--:R-:W-:Y:S01]  /*01e0*/  IMAD.SHL.U32 R7, R19, 0x10, RZ ;  /* 0x0000001013077824 */ /* 0x008fe200078e00ff */
[----:B------:R1:W-:Y:S02]  /*01f0*/  STG.E.64 desc[UR6][R4.64+0x8], R18 ;  /* 0x0000081204007986 */ /* 0x0003e4000c101b06 */
[----:B------:R-:W-:-:S04]  /*0200*/  SHF.L.U32 R9, R10, 0x1, RZ ;  /* 0x000000010a097819 */ /* 0x000fc800000006ff */
[----:B------:R-:W-:-:S04]  /*0210*/  LOP3.LUT R10, R10, R9, R7, 0x96, !PT ;  /* 0x000000090a0a7212 */ /* 0x000fc800078e9607 */
[----:B------:R-:W-:-:S04]  /*0220*/  LOP3.LUT R10, R10, R19, RZ, 0x3c, !PT ;  /* 0x000000130a0a7212 */ /* 0x000fc800078e3cff */
[----:B------:R-:W-:-:S04]  /*0230*/  IADD3 R7, PT, PT, R8, 0x587c5, R10 ;  /* 0x000587c508077810 */ /* 0x000fc80007ffe00a */
[----:B------:R-:W-:-:S05]  /*0240*/  I2FP.F32.U32 R7, R7 ;  /* 0x0000000700077245 */ /* 0x000fca0000201000 */
[----:B------:R-:W-:-:S05]  /*0250*/  FFMA R15, R7, R20, 1.1641532182693481445e-10 ;  /* 0x2f000000070f7423 */ /* 0x000fca0000000014 */
[----:B------:R-:W-:-:S04]  /*0260*/  FSETP.GEU.AND P0, PT, R15, 1.175494350822287508e-38, PT ;  /* 0x008000000f00780b */ /* 0x000fc80003f0e000 */
[----:B------:R-:W-:-:S09]  /*0270*/  FSEL R9, RZ, -23, P0 ;  /* 0xc1b80000ff097808 */ /* 0x000fd20000000000 */
[----:B------:R-:W-:-:S05]  /*0280*/  @!P0 FMUL R15, R15, 8388608 ;  /* 0x4b0000000f0f8820 */ /* 0x000fca0000400000 */
[C---:B------:R-:W-:Y:S02]  /*0290*/  IADD3 R7, PT, PT, R15.reuse, -0x3f2aaaab, RZ ;  /* 0xc0d555550f077810 */ /* 0x040fe40007ffe0ff */
[----:B------:R-:W-:Y:S02]  /*02a0*/  ISETP.GT.U32.AND P0, PT, R15, 0x7f7fffff, PT ;  /* 0x7f7fffff0f00780c */ /* 0x000fe40003f04070 */
[----:B------:R-:W-:-:S05]  /*02b0*/  LOP3.LUT R20, R7, 0xff800000, RZ, 0xc0, !PT ;  /* 0xff80000007147812 */ /* 0x000fca00078ec0ff */
[----:B------:R-:W-:Y:S01]  /*02c0*/  IMAD.IADD R7, R15, 0x1, -R20 ;  /* 0x000000010f077824 */ /* 0x000fe200078e0a14 */
[----:B------:R-:W-:-:S03]  /*02d0*/  I2FP.F32.S32 R20, R20 ;  /* 0x0000001400147245 */ /* 0x000fc60000201400 */
[----:B------:R-:W-:Y:S01]  /*02e0*/  FADD R11, R7, -1 ;  /* 0xbf800000070b7421 */ /* 0x000fe20000000000 */
[----:B----4-:R-:W-:Y:S01]  /*02f0*/  SHF.R.U32.HI R7, RZ, 0x2, R16 ;  /* 0x00000002ff077819 */ /* 0x010fe20000011610 */
[----:B------:R-:W-:Y:S02]  /*0300*/  FFMA R20, R20, 1.1920928955078125e-07, R9 ;  /* 0x3400000014147823 */ /* 0x000fe40000000009 */
[----:B------:R-:W-:Y:S01]  /*0310*/  FFMA R22, R11, -R22, 0.14084610342979431152 ;  /* 0x3e1039f60b167423 */ /* 0x000fe20000000816 */
[----:B------:R-:W-:Y:S02]  /*0320*/  LOP3.LUT R7, R7, R16, RZ, 0x3c, !PT ;  /* 0x0000001007077212 */ /* 0x000fe400078e3cff */
[----:B------:R-:W-:Y:S01]  /*0330*/  SHF.L.U32 R16, R10, 0x4, RZ ;  /* 0x000000040a107819 */ /* 0x000fe200000006ff */
[----:B------:R-:W-:Y:S02]  /*0340*/  FFMA R22, R11, R22, -0.12148627638816833496 ;  /* 0xbdf8cdcc0b167423 */ /* 0x000fe40000000016 */
[----:B------:R-:W-:-:S02]  /*0350*/  IMAD.SHL.U32 R9, R7, 0x2, RZ ;  /* 0x0000000207097824 */ /* 0x000fc400078e00ff */
[----:B------:R-:W-:-:S03]  /*0360*/  FFMA R22, R11, R22, 0.13980610668659210205 ;  /* 0x3e0f29550b167423 */ /* 0x000fc60000000016 */
[----:B------:R-:W-:Y:S01]  /*0370*/  LOP3.LUT R9, R7, R9, R16, 0x96, !PT ;  /* 0x0000000907097212 */ /* 0x000fe200078e9610 */
[----:B------:R-:W-:Y:S01]  /*0380*/  FFMA R22, R11, R22, -0.16684235632419586182 ;  /* 0xbe2ad8b90b167423 */ /* 0x000fe20000000016 */
[----:B------:R-:W-:-:S03]  /*0390*/  IADD3 R16, PT, PT, R8, 0xb0f8a, RZ ;  /* 0x000b0f8a08107810 */ /* 0x000fc60007ffe0ff */
[C---:B------:R-:W-:Y:S02]  /*03a0*/  FFMA R22, R11.reuse, R22, 0.20012299716472625732 ;  /* 0x3e4ced0b0b167423 */ /* 0x040fe40000000016 */
[----:B------:R1:W-:Y:S02]  /*03b0*/  STG.E.64 desc[UR6][R4.64], R16 ;  /* 0x0000001004007986 */ /* 0x0003e4000c101b06 */
[----:B------:R-:W-:-:S04]  /*03c0*/  FFMA R22, R11, R22, -0.24999669194221496582 ;  /* 0xbe7fff220b167423 */ /* 0x000fc80000000016 */
[----:B------:R-:W-:-:S04]  /*03d0*/  FFMA R22, R11, R22, 0.33333182334899902344 ;  /* 0x3eaaaa780b167423 */ /* 0x000fc80000000016 */
[----:B------:R-:W-:-:S04]  /*03e0*/  FFMA R22, R11, R22, -0.5 ;  /* 0xbf0000000b167423 */ /* 0x000fc80000000016 */
[----:B------:R-:W-:-:S04]  /*03f0*/  FMUL R22, R11, R22 ;  /* 0x000000160b167220 */ /* 0x000fc80000400000 */
[----:B------:R-:W-:Y:S01]  /*0400*/  FFMA R11, R11, R22, R11 ;  /* 0x000000160b0b7223 */ /* 0x000fe2000000000b */
[----:B------:R-:W-:-:S03]  /*0410*/  IMAD.MOV.U32 R22, RZ, RZ, 0x7f800000 ;  /* 0x7f800000ff167424 */ /* 0x000fc600078e00ff */
[----:B------:R-:W-:Y:S01]  /*0420*/  FFMA R20, R20, 0.69314718246459960938, R11 ;  /* 0x3f31721814147823 */ /* 0x000fe2000000000b */
[C---:B------:R-:W-:Y:S01]  /*0430*/  @P0 FFMA R20, R15.reuse, R22, +INF ;  /* 0x7f8000000f140423 */ /* 0x040fe20000000016 */
[----:B------:R-:W-:Y:S02]  /*0440*/  FSETP.NEU.AND P0, PT, R15, RZ, PT ;  /* 0x000000ff0f00720b */ /* 0x000fe40003f0d000 */
[----:B------:R-:W-:Y:S01]  /*0450*/  LOP3.LUT R11, R9, R10, RZ, 0x3c, !PT ;  /* 0x0000000a090b7212 */ /* 0x000fe200078e3cff */
[----:B------:R-:W-:-:S03]  /*0460*/  FMUL R20, R20, -2 ;  /* 0xc000000014147820 */ /* 0x000fc60000400000 */
[----:B------:R-:W-:Y:S01]  /*0470*/  IADD3 R7, PT, PT, R11, R16, RZ ;  /* 0x000000100b077210 */ /* 0x000fe20007ffe0ff */
[----:B------:R1:W-:Y:S01]  /*0480*/  STG.E.64 desc[UR6][R4.64+0x10], R10 ;  /* 0x0000100a04007986 */ /* 0x0003e2000c101b06 */
[----:B------:R-:W-:Y:S01]  /*0490*/  FSEL R8, R20, +INF , P0 ;  /* 0x7f80000014087808 */ /* 0x000fe20000000000 */
[----:B------:R-:W-:Y:S01]  /*04a0*/  IMAD.MOV.U32 R20, RZ, RZ, 0x30c90fdb ;  /* 0x30c90fdbff147424 */ /* 0x000fe200078e00ff */
[----:B------:R-:W-:Y:S02]  /*04b0*/  I2FP.F32.U32 R7, R7 ;  /* 0x0000000700077245 */ /* 0x000fe40000201000 */
[----:B------:R1:W2:Y:S01]  /*04c0*/  MUFU.RSQ R9, R8 ;  /* 0x0000000800097308 */ /* 0x0002a20000001400 */
[----:B------:R-:W-:Y:S02]  /*04d0*/  VIADD R15, R8, 0xf3000000 ;  /* 0xf3000000080f7836 */ /* 0x000fe40000000000 */
[----:B------:R-:W-:-:S03]  /*04e0*/  FFMA R7, R7, R20, 7.314590599882819788e-10 ;  /* 0x30490fdb07077423 */ /* 0x000fc60000000014 */
[----:B------:R-:W-:-:S13]  /*04f0*/  ISETP.GT.U32.AND P0, PT, R15, 0x727fffff, PT ;  /* 0x727fffff0f00780c */ /* 0x000fda0003f04070 */
[----:B-12---:R-:W-:Y:S05]  /*0500*/  @!P0 BRA `(.L_x_2) ;  /* 0x0000000000188947 */ /* 0x006fea0003800000 */
[----:B------:R-:W-:Y:S01]  /*0510*/  BSSY.RECONVERGENT B0, `(.L_x_3) ;  /* 0x0000003000007945 */ /* 0x000fe20003800200 */
[----:B------:R-:W-:-:S07]  /*0520*/  MOV R40, 0x540 ;  /* 0x0000054000287802 */ /* 0x000fce0000000f00 */
[----:B0-----:R-:W-:Y:S05]  /*0530*/  CALL.REL.NOINC `($__internal_0_$__cuda_sm20_sqrt_rn_f32_slowpath) ;  /* 0x0000018800547944 */ /* 0x001fea0003c00000 */
[----:B------:R-:W-:Y:S05]  /*0540*/  BSYNC.RECONVERGENT B0 ;  /* 0x0000000000007941 */ /* 0x000fea0003800200 */
.L_x_3:
[----:B------:R-:W-:Y:S01]  /*0550*/  MOV R4, R34 ;  /* 0x0000002200047202 */ /* 0x000fe20000000f00 */
[----:B------:R-:W-:Y:S06]  /*0560*/  BRA `(.L_x_4) ;  /* 0x0000000000107947 */ /* 0x000fec0003800000 */
.L_x_2:
[----:B------:R-:W-:Y:S01]  /*0570*/  FMUL.FTZ R5, R8, R9 ;  /* 0x0000000908057220 */ /* 0x000fe20000410000 */
[----:B------:R-:W-:-:S03]  /*0580*/  FMUL.FTZ R9, R9, 0.5 ;  /* 0x3f00000009097820 */ /* 0x000fc60000410000 */
[----:B------:R-:W-:-:S04]  /*0590*/  FFMA R4, -R5, R5, R8 ;  /* 0x0000000505047223 */ /* 0x000fc80000000108 */
[----:B------:R-:W-:-:S07]  /*05a0*/  FFMA R4, R4, R9, R5 ;  /* 0x0000000904047223 */ /* 0x000fce0000000005 */
.L_x_4:
[----:B------:R-:W-:Y:S01]  /*05b0*/  FMUL.RZ R7, R7, 0.15915493667125701904 ;  /* 0x3e22f98307077820 */ /* 0x000fe2000040c000 */
[----:B------:R-:W-:-:S03]  /*05c0*/  IMAD.MOV.U32 R9, RZ, RZ, 0x1 ;  /* 0x00000001ff097424 */ /* 0x000fc600078e00ff */
[----:B------:R-:W1:Y:S02]  /*05d0*/  MUFU.COS R29, R7 ;  /* 0x00000007001d7308 */ /* 0x000e640000000000 */
[----:B0-----:R0:W-:Y:S06]  /*05e0*/  STG.E desc[UR6][R2.64+0x18], R9 ;  /* 0x0000180902007986 */ /* 0x0011ec000c101906 */
[----:B------:R-:W2:Y:S01]  /*05f0*/  MUFU.SIN R5, R7 ;  /* 0x0000000700057308 */ /* 0x000ea20000000400 */
[----:B-1----:R-:W-:-:S05]  /*0600*/  FMUL R29, R29, R4 ;  /* 0x000000041d1d7220 */ /* 0x002fca0000400000 */
[----:B------:R0:W-:Y:S01]  /*0610*/  STG.E desc[UR6][R2.64+0x20], R29 ;  /* 0x0000201d02007986 */ /* 0x0001e2000c101906 */
[----:B--2---:R-:W-:Y:S01]  /*0620*/  FMUL R4, R5, R4 ;  /* 0x0000000405047220 */ /* 0x004fe20000400000 */
[----:B------:R-:W-:Y:S06]  /*0630*/  BRA `(.L_x_5) ;  /* 0x00000000000c7947 */ /* 0x000fec0003800000 */
.L_x_1:
[----:B0-----:R-:W2:Y:S04]  /*0640*/  LDG.E R29, desc[UR6][R2.64+0x20] ;  /* 0x00002006021d7981 */ /* 0x001ea8000c1e1900 */
[----:B------:R0:W-:Y:S02]  /*0650*/  STG.E desc[UR6][R2.64+0x18], RZ ;  /* 0x000018ff02007986 */ /* 0x0001e4000c101906 */
[----:B0-2---:R-:W-:-:S07]  /*0660*/  MOV R4, R29 ;  /* 0x0000001d00047202 */ /* 0x005fce0000000f00 */
.L_x_5:
[----:B------:R-:W-:Y:S01]  /*0670*/  IMAD.SHL.U32 R8, R6, 0x2, RZ ;  /* 0x0000000206087824 */ /* 0x000fe200078e00ff */
[----:B------:R-:W-:Y:S01]  /*0680*/  ISETP.NE.AND P0, PT, R0, 0x1, PT ;  /* 0x000000010000780c */ /* 0x000fe20003f05270 */
[----:B------:R-:W-:Y:S01]  /*0690*/  IMAD.MOV.U32 R0, RZ, RZ, RZ ;  /* 0x000000ffff007224 */ /* 0x000fe200078e00ff */
[----:B------:R-:W-:Y:S02]  /*06a0*/  MOV R5, R29 ;  /* 0x0000001d00057202 */ /* 0x000fe40000000f00 */
[----:B------:R-:W-:Y:S01]  /*06b0*/  LEA R19, R8, R1, 0x2 ;  /* 0x0000000108137211 */ /* 0x000fe200078e10ff */
[----:B------:R-:W-:-:S04]  /*06c0*/  IMAD.MOV.U32 R8, RZ, RZ, 0x3f800000 ;  /* 0x3f800000ff087424 */ /* 0x000fc800078e00ff */
[----:B------:R1:W-:Y:S04]  /*06d0*/  STL [R19+0x2b130], R4 ;  /* 0x02b1300413007387 */ /* 0x0003e80000100800 */
[----:B------:R1:W-:Y:S01]  /*06e0*/  STL [R19+0x2b180], R8 ;  /* 0x02b1800813007387 */ /* 0x0003e20000100800 */
[----:B------:R-:W-:Y:S05]  /*06f0*/  @P0 BRA `(.L_x_6) ;  /* 0x0000000400300947 */ /* 0x000fea0003800000 */
[----:B-1----:R-:W2:Y:S04]  /*0700*/  LDG.E.64 R4, desc[UR6][R2.64] ;  /* 0x0000000602047981 */ /* 0x002ea8000c1e1b00 */
[----:B------:R-:W3:Y:S04]  /*0710*/  LDG.E.64 R10, desc[UR6][R2.64+0x10] ;  /* 0x00001006020a7981 */ /* 0x000ee8000c1e1b00 */
[----:B0-----:R-:W4:Y:S01]  /*0720*/  LDG.E.64 R8, desc[UR6][R2.64+0x8] ;  /* 0x0000080602087981 */ /* 0x001f22000c1e1b00 */
[----:B------:R-:W-:Y:S02]  /*0730*/  HFMA2 R15, -RZ, RZ, 0.1171875, 0 ;  /* 0x2f800000ff0f7431 */ /* 0x000fe400000001ff */
[----:B------:R-:W-:Y:S01]  /*0740*/  IMAD.MOV.U32 R20, RZ, RZ, 0x3e055027 ;  /* 0x3e055027ff147424 */ /* 0x000fe200078e00ff */
[----:B--2---:R-:W-:-:S04]  /*0750*/  SHF.R.U32.HI R0, RZ, 0x2, R5 ;  /* 0x00000002ff007819 */ /* 0x004fc80000011605 */
[----:B------:R-:W-:Y:S01]  /*0760*/  LOP3.LUT R0, R0, R5, RZ, 0x3c, !PT ;  /* 0x0000000500007212 */ /* 0x000fe200078e3cff */
[----:B---3--:R0:W-:Y:S01]  /*0770*/  STG.E.64 desc[UR6][R2.64+0x8], R10 ;  /* 0x0000080a02007986 */ /* 0x0081e2000c101b06 */
[----:B------:R-:W-:-:S03]  /*0780*/  SHF.L.U32 R5, R11, 0x4, RZ ;  /* 0x000000040b057819 */ /* 0x000fc600000006ff */
[----:B------:R-:W-:-:S05]  /*0790*/  IMAD.SHL.U32 R7, R0, 0x2, RZ ;  /* 0x0000000200077824 */ /* 0x000fca00078e00ff */
[----:B------:R-:W-:Y:S02]  /*07a0*/  LOP3.LUT R0, R0, R7, R5, 0x96, !PT ;  /* 0x0000000700007212 */ /* 0x000fe400078e9605 */
[----:B----4-:R-:W-:Y:S02]  /*07b0*/  SHF.R.U32.HI R5, RZ, 0x2, R8 ;  /* 0x00000002ff057819 */ /* 0x010fe40000011608 */
[----:B------:R-:W-:Y:S02]  /*07c0*/  LOP3.LUT R16, R0, R11, RZ, 0x3c, !PT ;  /* 0x0000000b00107212 */ /* 0x000fe400078e3cff */
[----:B------:R-:W-:Y:S02]  /*07d0*/  LOP3.LUT R5, R5, R8, RZ, 0x3c, !PT ;  /* 0x0000000805057212 */ /* 0x000fe400078e3cff */
[----:B------:R-:W-:-:S04]  /*07e0*/  IADD3 R0, PT, PT, R4, 0x587c5, R16 ;  /* 0x000587c504007810 */ /* 0x000fc80007ffe010 */
[----:B------:R-:W-:-:S05]  /*07f0*/  I2FP.F32.U32 R0, R0 ;  /* 0x0000000000007245 */ /* 0x000fca0000201000 */
[----:B------:R-:W-:-:S05]  /*0800*/  FFMA R15, R0, R15, 1.1641532182693481445e-10 ;  /* 0x2f000000000f7423 */ /* 0x000fca000000000f */
[----:B------:R-:W-:-:S13]  /*0810*/  FSETP.GEU.AND P0, PT, R15, 1.175494350822287508e-38, PT ;  /* 0x008000000f00780b */ /* 0x000fda0003f0e000 */
[----:B------:R-:W-:-:S04]  /*0820*/  @!P0 FMUL R15, R15, 8388608 ;  /* 0x4b0000000f0f8820 */ /* 0x000fc80000400000 */
[----:B------:R-:W-:-:S05]  /*0830*/  VIADD R0, R15, 0xc0d55555 ;  /* 0xc0d555550f007836 */ /* 0x000fca0000000000 */
[----:B------:R-:W-:-:S04]  /*0840*/  LOP3.LUT R18, R0, 0xff800000, RZ, 0xc0, !PT ;  /* 0xff80000000127812 */ /* 0x000fc800078ec0ff */
[-C--:B------:R-:W-:Y:S02]  /*0850*/  IADD3 R0, PT, PT, R15, -R18.reuse, RZ ;  /* 0x800000120f007210 */ /* 0x080fe40007ffe0ff */
[----:B------:R-:W-:-:S03]  /*0860*/  I2FP.F32.S32 R7, R18 ;  /* 0x0000001200077245 */ /* 0x000fc60000201400 */
[----:B------:R-:W-:-:S04]  /*0870*/  FADD R17, R0, -1 ;  /* 0xbf80000000117421 */ /* 0x000fc80000000000 */
[----:B------:R-:W-:-:S04]  /*0880*/  FFMA R0, R17, -R20, 0.14084610342979431152 ;  /* 0x3e1039f611007423 */ /* 0x000fc80000000814 */
[----:B------:R-:W-:-:S04]  /*0890*/  FFMA R0, R17, R0, -0.12148627638816833496 ;  /* 0xbdf8cdcc11007423 */ /* 0x000fc80000000000 */
[----:B------:R-:W-:-:S04]  /*08a0*/  FFMA R0, R17, R0, 0.13980610668659210205 ;  /* 0x3e0f295511007423 */ /* 0x000fc80000000000 */
[----:B------:R-:W-:-:S04]  /*08b0*/  FFMA R0, R17, R0, -0.16684235632419586182 ;  /* 0xbe2ad8b911007423 */ /* 0x000fc80000000000 */
[----:B------:R-:W-:-:S04]  /*08c0*/  FFMA R0, R17, R0, 0.20012299716472625732 ;  /* 0x3e4ced0b11007423 */ /* 0x000fc80000000000 */
[----:B------:R-:W-:-:S04]  /*08d0*/  FFMA R0, R17, R0, -0.24999669194221496582 ;  /* 0xbe7fff2211007423 */ /* 0x000fc80000000000 */
[----:B------:R-:W-:-:S04]  /*08e0*/  FFMA R0, R17, R0, 0.33333182334899902344 ;  /* 0x3eaaaa7811007423 */ /* 0x000fc80000000000 */
[----:B------:R-:W-:Y:S01]  /*08f0*/  FFMA R20, R17, R0, -0.5 ;  /* 0xbf00000011147423 */ /* 0x000fe20000000000 */
[----:B------:R-:W-:Y:S02]  /*0900*/  FSEL R0, RZ, -23, P0 ;  /* 0xc1b80000ff007808 */ /* 0x000fe40000000000 */
[----:B------:R-:W-:Y:S01]  /*0910*/  ISETP.GT.U32.AND P0, PT, R15, 0x7f7fffff, PT ;  /* 0x7f7fffff0f00780c */ /* 0x000fe20003f04070 */
[----:B------:R-:W-:Y:S02]  /*0920*/  FMUL R20, R17, R20 ;  /* 0x0000001411147220 */ /* 0x000fe40000400000 */
[----:B------:R-:W-:Y:S01]  /*0930*/  FFMA R8, R7, 1.1920928955078125e-07, R0 ;  /* 0x3400000007087823 */ /* 0x000fe20000000000 */
[----:B------:R-:W-:Y:S02]  /*0940*/  IMAD.SHL.U32 R0, R16, 0x10, RZ ;  /* 0x0000001010007824 */ /* 0x000fe400078e00ff */
[----:B------:R-:W-:Y:S01]  /*0950*/  FFMA R17, R17, R20, R17 ;  /* 0x0000001411117223 */ /* 0x000fe20000000011 */
[----:B------:R-:W-:-:S02]  /*0960*/  MOV R20, 0x7f800000 ;  /* 0x7f80000000147802 */ /* 0x000fc40000000f00 */
[C---:B------:R-:W-:Y:S01]  /*0970*/  SHF.L.U32 R7, R5.reuse, 0x1, RZ ;  /* 0x0000000105077819 */ /* 0x040fe200000006ff */
[----:B------:R-:W-:Y:S01]  /*0980*/  FFMA R18, R8, 0.69314718246459960938, R17 ;  /* 0x3f31721808127823 */ /* 0x000fe20000000011 */
[----:B------:R-:W-:Y:S02]  /*0990*/  VIADD R8, R4, 0xb0f8a ;  /* 0x000b0f8a04087836 */ /* 0x000fe40000000000 */
[----:B------:R-:W-:Y:S01]  /*09a0*/  LOP3.LUT R7, R5, R7, R0, 0x96, !PT ;  /* 0x0000000705077212 */ /* 0x000fe200078e9600 */
[C---:B------:R-:W-:Y:S01]  /*09b0*/  @P0 FFMA R18, R15.reuse, R20, +INF ;  /* 0x7f8000000f120423 */ /* 0x040fe20000000014 */
[----:B------:R-:W-:Y:S01]  /*09c0*/  FSETP.NEU.AND P0, PT, R15, RZ, PT ;  /* 0x000000ff0f00720b */ /* 0x000fe20003f0d000 */
[----:B------:R0:W-:Y:S01]  /*09d0*/  STG.E.64 desc[UR6][R2.64], R8 ;  /* 0x0000000802007986 */ /* 0x0001e2000c101b06 */
[----:B------:R-:W-:Y:S01]  /*09e0*/  LOP3.LUT R17, R7, R16, RZ, 0x3c, !PT ;  /* 0x0000001007117212 */ /* 0x000fe200078e3cff */
[----:B------:R-:W-:Y:S01]  /*09f0*/  FMUL R18, R18, -2 ;  /* 0xc000000012127820 */ /* 0x000fe20000400000 */
[----:B------:R-:W-:-:S03]  /*0a00*/  HFMA2 R7, -RZ, RZ, 0.1495361328125, 0.0004794597625732421875 ;  /* 0x30c90fdbff077431 */ /* 0x000fc600000001ff */
[----:B------:R0:W-:Y:S01]  /*0a10*/  STG.E.64 desc[UR6][R2.64+0x10], R16 ;  /* 0x0000101002007986 */ /* 0x0001e2000c101b06 */
[----:B------:R-:W-:Y:S01]  /*0a20*/  FSEL R18, R18, +INF , P0 ;  /* 0x7f80000012127808 */ /* 0x000fe20000000000 */
[----:B------:R-:W-:-:S03]  /*0a30*/  IMAD.IADD R0, R17, 0x1, R8 ;  /* 0x0000000111007824 */ /* 0x000fc600078e0208 */
[----:B------:R-:W-:Y:S01]  /*0a40*/  IADD3 R4, PT, PT, R18, -0xd000000, RZ ;  /* 0xf300000012047810 */ /* 0x000fe20007ffe0ff */
[----:B------:R0:W1:Y:S01]  /*0a50*/  MUFU.RSQ R5, R18 ;  /* 0x0000001200057308 */ /* 0x0000620000001400 */
[----:B------:R-:W-:Y:S02]  /*0a60*/  I2FP.F32.U32 R0, R0 ;  /* 0x0000000000007245 */ /* 0x000fe40000201000 */
[----:B------:R-:W-:-:S03]  /*0a70*/  ISETP.GT.U32.AND P0, PT, R4, 0x727fffff, PT ;  /* 0x727fffff0400780c */ /* 0x000fc60003f04070 */
[----:B------:R-:W-:-:S10]  /*0a80*/  FFMA R0, R0, R7, 7.314590599882819788e-10 ;  /* 0x30490fdb00007423 */ /* 0x000fd40000000007 */
[----:B0-----:R-:W-:Y:S05]  /*0a90*/  @!P0 BRA `(.L_x_7) ;  /* 0x00000000001c8947 */ /* 0x001fea0003800000 */
[----:B------:R-:W-:Y:S01]  /*0aa0*/  BSSY.RECONVERGENT B0, `(.L_x_8) ;  /* 0x0000004000007945 */ /* 0x000fe20003800200 */
[----:B------:R-:W-:Y:S01]  /*0ab0*/  IMAD.MOV.U32 R8, RZ, RZ, R18 ;  /* 0x000000ffff087224 */ /* 0x000fe200078e0012 */
[----:B------:R-:W-:-:S07]  /*0ac0*/  MOV R40, 0xae0 ;  /* 0x00000ae000287802 */ /* 0x000fce0000000f00 */
[----:B-1----:R-:W-:Y:S05]  /*0ad0*/  CALL.REL.NOINC `($__internal_0_$__cuda_sm20_sqrt_rn_f32_slowpath) ;  /* 0x0000018000ec7944 */ /* 0x002fea0003c00000 */
[----:B------:R-:W-:Y:S05]  /*0ae0*/  BSYNC.RECONVERGENT B0 ;  /* 0x0000000000007941 */ /* 0x000fea0003800200 */
.L_x_8:
[----:B------:R-:W-:Y:S01]  /*0af0*/  MOV R5, R34 ;  /* 0x0000002200057202 */ /* 0x000fe20000000f00 */
[----:B------:R-:W-:Y:S06]  /*0b00*/  BRA `(.L_x_9) ;  /* 0x0000000000107947 */ /* 0x000fec0003800000 */
.L_x_7:
[----:B-1----:R-:W-:Y:S01]  /*0b10*/  FMUL.FTZ R7, R18, R5 ;  /* 0x0000000512077220 */ /* 0x002fe20000410000 */
[----:B------:R-:W-:-:S03]  /*0b20*/  FMUL.FTZ R5, R5, 0.5 ;  /* 0x3f00000005057820 */ /* 0x000fc60000410000 */
[----:B------:R-:W-:-:S04]  /*0b30*/  FFMA R18, -R7, R7, R18 ;  /* 0x0000000707127223 */ /* 0x000fc80000000112 */
[----:B------:R-:W-:-:S07]  /*0b40*/  FFMA R5, R18, R5, R7 ;  /* 0x0000000512057223 */ /* 0x000fce0000000007 */
.L_x_9:
[----:B------:R-:W-:-:S04]  /*0b50*/  FMUL.RZ R7, R0, 0.15915493667125701904 ;  /* 0x3e22f98300077820 */ /* 0x000fc8000040c000 */
[----:B------:R-:W0:Y:S08]  /*0b60*/  MUFU.COS R0, R7 ;  /* 0x0000000700007308 */ /* 0x000e300000000000 */
[----:B------:R-:W1:Y:S01]  /*0b70*/  MUFU.SIN R4, R7 ;  /* 0x0000000700047308 */ /* 0x000e620000000400 */
[----:B0-----:R-:W-:Y:S01]  /*0b80*/  FMUL R29, R0, R5 ;  /* 0x00000005001d7220 */ /* 0x001fe20000400000 */
[----:B------:R-:W-:-:S04]  /*0b90*/  IMAD.MOV.U32 R0, RZ, RZ, 0x1 ;  /* 0x00000001ff007424 */ /* 0x000fc800078e00ff */
[----:B------:R2:W-:Y:S01]  /*0ba0*/  STG.E desc[UR6][R2.64+0x20], R29 ;  /* 0x0000201d02007986 */ /* 0x0005e2000c101906 */
[----:B-1----:R-:W-:-:S07]  /*0bb0*/  FMUL R5, R4, R5 ;  /* 0x0000000504057220 */ /* 0x002fce0000400000 */
.L_x_6:
[----:B-1----:R-:W-:Y:S01]  /*0bc0*/  HFMA2 R4, -RZ, RZ, 1.875, 0 ;  /* 0x3f800000ff047431 */ /* 0x002fe200000001ff */
[----:B------:R1:W-:Y:S01]  /*0bd0*/  STG.E desc[UR6][R2.64+0x18], R0 ;  /* 0x0000180002007986 */ /* 0x0003e2000c101906 */
[----:B------:R-:W-:-:S03]  /*0be0*/  VIADD R6, R6, 0x1 ;  /* 0x0000000106067836 */ /* 0x000fc60000000000 */
[----:B------:R1:W-:Y:S02]  /*0bf0*/  STL [R19+0x2b134], R5 ;  /* 0x02b1340513007387 */ /* 0x0003e40000100800 */
[----:B------:R-:W-:Y:S02]  /*0c00*/  ISETP.NE.AND P0, PT, R6, 0xa, PT ;  /* 0x0000000a0600780c */ /* 0x000fe40003f05270 */
[----:B------:R1:W-:Y:S11]  /*0c10*/  STL [R19+0x2b184], R4 ;  /* 0x02b1840413007387 */ /* 0x0003f60000100800 */
[----:B-1----:R-:W-:Y:S05]  /*0c20*/  @P0 BRA `(.L_x_10) ;  /* 0xfffffff400400947 */ /* 0x002fea000383ffff */
[C---:B------:R-:W-:Y:S01]  /*0c30*/  FMUL R20, R13.reuse, 0.63661974668502807617 ;  /* 0x3f22f9830d147820 */ /* 0x040fe20000400000 */
[C---:B------:R-:W-:Y:S01]  /*0c40*/  FMUL R19, R13.reuse, R13 ;  /* 0x0000000d0d137220 */ /* 0x040fe20000400000 */
[----:B------:R-:W-:Y:S01]  /*0c50*/  SHF.R.U32.HI R22, RZ, 0x17, R13 ;  /* 0x00000017ff167819 */ /* 0x000fe2000001160d */
[----:B------:R-:W-:Y:S01]  /*0c60*/  BSSY.RECONVERGENT B0, `(.L_x_11) ;  /* 0x0001165000007945 */ /* 0x000fe20003800200 */
[----:B------:R-:W-:Y:S01]  /*0c70*/  SHF.L.U32 R21, R13, 0x8, RZ ;  /* 0x000000080d157819 */ /* 0x000fe200000006ff */
[----:B------:R-:W-:Y:S01]  /*0c80*/  FMUL R11, R19, 0.63661974668502807617 ;  /* 0x3f22f983130b7820 */ /* 0x000fe20000400000 */
[----:B------:R-:W1:Y:S01]  /*0c90*/  F2I.NTZ R20, R20 ;  /* 0x0000001400147305 */ /* 0x000e620000203100 */
[----:B------:R-:W-:Y:S01]  /*0ca0*/  SHF.R.U32.HI R16, RZ, 0x17, R19 ;  /* 0x00000017ff107819 */ /* 0x000fe20000011613 */
[----:B------:R-:W-:Y:S01]  /*0cb0*/  IMAD.MOV.U32 R27, RZ, RZ, RZ ;  /* 0x000000ffff1b7224 */ /* 0x000fe200078e00ff */
[----:B0-2---:R-:W-:Y:S01]  /*0cc0*/  LOP3.LUT R2, R22, 0xe0, RZ, 0xc0, !PT ;  /* 0x000000e016027812 */ /* 0x005fe200078ec0ff */
[----:B------:R-:W-:Y:S01]  /*0cd0*/  VIADD R25, R1, 0x27120 ;  /* 0x0002712001197836 */ /* 0x000fe20000000000 */
[----:B------:R-:W-:Y:S01]  /*0ce0*/  SHF.L.U32 R15, R19, 0x8, RZ ;  /* 0x00000008130f7819 */ /* 0x000fe200000006ff */
[----:B------:R-:W-:Y:S01]  /*0cf0*/  VIADD R23, R1, 0x20 ;  /* 0x0000002001177836 */ /* 0x000fe20000000000 */
[----:B------:R-:W-:Y:S01]  /*0d00*/  IADD3 R2, PT, PT, R2, -0x80, RZ ;  /* 0xffffff8002027810 */ /* 0x000fe20007ffe0ff */
[----:B------:R-:W0:Y:S01]  /*0d10*/  F2I.NTZ R11, R11 ;  /* 0x0000000b000b7305 */ /* 0x000e220000203100 */
[----:B------:R-:W-:Y:S01]  /*0d20*/  MOV R26, 0x3f800000 ;  /* 0x3f800000001a7802 */ /* 0x000fe20000000f00 */
[----:B------:R-:W-:Y:S01]  /*0d30*/  FMUL R17, RZ, R19 ;  /* 0x00000013ff117220 */ /* 0x000fe20000400000 */
[----:B------:R-:W-:-:S02]  /*0d40*/  SHF.R.U32.HI R2, RZ, 0x5, R2 ;  /* 0x00000005ff027819 */ /* 0x000fc40000011602 */
[----:B------:R-:W-:Y:S02]  /*0d50*/  IADD3 R24, PT, PT, R1, 0x29060, RZ ;  /* 0x0002906001187810 */ /* 0x000fe40007ffe0ff */
[----:B-1----:R-:W-:Y:S01]  /*0d60*/  I2FP.F32.S32 R18, R20 ;  /* 0x0000001400127245 */ /* 0x002fe20000201400 */
[----:B------:R-:W-:Y:S01]  /*0d70*/  IMAD R28, R2, -0x4, R1 ;  /* 0xfffffffc021c7824 */ /* 0x000fe200078e0201 */
[----:B------:R-:W-:Y:S02]  /*0d80*/  LOP3.LUT R22, R22, 0x1f, RZ, 0xc0, !PT ;  /* 0x0000001f16167812 */ /* 0x000fe400078ec0ff */
[----:B------:R-:W-:Y:S01]  /*0d90*/  LOP3.LUT R21, R21, 0x80000000, RZ, 0xfc, !PT ;  /* 0x8000000015157812 */ /* 0x000fe200078efcff */
[C---:B------:R-:W-:Y:S01]  /*0da0*/  FFMA R3, R18.reuse, -1.5707962512969970703, R13 ;  /* 0xbfc90fda12037823 */ /* 0x040fe2000000000d */
[----:B------:R-:W-:Y:S02]  /*0db0*/  LOP3.LUT R15, R15, 0x80000000, RZ, 0xfc, !PT ;  /* 0x800000000f0f7812 */ /* 0x000fe400078efcff */
[----:B0-----:R-:W-:Y:S01]  /*0dc0*/  I2FP.F32.S32 R10, R11 ;  /* 0x0000000b000a7245 */ /* 0x001fe20000201400 */
[----:B------:R-:W-:-:S04]  /*0dd0*/  FFMA R3, R18, -7.5497894158615963534e-08, R3 ;  /* 0xb3a2216812037823 */ /* 0x000fc80000000003 */
[----:B------:R-:W-:Y:S01]  /*0de0*/  FFMA R18, R18, -5.3903029534742383927e-15, R3 ;  /* 0xa7c234c512127823 */ /* 0x000fe20000000003 */
[----:B------:R-:W-:Y:S01]  /*0df0*/  LOP3.LUT R3, R16, 0xe0, RZ, 0xc0, !PT ;  /* 0x000000e010037812 */ /* 0x000fe200078ec0ff */
[----:B------:R-:W-:Y:S01]  /*0e00*/  FFMA R5, R10, -1.5707962512969970703, R19 ;  /* 0xbfc90fda0a057823 */ /* 0x000fe20000000013 */
[----:B------:R-:W-:-:S03]  /*0e10*/  LOP3.LUT R16, R16, 0x1f, RZ, 0xc0, !PT ;  /* 0x0000001f10107812 */ /* 0x000fc600078ec0ff */
[----:B------:R-:W-:Y:S02]  /*0e20*/  VIADD R3, R3, 0xffffff80 ;  /* 0xffffff8003037836 */ /* 0x000fe40000000000 */
[----:B------:R-:W-:-:S03]  /*0e30*/  FFMA R5, R10, -7.5497894158615963534e-08, R5 ;  /* 0xb3a221680a057823 */ /* 0x000fc60000000005 */
[----:B------:R-:W-:Y:S01]  /*0e40*/  SHF.R.U32.HI R4, RZ, 0x5, R3 ;  /* 0x00000005ff047819 */ /* 0x000fe20000011603 */
[----:B------:R-:W-:-:S04]  /*0e50*/  FFMA R10, R10, -5.3903029534742383927e-15, R5 ;  /* 0xa7c234c50a0a7823 */ /* 0x000fc80000000005 */
[----:B------:R-:W-:-:S07]  /*0e60*/  IMAD R226, R4, -0x4, R1 ;  /* 0xfffffffc04e27824 */ /* 0x000fce00078e0201 */
.L_x_226:
[----:B------:R0:W5:Y:S04]  /*0e70*/  LDL R31, [R1+0x2b130] ;  /* 0x02b13000011f7983 */ /* 0x0001680000100800 */
[----:B------:R0:W5:Y:S01]  /*0e80*/  LDL R2, [R1+0x2b180] ;  /* 0x02b1800001027983 */ /* 0x0001620000100800 */
[----:B------:R-:W-:Y:S01]  /*0e90*/  VIADD R3, R1, 0x48 ;  /* 0x0000004801037836 */ /* 0x000fe20000000000 */
[----:B-1----:R-:W-:-:S07]  /*0ea0*/  MOV R4, RZ ;  /* 0x000000ff00047202 */ /* 0x002fce0000000f00 */
.L_x_112:
[----:B------:R-:W-:Y:S01]  /*0eb0*/  ISETP.NE.AND P0, PT, R0, 0x1, PT ;  /* 0x000000010000780c */ /* 0x000fe20003f05270 */
[----:B------:R-:W-:Y:S01]  /*0ec0*/  BSSY.RECONVERGENT B1, `(.L_x_12) ;  /* 0x000004f000017945 */ /* 0x000fe20003800200 */
[----:B------:R-:W-:-:S11]  /*0ed0*/  IMAD.MOV.U32 R5, RZ, RZ, R29 ;  /* 0x000000ffff057224 */ /* 0x000fd600078e001d */
[----:B01-34-:R-:W-:Y:S05]  /*0ee0*/  @!P0 BRA `(.L_x_13) ;  /* 0x0000000400308947 */ /* 0x01bfea0003800000 */
[----:B------:R-:W1:Y:S02]  /*0ef0*/  LDC.64 R6, c[0x0][0x398] ;  /* 0x0000e600ff067b82 */ /* 0x000e640000000a00 */
[----:B-1----:R-:W2:Y:S04]  /*0f00*/  LDG.E.64 R8, desc[UR6][R6.64] ;  /* 0x0000000606087981 */ /* 0x002ea8000c1e1b00 */
[----:B------:R-:W3:Y:S04]  /*0f10*/  LDG.E.64 R34, desc[UR6][R6.64+0x10] ;  /* 0x0000100606227981 */ /* 0x000ee8000c1e1b00 */
[----:B------:R-:W4:Y:S01]  /*0f20*/  LDG.E.64 R32, desc[UR6][R6.64+0x8] ;  /* 0x0000080606207981 */ /* 0x000f22000c1e1b00 */
[----:B------:R-:W-:Y:S01]  /*0f30*/  IMAD.MOV.U32 R38, RZ, RZ, 0x3e055027 ;  /* 0x3e055027ff267424 */ /* 0x000fe200078e00ff */
[----:B------:R-:W-:-:S02]  /*0f40*/  MOV R40, 0x7f800000 ;  /* 0x7f80000000287802 */ /* 0x000fc40000000f00 */
[----:B--2---:R-:W-:-:S04]  /*0f50*/  SHF.R.U32.HI R30, RZ, 0x2, R9 ;  /* 0x00000002ff1e7819 */ /* 0x004fc80000011609 */
[----:B------:R-:W-:Y:S01]  /*0f60*/  LOP3.LUT R30, R30, R9, RZ, 0x3c, !PT ;  /* 0x000000091e1e7212 */ /* 0x000fe200078e3cff */
[----:B---3--:R1:W-:Y:S01]  /*0f70*/  STG.E.64 desc[UR6][R6.64+0x8], R34 ;  /* 0x0000082206007986 */ /* 0x0083e2000c101b06 */
[----:B------:R-:W-:-:S03]  /*0f80*/  SHF.L.U32 R5, R35, 0x4, RZ ;  /* 0x0000000423057819 */ /* 0x000fc600000006ff */
[----:B------:R-:W-:-:S05]  /*0f90*/  IMAD.SHL.U32 R9, R30, 0x2, RZ ;  /* 0x000000021e097824 */ /* 0x000fca00078e00ff */
[----:B------:R-:W-:-:S04]  /*0fa0*/  LOP3.LUT R30, R30, R9, R5, 0x96, !PT ;  /* 0x000000091e1e7212 */ /* 0x000fc800078e9605 */
[----:B------:R-:W-:Y:S01]  /*0fb0*/  LOP3.LUT R36, R30, R35, RZ, 0x3c, !PT ;  /* 0x000000231e247212 */ /* 0x000fe200078e3cff */
[----:B------:R-:W-:-:S03]  /*0fc0*/  HFMA2 R30, -RZ, RZ, 0.1171875, 0 ;  /* 0x2f800000ff1e7431 */ /* 0x000fc600000001ff */
[----:B------:R-:W-:-:S04]  /*0fd0*/  IADD3 R5, PT, PT, R8, 0x587c5, R36 ;  /* 0x000587c508057810 */ /* 0x000fc80007ffe024 */
[----:B------:R-:W-:-:S05]  /*0fe0*/  I2FP.F32.U32 R5, R5 ;  /* 0x0000000500057245 */ /* 0x000fca0000201000 */
[----:B------:R-:W-:-:S05]  /*0ff0*/  FFMA R29, R5, R30, 1.1641532182693481445e-10 ;  /* 0x2f000000051d7423 */ /* 0x000fca000000001e */
[----:B------:R-:W-:-:S04]  /*1000*/  FSETP.GEU.AND P0, PT, R29, 1.175494350822287508e-38, PT ;  /* 0x008000001d00780b */ /* 0x000fc80003f0e000 */
[----:B------:R-:W-:-:S09]  /*1010*/  FSEL R9, RZ, -23, P0 ;  /* 0xc1b80000ff097808 */ /* 0x000fd20000000000 */
[----:B------:R-:W-:-:S04]  /*1020*/  @!P0 FMUL R29, R29, 8388608 ;  /* 0x4b0000001d1d8820 */ /* 0x000fc80000400000 */
[C---:B------:R-:W-:Y:S01]  /*1030*/  VIADD R5, R29.reuse, 0xc0d55555 ;  /* 0xc0d555551d057836 */ /* 0x040fe20000000000 */
[----:B------:R-:W-:-:S04]  /*1040*/  ISETP.GT.U32.AND P0, PT, R29, 0x7f7fffff, PT ;  /* 0x7f7fffff1d00780c */ /* 0x000fc80003f04070 */
[----:B------:R-:W-:-:S04]  /*1050*/  LOP3.LUT R30, R5, 0xff800000, RZ, 0xc0, !PT ;  /* 0xff800000051e7812 */ /* 0x000fc800078ec0ff */
[-C--:B------:R-:W-:Y:S02]  /*1060*/  IADD3 R5, PT, PT, R29, -R30.reuse, RZ ;  /* 0x8000001e1d057210 */ /* 0x080fe40007ffe0ff */
[----:B------:R-:W-:-:S03]  /*1070*/  I2FP.F32.S32 R30, R30 ;  /* 0x0000001e001e7245 */ /* 0x000fc60000201400 */
[----:B------:R-:W-:Y:S01]  /*1080*/  FADD R37, R5, -1 ;  /* 0xbf80000005257421 */ /* 0x000fe20000000000 */
[----:B----4-:R-:W-:-:S03]  /*1090*/  SHF.R.U32.HI R5, RZ, 0x2, R32 ;  /* 0x00000002ff057819 */ /* 0x010fc60000011620 */
[----:B------:R-:W-:Y:S01]  /*10a0*/  FFMA R38, R37, -R38, 0.14084610342979431152 ;  /* 0x3e1039f625267423 */ /* 0x000fe20000000826 */
[----:B------:R-:W-:Y:S01]  /*10b0*/  LOP3.LUT R5, R5, R32, RZ, 0x3c, !PT ;  /* 0x0000002005057212 */ /* 0x000fe200078e3cff */
[----:B------:R-:W-:Y:S01]  /*10c0*/  FFMA R32, R30, 1.1920928955078125e-07, R9 ;  /* 0x340000001e207823 */ /* 0x000fe20000000009 */
[----:B------:R-:W-:Y:S02]  /*10d0*/  IMAD.SHL.U32 R30, R36, 0x10, RZ ;  /* 0x00000010241e7824 */ /* 0x000fe400078e00ff */
[----:B------:R-:W-:Y:S01]  /*10e0*/  FFMA R38, R37, R38, -0.12148627638816833496 ;  /* 0xbdf8cdcc25267423 */ /* 0x000fe20000000026 */
[----:B------:R-:W-:-:S03]  /*10f0*/  SHF.L.U32 R9, R5, 0x1, RZ ;  /* 0x0000000105097819 */ /* 0x000fc600000006ff */
[----:B------:R-:W-:Y:S01]  /*1100*/  FFMA R38, R37, R38, 0.13980610668659210205 ;  /* 0x3e0f295525267423 */ /* 0x000fe20000000026 */
[----:B------:R-:W-:Y:S01]  /*1110*/  LOP3.LUT R9, R5, R9, R30, 0x96, !PT ;  /* 0x0000000905097212 */ /* 0x000fe200078e961e */
[----:B------:R-:W-:Y:S02]  /*1120*/  HFMA2 R30, -RZ, RZ, 0.1495361328125, 0.0004794597625732421875 ;  /* 0x30c90fdbff1e7431 */ /* 0x000fe400000001ff */
[----:B------:R-:W-:-:S04]  /*1130*/  FFMA R38, R37, R38, -0.16684235632419586182 ;  /* 0xbe2ad8b925267423 */ /* 0x000fc80000000026 */
[----:B------:R-:W-:-:S04]  /*1140*/  FFMA R38, R37, R38, 0.20012299716472625732 ;  /* 0x3e4ced0b25267423 */ /* 0x000fc80000000026 */
[----:B------:R-:W-:-:S04]  /*1150*/  FFMA R38, R37, R38, -0.24999669194221496582 ;  /* 0xbe7fff2225267423 */ /* 0x000fc80000000026 */
[----:B------:R-:W-:-:S04]  /*1160*/  FFMA R38, R37, R38, 0.33333182334899902344 ;  /* 0x3eaaaa7825267423 */ /* 0x000fc80000000026 */
[----:B------:R-:W-:-:S04]  /*1170*/  FFMA R38, R37, R38, -0.5 ;  /* 0xbf00000025267423 */ /* 0x000fc80000000026 */
[----:B------:R-:W-:-:S04]  /*1180*/  FMUL R38, R37, R38 ;  /* 0x0000002625267220 */ /* 0x000fc80000400000 */
[----:B------:R-:W-:-:S04]  /*1190*/  FFMA R37, R37, R38, R37 ;  /* 0x0000002625257223 */ /* 0x000fc80000000025 */
[----:B------:R-:W-:Y:S01]  /*11a0*/  FFMA R38, R32, 0.69314718246459960938, R37 ;  /* 0x3f31721820267823 */ /* 0x000fe20000000025 */
[C---:B------:R-:W-:Y:S01]  /*11b0*/  @P0 FFMA R38, R29.reuse, R40, +INF ;  /* 0x7f8000001d260423 */ /* 0x040fe20000000028 */
[----:B------:R-:W-:Y:S01]  /*11c0*/  FSETP.NEU.AND P0, PT, R29, RZ, PT ;  /* 0x000000ff1d00720b */ /* 0x000fe20003f0d000 */
[----:B------:R-:W-:Y:S01]  /*11d0*/  VIADD R32, R8, 0xb0f8a ;  /* 0x000b0f8a08207836 */ /* 0x000fe20000000000 */
[----:B------:R-:W-:Y:S01]  /*11e0*/  LOP3.LUT R37, R9, R36, RZ, 0x3c, !PT ;  /* 0x0000002409257212 */ /* 0x000fe200078e3cff */
[----:B------:R-:W-:-:S03]  /*11f0*/  FMUL R38, R38, -2 ;  /* 0xc000000026267820 */ /* 0x000fc60000400000 */
[----:B------:R1:W-:Y:S01]  /*1200*/  STG.E.64 desc[UR6][R6.64], R32 ;  /* 0x0000002006007986 */ /* 0x0003e2000c101b06 */
[----:B------:R-:W-:Y:S01]  /*1210*/  IMAD.IADD R5, R37, 0x1, R32 ;  /* 0x0000000125057824 */ /* 0x000fe200078e0220 */
[----:B------:R-:W-:Y:S02]  /*1220*/  FSEL R8, R38, +INF , P0 ;  /* 0x7f80000026087808 */ /* 0x000fe40000000000 */
[----:B------:R1:W-:Y:S02]  /*1230*/  STG.E.64 desc[UR6][R6.64+0x10], R36 ;  /* 0x0000102406007986 */ /* 0x0003e4000c101b06 */
[----:B------:R-:W-:Y:S01]  /*1240*/  IADD3 R29, PT, PT, R8, -0xd000000, RZ ;  /* 0xf3000000081d7810 */ /* 0x000fe20007ffe0ff */
[----:B------:R1:W2:Y:S01]  /*1250*/  MUFU.RSQ R9, R8 ;  /* 0x0000000800097308 */ /* 0x0002a20000001400 */
[----:B------:R-:W-:Y:S02]  /*1260*/  I2FP.F32.U32 R5, R5 ;  /* 0x0000000500057245 */ /* 0x000fe40000201000 */
[----:B------:R-:W-:-:S03]  /*1270*/  ISETP.GT.U32.AND P0, PT, R29, 0x727fffff, PT ;  /* 0x727fffff1d00780c */ /* 0x000fc60003f04070 */
[----:B------:R-:W-:-:S10]  /*1280*/  FFMA R5, R5, R30, 7.314590599882819788e-10 ;  /* 0x30490fdb05057423 */ /* 0x000fd4000000001e */
[----:B-1----:R-:W-:Y:S05]  /*1290*/  @!P0 BRA `(.L_x_14) ;  /* 0x0000000000188947 */ /* 0x002fea0003800000 */
[----:B------:R-:W-:Y:S01]  /*12a0*/  BSSY.RECONVERGENT B2, `(.L_x_15) ;  /* 0x0000003000027945 */ /* 0x000fe20003800200 */
[----:B------:R-:W-:-:S07]  /*12b0*/  MOV R40, 0x12d0 ;  /* 0x000012d000287802 */ /* 0x000fce0000000f00 */
[----:B0-2--5:R-:W-:Y:S05]  /*12c0*/  CALL.REL.NOINC `($__internal_0_$__cuda_sm20_sqrt_rn_f32_slowpath) ;  /* 0x0000017800f07944 */ /* 0x025fea0003c00000 */
[----:B------:R-:W-:Y:S05]  /*12d0*/  BSYNC.RECONVERGENT B2 ;  /* 0x0000000000027941 */ /* 0x000fea0003800200 */
.L_x_15:
[----:B------:R-:W-:Y:S01]  /*12e0*/  IMAD.MOV.U32 R8, RZ, RZ, R34 ;  /* 0x000000ffff087224 */ /* 0x000fe200078e0022 */
[----:B------:R-:W-:Y:S06]  /*12f0*/  BRA `(.L_x_16) ;  /* 0x0000000000107947 */ /* 0x000fec0003800000 */
.L_x_14:
[----:B--2---:R-:W-:Y:S01]  /*1300*/  FMUL.FTZ R7, R8, R9 ;  /* 0x0000000908077220 */ /* 0x004fe20000410000 */
[----:B------:R-:W-:-:S03]  /*1310*/  FMUL.FTZ R9, R9, 0.5 ;  /* 0x3f00000009097820 */ /* 0x000fc60000410000 */
[----:B------:R-:W-:-:S04]  /*1320*/  FFMA R8, -R7, R7, R8 ;  /* 0x0000000707087223 */ /* 0x000fc80000000108 */
[----:B------:R-:W-:-:S07]  /*1330*/  FFMA R8, R8, R9, R7 ;  /* 0x0000000908087223 */ /* 0x000fce0000000007 */
.L_x_16:
[----:B------:R-:W-:Y:S01]  /*1340*/  FMUL.RZ R9, R5, 0.15915493667125701904 ;  /* 0x3e22f98305097820 */ /* 0x000fe2000040c000 */
[----:B------:R-:W1:Y:S03]  /*1350*/  LDC.64 R6, c[0x0][0x398] ;  /* 0x0000e600ff067b82 */ /* 0x000e660000000a00 */
[----:B------:R-:W2:Y:S08]  /*1360*/  MUFU.COS R29, R9 ;  /* 0x00000009001d7308 */ /* 0x000eb00000000000 */
[----:B------:R-:W3:Y:S01]  /*1370*/  MUFU.SIN R5, R9 ;  /* 0x0000000900057308 */ /* 0x000ee20000000400 */
[----:B--2---:R-:W-:-:S05]  /*1380*/  FMUL R29, R29, R8 ;  /* 0x000000081d1d7220 */ /* 0x004fca0000400000 */
[----:B-1----:R1:W-:Y:S01]  /*1390*/  STG.E desc[UR6][R6.64+0x20], R29 ;  /* 0x0000201d06007986 */ /* 0x0023e2000c101906 */
[----:B---3--:R-:W-:-:S07]  /*13a0*/  FMUL R5, R5, R8 ;  /* 0x0000000805057220 */ /* 0x008fce0000400000 */
.L_x_13:
[----:B------:R-:W-:Y:S05]  /*13b0*/  BSYNC.RECONVERGENT B1 ;  /* 0x0000000000017941 */ /* 0x000fea0003800200 */
.L_x_12:
[----:B-----5:R-:W-:-:S05]  /*13c0*/  FFMA R8, R2, R5, R31 ;  /* 0x0000000502087223 */ /* 0x020fca000000001f */
[----:B------:R2:W-:Y:S04]  /*13d0*/  STL [R3+-0x28], R8 ;  /* 0xffffd80803007387 */ /* 0x0005e80000100800 */
[----:B------:R2:W5:Y:S04]  /*13e0*/  LDL R30, [R1+0x2b134] ;  /* 0x02b13400011e7983 */ /* 0x0005680000100800 */
[----:B------:R2:W5:Y:S01]  /*13f0*/  LDL R5, [R1+0x2b184] ;  /* 0x02b1840001057983 */ /* 0x0005620000100800 */
[----:B------:R-:W-:Y:S01]  /*1400*/  ISETP.NE.AND P0, PT, R0, 0x1, PT ;  /* 0x000000010000780c */ /* 0x000fe20003f05270 */
[----:B------:R-:W-:Y:S01]  /*1410*/  BSSY.RECONVERGENT B1, `(.L_x_17) ;  /* 0x0000052000017945 */ /* 0x000fe20003800200 */
[----:B------:R-:W-:-:S02]  /*1420*/  HFMA2 R9, -RZ, RZ, 0, 0 ;  /* 0x00000000ff097431 */ /* 0x000fc400000001ff */
[----:B-1----:R-:W-:-:S09]  /*1430*/  IMAD.MOV.U32 R6, RZ, RZ, R29 ;  /* 0x000000ffff067224 */ /* 0x002fd200078e001d */
[----:B--2---:R-:W-:Y:S05]  /*1440*/  @P0 BRA `(.L_x_18) ;  /* 0x0000000400380947 */ /* 0x004fea0003800000 */
[----:B------:R-:W1:Y:S02]  /*1450*/  LDC.64 R6, c[0x0][0x398] ;  /* 0x0000e600ff067b82 */ /* 0x000e640000000a00 */
[----:B-1----:R-:W2:Y:S04]  /*1460*/  LDG.E.64 R8, desc[UR6][R6.64] ;  /* 0x0000000606087981 */ /* 0x002ea8000c1e1b00 */
[----:B------:R-:W3:Y:S04]  /*1470*/  LDG.E.64 R36, desc[UR6][R6.64+0x10] ;  /* 0x0000100606247981 */ /* 0x000ee8000c1e1b00 */
[----:B------:R-:W4:Y:S01]  /*1480*/  LDG.E.64 R34, desc[UR6][R6.64+0x8] ;  /* 0x0000080606227981 */ /* 0x000f22000c1e1b00 */
[----:B------:R-:W-:Y:S01]  /*1490*/  MOV R38, 0x2f800000 ;  /* 0x2f80000000267802 */ /* 0x000fe20000000f00 */
[----:B------:R-:W-:Y:S01]  /*14a0*/  IMAD.MOV.U32 R40, RZ, RZ, 0x3e055027 ;  /* 0x3e055027ff287424 */ /* 0x000fe200078e00ff */
[----:B--2---:R-:W-:-:S04]  /*14b0*/  SHF.R.U32.HI R32, RZ, 0x2, R9 ;  /* 0x00000002ff207819 */ /* 0x004fc80000011609 */
[----:B------:R-:W-:Y:S01]  /*14c0*/  LOP3.LUT R32, R32, R9, RZ, 0x3c, !PT ;  /* 0x0000000920207212 */ /* 0x000fe200078e3cff */
[----:B---3--:R1:W-:Y:S01]  /*14d0*/  STG.E.64 desc[UR6][R6.64+0x8], R36 ;  /* 0x0000082406007986 */ /* 0x0083e2000c101b06 */
[----:B------:R-:W-:-:S03]  /*14e0*/  SHF.L.U32 R9, R37, 0x4, RZ ;  /* 0x0000000425097819 */ /* 0x000fc600000006ff */
[----:B------:R-:W-:-:S05]  /*14f0*/  IMAD.SHL.U32 R29, R32, 0x2, RZ ;  /* 0x00000002201d7824 */ /* 0x000fca00078e00ff */
[----:B------:R-:W-:-:S04]  /*1500*/  LOP3.LUT R32, R32, R29, R9, 0x96, !PT ;  /* 0x0000001d20207212 */ /* 0x000fc800078e9609 */
[----:B------:R-:W-:-:S04]  /*1510*/  LOP3.LUT R32, R32, R37, RZ, 0x3c, !PT ;  /* 0x0000002520207212 */ /* 0x000fc800078e3cff */
        /* <DEDUP_REMOVED lines=9> */
[----:B------:R-:W-:-:S05]  /*15b0*/  IADD3 R9, PT, PT, R38, -R33, RZ ;  /* 0x8000002126097210 */ /* 0x000fca0007ffe0ff */
[----:B------:R-:W-:Y:S01]  /*15c0*/  FADD R39, R9, -1 ;  /* 0xbf80000009277421 */ /* 0x000fe20000000000 */
[----:B----4-:R-:W-:-:S03]  /*15d0*/  SHF.R.U32.HI R9, RZ, 0x2, R34 ;  /* 0x00000002ff097819 */ /* 0x010fc60000011622 */
[----:B------:R-:W-:Y:S01]  /*15e0*/  FFMA R40, R39, -R40, 0.14084610342979431152 ;  /* 0x3e1039f627287423 */ /* 0x000fe20000000828 */
[----:B------:R-:W-:Y:S01]  /*15f0*/  LOP3.LUT R9, R9, R34, RZ, 0x3c, !PT ;  /* 0x0000002209097212 */ /* 0x000fe200078e3cff */
[----:B------:R-:W-:Y:S02]  /*1600*/  IMAD.SHL.U32 R34, R32, 0x10, RZ ;  /* 0x0000001020227824 */ /* 0x000fe400078e00ff */
[----:B------:R-:W-:-:S04]  /*1610*/  FFMA R40, R39, R40, -0.12148627638816833496 ;  /* 0xbdf8cdcc27287423 */ /* 0x000fc80000000028 */
[----:B------:R-:W-:-:S04]  /*1620*/  FFMA R40, R39, R40, 0.13980610668659210205 ;  /* 0x3e0f295527287423 */ /* 0x000fc80000000028 */
[----:B------:R-:W-:-:S04]  /*1630*/  FFMA R40, R39, R40, -0.16684235632419586182 ;  /* 0xbe2ad8b927287423 */ /* 0x000fc80000000028 */
[----:B------:R-:W-:-:S04]  /*1640*/  FFMA R40, R39, R40, 0.20012299716472625732 ;  /* 0x3e4ced0b27287423 */ /* 0x000fc80000000028 */
[----:B------:R-:W-:-:S04]  /*1650*/  FFMA R40, R39, R40, -0.24999669194221496582 ;  /* 0xbe7fff2227287423 */ /* 0x000fc80000000028 */
[----:B------:R-:W-:-:S04]  /*1660*/  FFMA R40, R39, R40, 0.33333182334899902344 ;  /* 0x3eaaaa7827287423 */ /* 0x000fc80000000028 */
[C---:B------:R-:W-:Y:S01]  /*1670*/  FFMA R42, R39.reuse, R40, -0.5 ;  /* 0xbf000000272a7423 */ /* 0x040fe20000000028 */
[----:B------:R-:W-:Y:S02]  /*1680*/  I2FP.F32.S32 R40, R33 ;  /* 0x0000002100287245 */ /* 0x000fe40000201400 */
[----:B------:R-:W-:Y:S01]  /*1690*/  MOV R33, 0x7f800000 ;  /* 0x7f80000000217802 */ /* 0x000fe20000000f00 */
[----:B------:R-:W-:Y:S02]  /*16a0*/  FMUL R42, R39, R42 ;  /* 0x0000002a272a7220 */ /* 0x000fe40000400000 */
[----:B------:R-:W-:Y:S01]  /*16b0*/  FFMA R40, R40, 1.1920928955078125e-07, R29 ;  /* 0x3400000028287823 */ /* 0x000fe2000000001d */
[----:B------:R-:W-:Y:S01]  /*16c0*/  SHF.L.U32 R29, R9, 0x1, RZ ;  /* 0x00000001091d7819 */ /* 0x000fe200000006ff */
[----:B------:R-:W-:-:S03]  /*16d0*/  FFMA R39, R39, R42, R39 ;  /* 0x0000002a27277223 */ /* 0x000fc60000000027 */
[----:B------:R-:W-:Y:S01]  /*16e0*/  LOP3.LUT R29, R9, R29, R34, 0x96, !PT ;  /* 0x0000001d091d7212 */ /* 0x000fe200078e9622 */
[----:B------:R-:W-:Y:S01]  /*16f0*/  FFMA R39, R40, 0.69314718246459960938, R39 ;  /* 0x3f31721828277823 */ /* 0x000fe20000000027 */
[C---:B------:R-:W-:Y:S01]  /*1700*/  @P0 FFMA R39, R38.reuse, R33, +INF ;  /* 0x7f80000026270423 */ /* 0x040fe20000000021 */
[----:B------:R-:W-:Y:S01]  /*1710*/  FSETP.NEU.AND P0, PT, R38, RZ, PT ;  /* 0x000000ff2600720b */ /* 0x000fe20003f0d000 */
[----:B------:R-:W-:Y:S01]  /*1720*/  VIADD R34, R8, 0xb0f8a ;  /* 0x000b0f8a08227836 */ /* 0x000fe20000000000 */
[----:B------:R-:W-:Y:S01]  /*1730*/  LOP3.LUT R33, R29, R32, RZ, 0x3c, !PT ;  /* 0x000000201d217212 */ /* 0x000fe200078e3cff */
[----:B------:R-:W-:Y:S01]  /*1740*/  FMUL R39, R39, -2 ;  /* 0xc000000027277820 */ /* 0x000fe20000400000 */
[----:B------:R-:W-:Y:S02]  /*1750*/  MOV R29, 0x30c90fdb ;  /* 0x30c90fdb001d7802 */ /* 0x000fe40000000f00 */
[----:B------:R1:W-:Y:S01]  /*1760*/  STG.E.64 desc[UR6][R6.64], R34 ;  /* 0x0000002206007986 */ /* 0x0003e2000c101b06 */
[----:B------:R-:W-:Y:S01]  /*1770*/  IMAD.IADD R8, R33, 0x1, R34 ;  /* 0x0000000121087824 */ /* 0x000fe200078e0222 */
[----:B------:R-:W-:-:S02]  /*1780*/  FSEL R39, R39, +INF , P0 ;  /* 0x7f80000027277808 */ /* 0x000fc40000000000 */
        /* <DEDUP_REMOVED lines=8> */
[----:B------:R-:W-:Y:S01]  /*1810*/  IMAD.MOV.U32 R8, RZ, RZ, R39 ;  /* 0x000000ffff087224 */ /* 0x000fe200078e0027 */
[----:B------:R-:W-:-:S07]  /*1820*/  MOV R40, 0x1840 ;  /* 0x0000184000287802 */ /* 0x000fce0000000f00 */
[----:B0-2--5:R-:W-:Y:S05]  /*1830*/  CALL.REL.NOINC `($__internal_0_$__cuda_sm20_sqrt_rn_f32_slowpath) ;  /* 0x0000017400947944 */ /* 0x025fea0003c00000 */
[----:B------:R-:W-:Y:S05]  /*1840*/  BSYNC.RECONVERGENT B2 ;  /* 0x0000000000027941 */ /* 0x000fea0003800200 */
.L_x_20:
[----:B------:R-:W-:Y:S01]  /*1850*/  MOV R6, R34 ;  /* 0x0000002200067202 */ /* 0x000fe20000000f00 */
[----:B------:R-:W-:Y:S06]  /*1860*/  BRA `(.L_x_21) ;  /* 0x0000000000107947 */ /* 0x000fec0003800000 */
.L_x_19:
[----:B--2---:R-:W-:Y:S01]  /*1870*/  FMUL.FTZ R6, R39, R38 ;  /* 0x0000002627067220 */ /* 0x004fe20000410000 */
[----:B------:R-:W-:-:S03]  /*1880*/  FMUL.FTZ R38, R38, 0.5 ;  /* 0x3f00000026267820 */ /* 0x000fc60000410000 */
[----:B------:R-:W-:-:S04]  /*1890*/  FFMA R39, -R6, R6, R39 ;  /* 0x0000000606277223 */ /* 0x000fc80000000127 */
[----:B------:R-:W-:-:S07]  /*18a0*/  FFMA R6, R39, R38, R6 ;  /* 0x0000002627067223 */ /* 0x000fce0000000006 */
.L_x_21:
[----:B------:R-:W-:Y:S01]  /*18b0*/  FMUL.RZ R8, R29, 0.15915493667125701904 ;  /* 0x3e22f9831d087820 */ /* 0x000fe2000040c000 */
[----:B------:R-:W1:Y:S01]  /*18c0*/  LDC.64 R32, c[0x0][0x398] ;  /* 0x0000e600ff207b82 */ /* 0x000e620000000a00 */
[----:B------:R-:W-:Y:S02]  /*18d0*/  IMAD.MOV.U32 R9, RZ, RZ, 0x1 ;  /* 0x00000001ff097424 */ /* 0x000fe400078e00ff */
[----:B------:R-:W2:Y:S08]  /*18e0*/  MUFU.COS R29, R8 ;  /* 0x00000008001d7308 */ /* 0x000eb00000000000 */
[----:B------:R-:W3:Y:S01]  /*18f0*/  MUFU.SIN R7, R8 ;  /* 0x0000000800077308 */ /* 0x000ee20000000400 */
[----:B--2---:R-:W-:-:S05]  /*1900*/  FMUL R29, R29, R6 ;  /* 0x000000061d1d7220 */ /* 0x004fca0000400000 */
[----:B-1----:R1:W-:Y:S01]  /*1910*/  STG.E desc[UR6][R32.64+0x20], R29 ;  /* 0x0000201d20007986 */ /* 0x0023e2000c101906 */
[----:B---3--:R-:W-:-:S07]  /*1920*/  FMUL R6, R7, R6 ;  /* 0x0000000607067220 */ /* 0x008fce0000400000 */
.L_x_18:
[----:B------:R-:W-:Y:S05]  /*1930*/  BSYNC.RECONVERGENT B1 ;  /* 0x0000000000017941 */ /* 0x000fea0003800200 */
.L_x_17:
[----:B-----5:R-:W-:-:S05]  /*1940*/  FFMA R30, R5, R6, R30 ;  /* 0x00000006051e7223 */ /* 0x020fca000000001e */
[----:B------:R2:W-:Y:S04]  /*1950*/  STL [R3+-0x24], R30 ;  /* 0xffffdc1e03007387 */ /* 0x0005e80000100800 */
[----:B-1----:R2:W5:Y:S04]  /*1960*/  LDL R32, [R1+0x2b138] ;  /* 0x02b1380001207983 */ /* 0x0025680000100800 */
[----:B------:R2:W5:Y:S01]  /*1970*/  LDL R5, [R1+0x2b188] ;  /* 0x02b1880001057983 */ /* 0x0005620000100800 */
[----:B------:R-:W1:Y:S01]  /*1980*/  LDC.64 R6, c[0x0][0x398] ;  /* 0x0000e600ff067b82 */ /* 0x000e620000000a00 */
[----:B------:R-:W-:Y:S01]  /*1990*/  ISETP.NE.AND P0, PT, R0, 0x1, PT ;  /* 0x000000010000780c */ /* 0x000fe20003f05270 */
[----:B------:R-:W-:Y:S01]  /*19a0*/  BSSY.RECONVERGENT B1, `(.L_x_22) ;  /* 0x000004f000017945 */ /* 0x000fe20003800200 */
[----:B------:R-:W-:Y:S01]  /*19b0*/  MOV R8, R29 ;  /* 0x0000001d00087202 */ /* 0x000fe20000000f00 */
[----:B-1----:R2:W-:Y:S10]  /*19c0*/  STG.E desc[UR6][R6.64+0x18], R9 ;  /* 0x0000180906007986 */ /* 0x0025f4000c101906 */
[----:B------:R-:W-:Y:S05]  /*19d0*/  @!P0 BRA `(.L_x_23) ;  /* 0x00000004002c8947 */ /* 0x000fea0003800000 */
[----:B--2---:R-:W2:Y:S04]  /*19e0*/  LDG.E.64 R8, desc[UR6][R6.64] ;  /* 0x0000000606087981 */ /* 0x004ea8000c1e1b00 */
[----:B------:R-:W3:Y:S04]  /*19f0*/  LDG.E.64 R36, desc[UR6][R6.64+0x10] ;  /* 0x0000100606247981 */ /* 0x000ee8000c1e1b00 */
[----:B------:R-:W4:Y:S01]  /*1a00*/  LDG.E.64 R34, desc[UR6][R6.64+0x8] ;  /* 0x0000080606227981 */ /* 0x000f22000c1e1b00 */
[----:B------:R-:W-:Y:S02]  /*1a10*/  HFMA2 R40, -RZ, RZ, 1.5048828125, 33.21875 ;  /* 0x3e055027ff287431 */ /* 0x000fe400000001ff */
[----:B------:R-:W-:Y:S01]  /*1a20*/  IMAD.MOV.U32 R42, RZ, RZ, 0x7f800000 ;  /* 0x7f800000ff2a7424 */ /* 0x000fe200078e00ff */
[----:B--2---:R-:W-:-:S04]  /*1a30*/  SHF.R.U32.HI R30, RZ, 0x2, R9 ;  /* 0x00000002ff1e7819 */ /* 0x004fc80000011609 */
[----:B------:R-:W-:Y:S01]  /*1a40*/  LOP3.LUT R30, R30, R9, RZ, 0x3c, !PT ;  /* 0x000000091e1e7212 */ /* 0x000fe200078e3cff */
[----:B---3--:R-:W-:Y:S01]  /*1a50*/  IMAD.SHL.U32 R9, R37, 0x10, RZ ;  /* 0x0000001025097824 */ /* 0x008fe200078e00ff */
[----:B------:R1:W-:Y:S02]  /*1a60*/  STG.E.64 desc[UR6][R6.64+0x8], R36 ;  /* 0x0000082406007986 */ /* 0x0003e4000c101b06 */
[----:B------:R-:W-:-:S04]  /*1a70*/  SHF.L.U32 R29, R30, 0x1, RZ ;  /* 0x000000011e1d7819 */ /* 0x000fc800000006ff */
[----:B------:R-:W-:-:S04]  /*1a80*/  LOP3.LUT R30, R30, R29, R9, 0x96, !PT ;  /* 0x0000001d1e1e7212 */ /* 0x000fc800078e9609 */
[----:B------:R-:W-:Y:S01]  /*1a90*/  LOP3.LUT R38, R30, R37, RZ, 0x3c, !PT ;  /* 0x000000251e267212 */ /* 0x000fe200078e3cff */
[----:B------:R-:W-:-:S03]  /*1aa0*/  IMAD.MOV.U32 R30, RZ, RZ, 0x2f800000 ;  /* 0x2f800000ff1e7424 */ /* 0x000fc600078e00ff */
        /* <DEDUP_REMOVED lines=12> */
[----:B----4-:R-:W-:-:S03]  /*1b70*/  SHF.R.U32.HI R9, RZ, 0x2, R34 ;  /* 0x00000002ff097819 */ /* 0x010fc60000011622 */
[----:B------:R-:W-:Y:S01]  /*1b80*/  FFMA R40, R39, -R40, 0.14084610342979431152 ;  /* 0x3e1039f627287423 */ /* 0x000fe20000000828 */
[----:B------:R-:W-:Y:S01]  /*1b90*/  LOP3.LUT R9, R9, R34, RZ, 0x3c, !PT ;  /* 0x0000002209097212 */ /* 0x000fe200078e3cff */
[----:B------:R-:W-:Y:S01]  /*1ba0*/  FFMA R34, R30, 1.1920928955078125e-07, R29 ;  /* 0x340000001e227823 */ /* 0x000fe2000000001d */
[----:B------:R-:W-:Y:S01]  /*1bb0*/  SHF.L.U32 R30, R38, 0x4, RZ ;  /* 0x00000004261e7819 */ /* 0x000fe200000006ff */
[----:B------:R-:W-:Y:S02]  /*1bc0*/  FFMA R40, R39, R40, -0.12148627638816833496 ;  /* 0xbdf8cdcc27287423 */ /* 0x000fe40000000028 */
[----:B------:R-:W-:Y:S02]  /*1bd0*/  IMAD.SHL.U32 R29, R9, 0x2, RZ ;  /* 0x00000002091d7824 */ /* 0x000fe400078e00ff */
[----:B------:R-:W-:-:S03]  /*1be0*/  FFMA R40, R39, R40, 0.13980610668659210205 ;  /* 0x3e0f295527287423 */ /* 0x000fc60000000028 */
[----:B------:R-:W-:Y:S01]  /*1bf0*/  LOP3.LUT R29, R9, R29, R30, 0x96, !PT ;  /* 0x0000001d091d7212 */ /* 0x000fe200078e961e */
        /* <DEDUP_REMOVED lines=9> */
[----:B------:R-:W-:Y:S02]  /*1c90*/  FSETP.NEU.AND P0, PT, R33, RZ, PT ;  /* 0x000000ff2100720b */ /* 0x000fe40003f0d000 */
[----:B------:R-:W-:Y:S01]  /*1ca0*/  IADD3 R34, PT, PT, R8, 0xb0f8a, RZ ;  /* 0x000b0f8a08227810 */ /* 0x000fe20007ffe0ff */
[----:B------:R-:W-:Y:S01]  /*1cb0*/  FMUL R40, R40, -2 ;  /* 0xc000000028287820 */ /* 0x000fe20000400000 */
[----:B------:R-:W-:-:S03]  /*1cc0*/  LOP3.LUT R39, R29, R38, RZ, 0x3c, !PT ;  /* 0x000000261d277212 */ /* 0x000fc600078e3cff */
[----:B------:R1:W-:Y:S01]  /*1cd0*/  STG.E.64 desc[UR6][R6.64], R34 ;  /* 0x0000002206007986 */ /* 0x0003e2000c101b06 */
[----:B------:R-:W-:Y:S02]  /*1ce0*/  FSEL R40, R40, +INF , P0 ;  /* 0x7f80000028287808 */ /* 0x000fe40000000000 */
[----:B------:R-:W-:Y:S01]  /*1cf0*/  IADD3 R8, PT, PT, R39, R34, RZ ;  /* 0x0000002227087210 */ /* 0x000fe20007ffe0ff */
[----:B------:R1:W-:Y:S01]  /*1d00*/  STG.E.64 desc[UR6][R6.64+0x10], R38 ;  /* 0x0000102606007986 */ /* 0x0003e2000c101b06 */
[----:B------:R1:W2:Y:S01]  /*1d10*/  MUFU.RSQ R9, R40 ;  /* 0x0000002800097308 */ /* 0x0002a20000001400 */
[----:B------:R-:W-:Y:S01]  /*1d20*/  VIADD R29, R40, 0xf3000000 ;  /* 0xf3000000281d7836 */ /* 0x000fe20000000000 */
[----:B------:R-:W-:-:S04]  /*1d30*/  I2FP.F32.U32 R8, R8 ;  /* 0x0000000800087245 */ /* 0x000fc80000201000 */
[----:B------:R-:W-:Y:S01]  /*1d40*/  ISETP.GT.U32.AND P0, PT, R29, 0x727fffff, PT ;  /* 0x727fffff1d00780c */ /* 0x000fe20003f04070 */
[----:B------:R-:W-:-:S04]  /*1d50*/  IMAD.MOV.U32 R29, RZ, RZ, 0x30c90fdb ;  /* 0x30c90fdbff1d7424 */ /* 0x000fc800078e00ff */
[----:B------:R-:W-:-:S08]  /*1d60*/  FFMA R29, R8, R29, 7.314590599882819788e-10 ;  /* 0x30490fdb081d7423 */ /* 0x000fd0000000001d */
[----:B-12---:R-:W-:Y:S05]  /*1d70*/  @!P0 BRA `(.L_x_24) ;  /* 0x00000000001c8947 */ /* 0x006fea0003800000 */
[----:B------:R-:W-:Y:S01]  /*1d80*/  BSSY.RECONVERGENT B2, `(.L_x_25) ;  /* 0x0000004000027945 */ /* 0x000fe20003800200 */
[----:B------:R-:W-:Y:S02]  /*1d90*/  MOV R8, R40 ;  /* 0x0000002800087202 */ /* 0x000fe40000000f00 */
[----:B------:R-:W-:-:S07]  /*1da0*/  MOV R40, 0x1dc0 ;  /* 0x00001dc000287802 */ /* 0x000fce0000000f00 */
[----:B0----5:R-:W-:Y:S05]  /*1db0*/  CALL.REL.NOINC `($__internal_0_$__cuda_sm20_sqrt_rn_f32_slowpath) ;  /* 0x0000017000347944 */ /* 0x021fea0003c00000 */
[----:B------:R-:W-:Y:S05]  /*1dc0*/  BSYNC.RECONVERGENT B2 ;  /* 0x0000000000027941 */ /* 0x000fea0003800200 */
.L_x_25:
[----:B------:R-:W-:Y:S01]  /*1dd0*/  IMAD.MOV.U32 R8, RZ, RZ, R34 ;  /* 0x000000ffff087224 */ /* 0x000fe200078e0022 */
[----:B------:R-:W-:Y:S06]  /*1de0*/  BRA `(.L_x_26) ;  /* 0x0000000000107947 */ /* 0x000fec0003800000 */
.L_x_24:
[----:B------:R-:W-:Y:S01]  /*1df0*/  FMUL.FTZ R33, R40, R9 ;  /* 0x0000000928217220 */ /* 0x000fe20000410000 */
[----:B------:R-:W-:-:S03]  /*1e00*/  FMUL.FTZ R9, R9, 0.5 ;  /* 0x3f00000009097820 */ /* 0x000fc60000410000 */
[----:B------:R-:W-:-:S04]  /*1e10*/  FFMA R8, -R33, R33, R40 ;  /* 0x0000002121087223 */ /* 0x000fc80000000128 */
[----:B------:R-:W-:-:S07]  /*1e20*/  FFMA R8, R8, R9, R33 ;  /* 0x0000000908087223 */ /* 0x000fce0000000021 */
.L_x_26:
[----:B------:R-:W-:-:S04]  /*1e30*/  FMUL.RZ R30, R29, 0.15915493667125701904 ;  /* 0x3e22f9831d1e7820 */ /* 0x000fc8000040c000 */
[----:B------:R-:W1:Y:S08]  /*1e40*/  MUFU.COS R29, R30 ;  /* 0x0000001e001d7308 */ /* 0x000e700000000000 */
[----:B------:R-:W2:Y:S01]  /*1e50*/  MUFU.SIN R9, R30 ;  /* 0x0000001e00097308 */ /* 0x000ea20000000400 */
[----:B-1----:R-:W-:-:S05]  /*1e60*/  FMUL R29, R29, R8 ;  /* 0x000000081d1d7220 */ /* 0x002fca0000400000 */
[----:B------:R1:W-:Y:S01]  /*1e70*/  STG.E desc[UR6][R6.64+0x20], R29 ;  /* 0x0000201d06007986 */ /* 0x0003e2000c101906 */
[----:B--2---:R-:W-:-:S07]  /*1e80*/  FMUL R8, R9, R8 ;  /* 0x0000000809087220 */ /* 0x004fce0000400000 */
.L_x_23:
[----:B------:R-:W-:Y:S05]  /*1e90*/  BSYNC.RECONVERGENT B1 ;  /* 0x0000000000017941 */ /* 0x000fea0003800200 */
.L_x_22:
[----:B-----5:R-:W-:-:S05]  /*1ea0*/  FFMA R32, R5, R8, R32 ;  /* 0x0000000805207223 */ /* 0x020fca0000000020 */
[----:B------:R3:W-:Y:S04]  /*1eb0*/  STL [R3+-0x20], R32 ;  /* 0xffffe02003007387 */ /* 0x0007e80000100800 */
[----:B--2---:R3:W5:Y:S04]  /*1ec0*/  LDL R30, [R1+0x2b13c] ;  /* 0x02b13c00011e7983 */ /* 0x0047680000100800 */
[----:B------:R3:W5:Y:S01]  /*1ed0*/  LDL R5, [R1+0x2b18c] ;  /* 0x02b18c0001057983 */ /* 0x0007620000100800 */
[----:B------:R-:W-:Y:S01]  /*1ee0*/  ISETP.NE.AND P0, PT, R0, 0x1, PT ;  /* 0x000000010000780c */ /* 0x000fe20003f05270 */
[----:B------:R-:W-:Y:S01]  /*1ef0*/  BSSY.RECONVERGENT B1, `(.L_x_27) ;  /* 0x0000050000017945 */ /* 0x000fe20003800200 */
[----:B------:R-:W-:Y:S01]  /*1f00*/  MOV R9, RZ ;  /* 0x000000ff00097202 */ /* 0x000fe20000000f00 */
[----:B------:R-:W-:-:S10]  /*1f10*/  IMAD.MOV.U32 R8, RZ, RZ, R29 ;  /* 0x000000ffff087224 */ /* 0x000fd400078e001d */
[----:B---3--:R-:W-:Y:S05]  /*1f20*/  @P0 BRA `(.L_x_28) ;  /* 0x0000000400300947 */ /* 0x008fea0003800000 */
[----:B------:R-:W2:Y:S04]  /*1f30*/  LDG.E.64 R8, desc[UR6][R6.64] ;  /* 0x0000000606087981 */ /* 0x000ea8000c1e1b00 */
[----:B------:R-:W3:Y:S04]  /*1f40*/  LDG.E.64 R36, desc[UR6][R6.64+0x10] ;  /* 0x0000100606247981 */ /* 0x000ee8000c1e1b00 */
[----:B------:R-:W4:Y:S01]  /*1f50*/  LDG.E.64 R34, desc[UR6][R6.64+0x8] ;  /* 0x0000080606227981 */ /* 0x000f22000c1e1b00 */
[----:B------:R-:W-:Y:S02]  /*1f60*/  HFMA2 R38, -RZ, RZ, 0.1171875, 0 ;  /* 0x2f800000ff267431 */ /* 0x000fe400000001ff */
[----:B------:R-:W-:Y:S01]  /*1f70*/  IMAD.MOV.U32 R40, RZ, RZ, 0x3e055027 ;  /* 0x3e055027ff287424 */ /* 0x000fe200078e00ff */
[----:B--2---:R-:W-:-:S04]  /*1f80*/  SHF.R.U32.HI R32, RZ, 0x2, R9 ;  /* 0x00000002ff207819 */ /* 0x004fc80000011609 */
[----:B------:R-:W-:Y:S01]  /*1f90*/  LOP3.LUT R32, R32, R9, RZ, 0x3c, !PT ;  /* 0x0000000920207212 */ /* 0x000fe200078e3cff */
[----:B---3--:R2:W-:Y:S01]  /*1fa0*/  STG.E.64 desc[UR6][R6.64+0x8], R36 ;  /* 0x0000082406007986 */ /* 0x0085e2000c101b06 */
[----:B------:R-:W-:-:S03]  /*1fb0*/  SHF.L.U32 R9, R37, 0x4, RZ ;  /* 0x0000000425097819 */ /* 0x000fc600000006ff */
[----:B-1----:R-:W-:-:S05]  /*1fc0*/  IMAD.SHL.U32 R29, R32, 0x2, RZ ;  /* 0x00000002201d7824 */ /* 0x002fca00078e00ff */
        /* <DEDUP_REMOVED lines=37> */
[----:B------:R-:W-:Y:S02]  /*2220*/  HFMA2 R29, -RZ, RZ, 0.1495361328125, 0.0004794597625732421875 ;  /* 0x30c90fdbff1d7431 */ /* 0x000fe400000001ff */
[----:B------:R2:W-:Y:S01]  /*2230*/  STG.E.64 desc[UR6][R6.64], R34 ;  /* 0x0000002206007986 */ /* 0x0005e2000c101b06 */
[----:B------:R-:W-:Y:S01]  /*2240*/  IMAD.IADD R8, R33, 0x1, R34 ;  /* 0x0000000121087824 */ /* 0x000fe200078e0222 */
[----:B------:R-:W-:-:S02]  /*2250*/  FSEL R39, R39, +INF , P0 ;  /* 0x7f80000027277808 */ /* 0x000fc40000000000 */
[----:B------:R2:W-:Y:S02]  /*2260*/  STG.E.64 desc[UR6][R6.64+0x10], R32 ;  /* 0x0000102006007986 */ /* 0x0005e4000c101b06 */
[----:B------:R-:W-:Y:S01]  /*2270*/  IADD3 R9, PT, PT, R39, -0xd000000, RZ ;  /* 0xf300000027097810 */ /* 0x000fe20007ffe0ff */
[----:B------:R2:W1:Y:S01]  /*2280*/  MUFU.RSQ R38, R39 ;  /* 0x0000002700267308 */ /* 0x0004620000001400 */
[----:B------:R-:W-:Y:S02]  /*2290*/  I2FP.F32.U32 R8, R8 ;  /* 0x0000000800087245 */ /* 0x000fe40000201000 */
[----:B------:R-:W-:-:S03]  /*22a0*/  ISETP.GT.U32.AND P0, PT, R9, 0x727fffff, PT ;  /* 0x727fffff0900780c */ /* 0x000fc60003f04070 */
[----:B------:R-:W-:-:S10]  /*22b0*/  FFMA R29, R8, R29, 7.314590599882819788e-10 ;  /* 0x30490fdb081d7423 */ /* 0x000fd4000000001d */
[----:B--2---:R-:W-:Y:S05]  /*22c0*/  @!P0 BRA `(.L_x_29) ;  /* 0x00000000001c8947 */ /* 0x004fea0003800000 */
[----:B------:R-:W-:Y:S01]  /*22d0*/  BSSY.RECONVERGENT B2, `(.L_x_30) ;  /* 0x0000004000027945 */ /* 0x000fe20003800200 */
[----:B------:R-:W-:Y:S01]  /*22e0*/  IMAD.MOV.U32 R8, RZ, RZ, R39 ;  /* 0x000000ffff087224 */ /* 0x000fe200078e0027 */
[----:B------:R-:W-:-:S07]  /*22f0*/  MOV R40, 0x2310 ;  /* 0x0000231000287802 */ /* 0x000fce0000000f00 */
[----:B01---5:R-:W-:Y:S05]  /*2300*/  CALL.REL.NOINC `($__internal_0_$__cuda_sm20_sqrt_rn_f32_slowpath) ;  /* 0x0000016800e07944 */ /* 0x023fea0003c00000 */
[----:B------:R-:W-:Y:S05]  /*2310*/  BSYNC.RECONVERGENT B2 ;  /* 0x0000000000027941 */ /* 0x000fea0003800200 */
.L_x_30:
[----:B------:R-:W-:Y:S01]  /*2320*/  MOV R8, R34 ;  /* 0x0000002200087202 */ /* 0x000fe20000000f00 */
[----:B------:R-:W-:Y:S06]  /*2330*/  BRA `(.L_x_31) ;  /* 0x0000000000107947 */ /* 0x000fec0003800000 */
.L_x_29:
[----:B-1----:R-:W-:Y:S01]  /*2340*/  FMUL.FTZ R8, R39, R38 ;  /* 0x0000002627087220 */ /* 0x002fe20000410000 */
[----:B------:R-:W-:-:S03]  /*2350*/  FMUL.FTZ R38, R38, 0.5 ;  /* 0x3f00000026267820 */ /* 0x000fc60000410000 */
[----:B------:R-:W-:-:S04]  /*2360*/  FFMA R39, -R8, R8, R39 ;  /* 0x0000000808277223 */ /* 0x000fc80000000127 */
[----:B------:R-:W-:-:S07]  /*2370*/  FFMA R8, R39, R38, R8 ;  /* 0x0000002627087223 */ /* 0x000fce0000000008 */
.L_x_31:
[----:B------:R-:W-:Y:S01]  /*2380*/  FMUL.RZ R32, R29, 0.15915493667125701904 ;  /* 0x3e22f9831d207820 */ /* 0x000fe2000040c000 */
[----:B------:R-:W-:-:S03]  /*2390*/  IMAD.MOV.U32 R9, RZ, RZ, 0x1 ;  /* 0x00000001ff097424 */ /* 0x000fc600078e00ff */
[----:B------:R-:W1:Y:S08]  /*23a0*/  MUFU.COS R29, R32 ;  /* 0x00000020001d7308 */ /* 0x000e700000000000 */
[----:B------:R-:W2:Y:S01]  /*23b0*/  MUFU.SIN R33, R32 ;  /* 0x0000002000217308 */ /* 0x000ea20000000400 */
[----:B-1----:R-:W-:-:S05]  /*23c0*/  FMUL R29, R29, R8 ;  /* 0x000000081d1d7220 */ /* 0x002fca0000400000 */
[----:B------:R3:W-:Y:S01]  /*23d0*/  STG.E desc[UR6][R6.64+0x20], R29 ;  /* 0x0000201d06007986 */ /* 0x0007e2000c101906 */
[----:B--2---:R-:W-:-:S07]  /*23e0*/  FMUL R8, R33, R8 ;  /* 0x0000000821087220 */ /* 0x004fce0000400000 */
.L_x_28:
[----:B------:R-:W-:Y:S05]  /*23f0*/  BSYNC.RECONVERGENT B1 ;  /* 0x0000000000017941 */ /* 0x000fea0003800200 */
.L_x_27:
[----:B-----5:R-:W-:-:S05]  /*2400*/  FFMA R30, R5, R8, R30 ;  /* 0x00000008051e7223 */ /* 0x020fca000000001e */
[----:B------:R2:W-:Y:S04]  /*2410*/  STL [R3+-0x1c], R30 ;  /* 0xffffe41e03007387 */ /* 0x0005e80000100800 */
[----:B------:R2:W5:Y:S04]  /*2420*/  LDL R32, [R1+0x2b140] ;  /* 0x02b1400001207983 */ /* 0x0005680000100800 */
[----:B------:R2:W5:Y:S01]  /*2430*/  LDL R5, [R1+0x2b190] ;  /* 0x02b1900001057983 */ /* 0x0005620000100800 */
[----:B------:R-:W-:Y:S01]  /*2440*/  ISETP.NE.AND P0, PT, R0, 0x1, PT ;  /* 0x000000010000780c */ /* 0x000fe20003f05270 */
[----:B------:R-:W-:Y:S01]  /*2450*/  BSSY.RECONVERGENT B1, `(.L_x_32) ;  /* 0x000004f000017945 */ /* 0x000fe20003800200 */
[----:B------:R-:W-:Y:S01]  /*2460*/  MOV R8, R29 ;  /* 0x0000001d00087202 */ /* 0x000fe20000000f00 */
[----:B------:R2:W-:Y:S10]  /*2470*/  STG.E desc[UR6][R6.64+0x18], R9 ;  /* 0x0000180906007986 */ /* 0x0005f4000c101906 */
[----:B------:R-:W-:Y:S05]  /*2480*/  @!P0 BRA `(.L_x_33) ;  /* 0x00000004002c8947 */ /* 0x000fea0003800000 */
[----:B--2---:R-:W2:Y:S04]  /*2490*/  LDG.E.64 R8, desc[UR6][R6.64] ;  /* 0x0000000606087981 */ /* 0x004ea8000c1e1b00 */
[----:B------:R-:W4:Y:S04]  /*24a0*/  LDG.E.64 R36, desc[UR6][R6.64+0x10] ;  /* 0x0000100606247981 */ /* 0x000f28000c1e1b00 */
[----:B------:R-:W3:Y:S01]  /*24b0*/  LDG.E.64 R34, desc[UR6][R6.64+0x8] ;  /* 0x0000080606227981 */ /* 0x000ee2000c1e1b00 */
[----:B------:R-:W-:Y:S02]  /*24c0*/  HFMA2 R40, -RZ, RZ, 1.5048828125, 33.21875 ;  /* 0x3e055027ff287431 */ /* 0x000fe400000001ff */
[----:B------:R-:W-:Y:S01]  /*24d0*/  IMAD.MOV.U32 R42, RZ, RZ, 0x7f800000 ;  /* 0x7f800000ff2a7424 */ /* 0x000fe200078e00ff */
[----:B--2---:R-:W-:-:S04]  /*24e0*/  SHF.R.U32.HI R30, RZ, 0x2, R9 ;  /* 0x00000002ff1e7819 */ /* 0x004fc80000011609 */
[----:B------:R-:W-:Y:S01]  /*24f0*/  LOP3.LUT R30, R30, R9, RZ, 0x3c, !PT ;  /* 0x000000091e1e7212 */ /* 0x000fe200078e3cff */
[----:B----4-:R-:W-:Y:S01]  /*2500*/  IMAD.SHL.U32 R9, R37, 0x10, RZ ;  /* 0x0000001025097824 */ /* 0x010fe200078e00ff */
[----:B------:R2:W-:Y:S02]  /*2510*/  STG.E.64 desc[UR6][R6.64+0x8], R36 ;  /* 0x0000082406007986 */ /* 0x0005e4000c101b06 */
[----:B-1-3--:R-:W-:-:S04]  /*2520*/  SHF.L.U32 R29, R30, 0x1, RZ ;  /* 0x000000011e1d7819 */ /* 0x00afc800000006ff */
        /* <DEDUP_REMOVED lines=15> */
[----:B------:R-:W-:-:S03]  /*2620*/  SHF.R.U32.HI R9, RZ, 0x2, R34 ;  /* 0x00000002ff097819 */ /* 0x000fc60000011622 */
        /* <DEDUP_REMOVED lines=25> */
[----:B------:R2:W1:Y:S01]  /*27c0*/  MUFU.RSQ R9, R40 ;  /* 0x0000002800097308 */ /* 0x0004620000001400 */
        /* <DEDUP_REMOVED lines=11> */
.L_x_35:
[----:B------:R-:W-:Y:S01]  /*2880*/  IMAD.MOV.U32 R8, RZ, RZ, R34 ;  /* 0x000000ffff087224 */ /* 0x000fe200078e0022 */
[----:B------:R-:W-:Y:S06]  /*2890*/  BRA `(.L_x_36) ;  /* 0x0000000000107947 */ /* 0x000fec0003800000 */
.L_x_34:
[----:B------:R-:W-:Y:S01]  /*28a0*/  FMUL.FTZ R33, R40, R9 ;  /* 0x0000000928217220 */ /* 0x000fe20000410000 */
[----:B------:R-:W-:-:S03]  /*28b0*/  FMUL.FTZ R9, R9, 0.5 ;  /* 0x3f00000009097820 */ /* 0x000fc60000410000 */
[----:B------:R-:W-:-:S04]  /*28c0*/  FFMA R8, -R33, R33, R40 ;  /* 0x0000002121087223 */ /* 0x000fc80000000128 */
[----:B------:R-:W-:-:S07]  /*28d0*/  FFMA R8, R8, R9, R33 ;  /* 0x0000000908087223 */ /* 0x000fce0000000021 */
.L_x_36:
[----:B------:R-:W-:-:S04]  /*28e0*/  FMUL.RZ R30, R29, 0.15915493667125701904 ;  /* 0x3e22f9831d1e7820 */ /* 0x000fc8000040c000 */
[----:B------:R-:W1:Y:S08]  /*28f0*/  MUFU.COS R29, R30 ;  /* 0x0000001e001d7308 */ /* 0x000e700000000000 */
[----:B------:R-:W2:Y:S01]  /*2900*/  MUFU.SIN R9, R30 ;  /* 0x0000001e00097308 */ /* 0x000ea20000000400 */
[----:B-1----:R-:W-:-:S05]  /*2910*/  FMUL R29, R29, R8 ;  /* 0x000000081d1d7220 */ /* 0x002fca0000400000 */
[----:B------:R4:W-:Y:S01]  /*2920*/  STG.E desc[UR6][R6.64+0x20], R29 ;  /* 0x0000201d06007986 */ /* 0x0009e2000c101906 */
[----:B--2---:R-:W-:-:S07]  /*2930*/  FMUL R8, R9, R8 ;  /* 0x0000000809087220 */ /* 0x004fce0000400000 */
.L_x_33:
[----:B------:R-:W-:Y:S05]  /*2940*/  BSYNC.RECONVERGENT B1 ;  /* 0x0000000000017941 */ /* 0x000fea0003800200 */
.L_x_32:
        /* <DEDUP_REMOVED lines=8> */
[----:B0-----:R-:W-:Y:S05]  /*29d0*/  @P0 BRA `(.L_x_38) ;  /* 0x0000000400300947 */ /* 0x001fea0003800000 */
        /* <DEDUP_REMOVED lines=9> */
[----:B-1--4-:R-:W-:-:S05]  /*2a70*/  IMAD.SHL.U32 R29, R32, 0x2, RZ ;  /* 0x00000002201d7824 */ /* 0x012fca00078e00ff */
        /* <DEDUP_REMOVED lines=13> */
[----:B------:R-:W-:-:S03]  /*2b50*/  SHF.R.U32.HI R9, RZ, 0x2, R34 ;  /* 0x00000002ff097819 */ /* 0x000fc60000011622 */
        /* <DEDUP_REMOVED lines=37> */
[----:B-1---5:R-:W-:Y:S05]  /*2db0*/  CALL.REL.NOINC `($__internal_0_$__cuda_sm20_sqrt_rn_f32_slowpath) ;  /* 0x0000016000347944 */ /* 0x022fea0003c00000 */
[----:B------:R-:W-:Y:S05]  /*2dc0*/  BSYNC.RECONVERGENT B2 ;  /* 0x0000000000027941 */ /* 0x000fea0003800200 */
.L_x_40:
[----:B------:R-:W-:Y:S01]  /*2dd0*/  MOV R8, R34 ;  /* 0x0000002200087202 */ /* 0x000fe20000000f00 */
[----:B------:R-:W-:Y:S06]  /*2de0*/  BRA `(.L_x_41) ;  /* 0x0000000000107947 */ /* 0x000fec0003800000 */
.L_x_39:
[----:B-1----:R-:W-:Y:S01]  /*2df0*/  FMUL.FTZ R8, R39, R38 ;  /* 0x0000002627087220 */ /* 0x002fe20000410000 */
[----:B------:R-:W-:-:S03]  /*2e00*/  FMUL.FTZ R38, R38, 0.5 ;  /* 0x3f00000026267820 */ /* 0x000fc60000410000 */
[----:B------:R-:W-:-:S04]  /*2e10*/  FFMA R39, -R8, R8, R39 ;  /* 0x0000000808277223 */ /* 0x000fc80000000127 */
[----:B------:R-:W-:-:S07]  /*2e20*/  FFMA R8, R39, R38, R8 ;  /* 0x0000002627087223 */ /* 0x000fce0000000008 */
.L_x_41:
[----:B------:R-:W-:Y:S01]  /*2e30*/  FMUL.RZ R32, R29, 0.15915493667125701904 ;  /* 0x3e22f9831d207820 */ /* 0x000fe2000040c000 */
[----:B------:R-:W-:-:S03]  /*2e40*/  IMAD.MOV.U32 R9, RZ, RZ, 0x1 ;  /* 0x00000001ff097424 */ /* 0x000fc600078e00ff */
[----:B------:R-:W0:Y:S08]  /*2e50*/  MUFU.COS R29, R32 ;  /* 0x00000020001d7308 */ /* 0x000e300000000000 */
[----:B------:R-:W1:Y:S01]  /*2e60*/  MUFU.SIN R33, R32 ;  /* 0x0000002000217308 */ /* 0x000e620000000400 */
[----:B0-----:R-:W-:-:S05]  /*2e70*/  FMUL R29, R29, R8 ;  /* 0x000000081d1d7220 */ /* 0x001fca0000400000 */
[----:B------:R0:W-:Y:S01]  /*2e80*/  STG.E desc[UR6][R6.64+0x20], R29 ;  /* 0x0000201d06007986 */ /* 0x0001e2000c101906 */
[----:B-1----:R-:W-:-:S07]  /*2e90*/  FMUL R8, R33, R8 ;  /* 0x0000000821087220 */ /* 0x002fce0000400000 */
.L_x_38:
[----:B------:R-:W-:Y:S05]  /*2ea0*/  BSYNC.RECONVERGENT B1 ;  /* 0x0000000000017941 */ /* 0x000fea0003800200 */
.L_x_37:
        /* <DEDUP_REMOVED lines=18> */
[----:B01--4-:R-:W-:-:S04]  /*2fd0*/  SHF.L.U32 R29, R30, 0x1, RZ ;  /* 0x000000011e1d7819 */ /* 0x013fc800000006ff */
        /* <DEDUP_REMOVED lines=41> */
[----:B------:R2:W0:Y:S01]  /*3270*/  MUFU.RSQ R9, R40 ;  /* 0x0000002800097308 */ /* 0x0004220000001400 */
[----:B------:R-:W-:Y:S01]  /*3280*/  VIADD R29, R40, 0xf3000000 ;  /* 0xf3000000281d7836 */ /* 0x000fe20000000000 */
[----:B------:R-:W-:-:S04]  /*3290*/  I2FP.F32.U32 R8, R8 ;  /* 0x0000000800087245 */ /* 0x000fc80000201000 */
[----:B------:R-:W-:Y:S01]  /*32a0*/  ISETP.GT.U32.AND P0, PT, R29, 0x727fffff, PT ;  /* 0x727fffff1d00780c */ /* 0x000fe20003f04070 */
[----:B------:R-:W-:-:S04]  /*32b0*/  IMAD.MOV.U32 R29, RZ, RZ, 0x30c90fdb ;  /* 0x30c90fdbff1d7424 */ /* 0x000fc800078e00ff */
[----:B------:R-:W-:-:S08]  /*32c0*/  FFMA R29, R8, R29, 7.314590599882819788e-10 ;  /* 0x30490fdb081d7423 */ /* 0x000fd0000000001d */
[----:B0-2---:R-:W-:Y:S05]  /*32d0*/  @!P0 BRA `(.L_x_44) ;  /* 0x00000000001c8947 */ /* 0x005fea0003800000 */
[----:B------:R-:W-:Y:S01]  /*32e0*/  BSSY.RECONVERGENT B2, `(.L_x_45) ;  /* 0x0000004000027945 */ /* 0x000fe20003800200 */
[----:B------:R-:W-:Y:S02]  /*32f0*/  MOV R8, R40 ;  /* 0x0000002800087202 */ /* 0x000fe40000000f00 */
[----:B------:R-:W-:-:S07]  /*3300*/  MOV R40, 0x3320 ;  /* 0x0000332000287802 */ /* 0x000fce0000000f00 */
[----:B-----5:R-:W-:Y:S05]  /*3310*/  CALL.REL.NOINC `($__internal_0_$__cuda_sm20_sqrt_rn_f32_slowpath) ;  /* 0x0000015800dc7944 */ /* 0x020fea0003c00000 */
[----:B------:R-:W-:Y:S05]  /*3320*/  BSYNC.RECONVERGENT B2 ;  /* 0x0000000000027941 */ /* 0x000fea0003800200 */
.L_x_45:
[----:B------:R-:W-:Y:S01]  /*3330*/  IMAD.MOV.U32 R8, RZ, RZ, R34 ;  /* 0x000000ffff087224 */ /* 0x000fe200078e0022 */
[----:B------:R-:W-:Y:S06]  /*3340*/  BRA `(.L_x_46) ;  /* 0x0000000000107947 */ /* 0x000fec0003800000 */
.L_x_44:
[----:B------:R-:W-:Y:S01]  /*3350*/  FMUL.FTZ R33, R40, R9 ;  /* 0x0000000928217220 */ /* 0x000fe20000410000 */
[----:B------:R-:W-:-:S03]  /*3360*/  FMUL.FTZ R9, R9, 0.5 ;  /* 0x3f00000009097820 */ /* 0x000fc60000410000 */
[----:B------:R-:W-:-:S04]  /*3370*/  FFMA R8, -R33, R33, R40 ;  /* 0x0000002121087223 */ /* 0x000fc80000000128 */
[----:B------:R-:W-:-:S07]  /*3380*/  FFMA R8, R8, R9, R33 ;  /* 0x0000000908087223 */ /* 0x000fce0000000021 */
.L_x_46:
[----:B------:R-:W-:-:S04]  /*3390*/  FMUL.RZ R30, R29, 0.15915493667125701904 ;  /* 0x3e22f9831d1e7820 */ /* 0x000fc8000040c000 */
[----:B------:R-:W0:Y:S08]  /*33a0*/  MUFU.COS R29, R30 ;  /* 0x0000001e001d7308 */ /* 0x000e300000000000 */
[----:B------:R-:W1:Y:S01]  /*33b0*/  MUFU.SIN R9, R30 ;  /* 0x0000001e00097308 */ /* 0x000e620000000400 */
[----:B0-----:R-:W-:-:S05]  /*33c0*/  FMUL R29, R29, R8 ;  /* 0x000000081d1d7220 */ /* 0x001fca0000400000 */
[----:B------:R0:W-:Y:S01]  /*33d0*/  STG.E desc[UR6][R6.64+0x20], R29 ;  /* 0x0000201d06007986 */ /* 0x0001e2000c101906 */
[----:B-1----:R-:W-:-:S07]  /*33e0*/  FMUL R8, R9, R8 ;  /* 0x0000000809087220 */ /* 0x002fce0000400000 */
.L_x_43:
[----:B------:R-:W-:Y:S05]  /*33f0*/  BSYNC.RECONVERGENT B1 ;  /* 0x0000000000017941 */ /* 0x000fea0003800200 */
.L_x_42:
        /* <DEDUP_REMOVED lines=72> */
.L_x_50:
[----:B------:R-:W-:Y:S01]  /*3880*/  MOV R8, R34 ;  /* 0x0000002200087202 */ /* 0x000fe20000000f00 */
[----:B------:R-:W-:Y:S06]  /*3890*/  BRA `(.L_x_51) ;  /* 0x0000000000107947 */ /* 0x000fec0003800000 */
.L_x_49:
[----:B-1----:R-:W-:Y:S01]  /*38a0*/  FMUL.FTZ R8, R39, R38 ;  /* 0x0000002627087220 */ /* 0x002fe20000410000 */
[----:B------:R-:W-:-:S03]  /*38b0*/  FMUL.FTZ R38, R38, 0.5 ;  /* 0x3f00000026267820 */ /* 0x000fc60000410000 */
[----:B------:R-:W-:-:S04]  /*38c0*/  FFMA R39, -R8, R8, R39 ;  /* 0x0000000808277223 */ /* 0x000fc80000000127 */
[----:B------:R-:W-:-:S07]  /*38d0*/  FFMA R8, R39, R38, R8 ;  /* 0x0000002627087223 */ /* 0x000fce0000000008 */
.L_x_51:
[----:B------:R-:W-:Y:S01]  /*38e0*/  FMUL.RZ R32, R29, 0.15915493667125701904 ;  /* 0x3e22f9831d207820 */ /* 0x000fe2000040c000 */
[----:B------:R-:W-:-:S03]  /*38f0*/  IMAD.MOV.U32 R9, RZ, RZ, 0x1 ;  /* 0x00000001ff097424 */ /* 0x000fc600078e00ff */
[----:B------:R-:W0:Y:S08]  /*3900*/  MUFU.COS R29, R32 ;  /* 0x00000020001d7308 */ /* 0x000e300000000000 */
[----:B------:R-:W1:Y:S01]  /*3910*/  MUFU.SIN R33, R32 ;  /* 0x0000002000217308 */ /* 0x000e620000000400 */
[----:B0-----:R-:W-:-:S05]  /*3920*/  FMUL R29, R29, R8 ;  /* 0x000000081d1d7220 */ /* 0x001fca0000400000 */
[----:B------:R0:W-:Y:S01]  /*3930*/  STG.E desc[UR6][R6.64+0x20], R29 ;  /* 0x0000201d06007986 */ /* 0x0001e2000c101906 */
[----:B-1----:R-:W-:-:S07]  /*3940*/  FMUL R8, R33, R8 ;  /* 0x0000000821087220 */ /* 0x002fce0000400000 */
.L_x_48:
[----:B------:R-:W-:Y:S05]  /*3950*/  BSYNC.RECONVERGENT B1 ;  /* 0x0000000000017941 */ /* 0x000fea0003800200 */
.L_x_47:
        /* <DEDUP_REMOVED lines=72> */
.L_x_55:
[----:B------:R-:W-:Y:S01]  /*3de0*/  IMAD.MOV.U32 R8, RZ, RZ, R34 ;  /* 0x000000ffff087224 */ /* 0x000fe200078e0022 */
[----:B------:R-:W-:Y:S06]  /*3df0*/  BRA `(.L_x_56) ;  /* 0x0000000000107947 */ /* 0x000fec0003800000 */
.L_x_54:
[----:B------:R-:W-:Y:S01]  /*3e00*/  FMUL.FTZ R33, R40, R9 ;  /* 0x0000000928217220 */ /* 0x000fe20000410000 */
[----:B------:R-:W-:-:S03]  /*3e10*/  FMUL.FTZ R9, R9, 0.5 ;  /* 0x3f00000009097820 */ /* 0x000fc60000410000 */
[----:B------:R-:W-:-:S04]  /*3e20*/  FFMA R8, -R33, R33, R40 ;  /* 0x0000002121087223 */ /* 0x000fc80000000128 */
[----:B------:R-:W-:-:S07]  /*3e30*/  FFMA R8, R8, R9, R33 ;  /* 0x0000000908087223 */ /* 0x000fce0000000021 */
.L_x_56:
[----:B------:R-:W-:-:S04]  /*3e40*/  FMUL.RZ R30, R29, 0.15915493667125701904 ;  /* 0x3e22f9831d1e7820 */ /* 0x000fc8000040c000 */
[----:B------:R-:W0:Y:S08]  /*3e50*/  MUFU.COS R29, R30 ;  /* 0x0000001e001d7308 */ /* 0x000e300000000000 */
[----:B------:R-:W1:Y:S01]  /*3e60*/  MUFU.SIN R9, R30 ;  /* 0x0000001e00097308 */ /* 0x000e620000000400 */
[----:B0-----:R-:W-:-:S05]  /*3e70*/  FMUL R29, R29, R8 ;  /* 0x000000081d1d7220 */ /* 0x001fca0000400000 */
[----:B------:R0:W-:Y:S01]  /*3e80*/  STG.E desc[UR6][R6.64+0x20], R29 ;  /* 0x0000201d06007986 */ /* 0x0001e2000c101906 */
[----:B-1----:R-:W-:-:S07]  /*3e90*/  FMUL R8, R9, R8 ;  /* 0x0000000809087220 */ /* 0x002fce0000400000 */
.L_x_53:
[----:B------:R-:W-:Y:S05]  /*3ea0*/  BSYNC.RECONVERGENT B1 ;  /* 0x0000000000017941 */ /* 0x000fea0003800200 */
.L_x_52:
        /* <DEDUP_REMOVED lines=72> */
.L_x_60:
[----:B------:R-:W-:Y:S01]  /*4330*/  MOV R8, R34 ;  /* 0x0000002200087202 */ /* 0x000fe20000000f00 */
[----:B------:R-:W-:Y:S06]  /*4340*/  BRA `(.L_x_61) ;  /* 0x0000000000107947 */ /* 0x000fec0003800000 */
.L_x_59:
[----:B-1----:R-:W-:Y:S01]  /*4350*/  FMUL.FTZ R8, R39, R38 ;  /* 0x0000002627087220 */ /* 0x002fe20000410000 */
[----:B------:R-:W-:-:S03]  /*4360*/  FMUL.FTZ R38, R38, 0.5 ;  /* 0x3f00000026267820 */ /* 0x000fc60000410000 */
[----:B------:R-:W-:-:S04]  /*4370*/  FFMA R39, -R8, R8, R39 ;  /* 0x0000000808277223 */ /* 0x000fc80000000127 */
[----:B------:R-:W-:-:S07]  /*4380*/  FFMA R8, R39, R38, R8 ;  /* 0x0000002627087223 */ /* 0x000fce0000000008 */
.L_x_61:
[----:B------:R-:W-:Y:S01]  /*4390*/  FMUL.RZ R32, R29, 0.15915493667125701904 ;  /* 0x3e22f9831d207820 */ /* 0x000fe2000040c000 */
[----:B------:R-:W-:-:S03]  /*43a0*/  IMAD.MOV.U32 R9, RZ, RZ, 0x1 ;  /* 0x00000001ff097424 */ /* 0x000fc600078e00ff */
[----:B------:R-:W0:Y:S08]  /*43b0*/  MUFU.COS R29, R32 ;  /* 0x00000020001d7308 */ /* 0x000e300000000000 */
[----:B------:R-:W1:Y:S01]  /*43c0*/  MUFU.SIN R33, R32 ;  /* 0x0000002000217308 */ /* 0x000e620000000400 */
[----:B0-----:R-:W-:-:S05]  /*43d0*/  FMUL R29, R29, R8 ;  /* 0x000000081d1d7220 */ /* 0x001fca0000400000 */
[----:B------:R0:W-:Y:S01]  /*43e0*/  STG.E desc[UR6][R6.64+0x20], R29 ;  /* 0x0000201d06007986 */ /* 0x0001e2000c101906 */
[----:B-1----:R-:W-:-:S07]  /*43f0*/  FMUL R8, R33, R8 ;  /* 0x0000000821087220 */ /* 0x002fce0000400000 */
.L_x_58:
[----:B------:R-:W-:Y:S05]  /*4400*/  BSYNC.RECONVERGENT B1 ;  /* 0x0000000000017941 */ /* 0x000fea0003800200 */
.L_x_57:
        /* <DEDUP_REMOVED lines=72> */
.L_x_65:
[----:B------:R-:W-:Y:S01]  /*4890*/  IMAD.MOV.U32 R8, RZ, RZ, R34 ;  /* 0x000000ffff087224 */ /* 0x000fe200078e0022 */
[----:B------:R-:W-:Y:S06]  /*48a0*/  BRA `(.L_x_66) ;  /* 0x0000000000107947 */ /* 0x000fec0003800000 */
.L_x_64:
[----:B------:R-:W-:Y:S01]  /*48b0*/  FMUL.FTZ R33, R40, R9 ;  /* 0x0000000928217220 */ /* 0x000fe20000410000 */
[----:B------:R-:W-:-:S03]  /*48c0*/  FMUL.FTZ R9, R9, 0.5 ;  /* 0x3f00000009097820 */ /* 0x000fc60000410000 */
[----:B------:R-:W-:-:S04]  /*48d0*/  FFMA R8, -R33, R33, R40 ;  /* 0x0000002121087223 */ /* 0x000fc80000000128 */
[----:B------:R-:W-:-:S07]  /*48e0*/  FFMA R8, R8, R9, R33 ;  /* 0x0000000908087223 */ /* 0x000fce0000000021 */
.L_x_66:
[----:B------:R-:W-:-:S04]  /*48f0*/  FMUL.RZ R30, R29, 0.15915493667125701904 ;  /* 0x3e22f9831d1e7820 */ /* 0x000fc8000040c000 */
[----:B------:R-:W0:Y:S08]  /*4900*/  MUFU.COS R29, R30 ;  /* 0x0000001e001d7308 */ /* 0x000e300000000000 */
[----:B------:R-:W1:Y:S01]  /*4910*/  MUFU.SIN R9, R30 ;  /* 0x0000001e00097308 */ /* 0x000e620000000400 */
[----:B0-----:R-:W-:-:S05]  /*4920*/  FMUL R29, R29, R8 ;  /* 0x000000081d1d7220 */ /* 0x001fca0000400000 */
[----:B------:R0:W-:Y:S01]  /*4930*/  STG.E desc[UR6][R6.64+0x20], R29 ;  /* 0x0000201d06007986 */ /* 0x0001e2000c101906 */
[----:B-1----:R-:W-:-:S07]  /*4940*/  FMUL R8, R9, R8 ;  /* 0x0000000809087220 */ /* 0x002fce0000400000 */
.L_x_63:
[----:B------:R-:W-:Y:S05]  /*4950*/  BSYNC.RECONVERGENT B1 ;  /* 0x0000000000017941 */ /* 0x000fea0003800200 */
.L_x_62:
[----:B-----5:R-:W-:-:S05]  /*4960*/  FFMA R32, R5, R8, R32 ;  /* 0x0000000805207223 */ /* 0x020fca0000000020 */
[----:B------:R0:W-:Y:S04]  /*4970*/  STL [R3], R32 ;  /* 0x0000002003007387 */ /* 0x0001e80000100800 */
        /* <DEDUP_REMOVED lines=70> */
.L_x_70:
[----:B------:R-:W-:Y:S01]  /*4de0*/  MOV R8, R34 ;  /* 0x0000002200087202 */ /* 0x000fe20000000f00 */
[----:B------:R-:W-:Y:S06]  /*4df0*/  BRA `(.L_x_71) ;  /* 0x0000000000107947 */ /* 0x000fec0003800000 */
.L_x_69:
[----:B-1----:R-:W-:Y:S01]  /*4e00*/  FMUL.FTZ R8, R39, R38 ;  /* 0x0000002627087220 */ /* 0x002fe20000410000 */
[----:B------:R-:W-:-:S03]  /*4e10*/  FMUL.FTZ R38, R38, 0.5 ;  /* 0x3f00000026267820 */ /* 0x000fc60000410000 */
[----:B------:R-:W-:-:S04]  /*4e20*/  FFMA R39, -R8, R8, R39 ;  /* 0x0000000808277223 */ /* 0x000fc80000000127 */
[----:B------:R-:W-:-:S07]  /*4e30*/  FFMA R8, R39, R38, R8 ;  /* 0x0000002627087223 */ /* 0x000fce0000000008 */
.L_x_71:
[----:B------:R-:W-:Y:S01]  /*4e40*/  FMUL.RZ R32, R29, 0.15915493667125701904 ;  /* 0x3e22f9831d207820 */ /* 0x000fe2000040c000 */
[----:B------:R-:W-:-:S03]  /*4e50*/  IMAD.MOV.U32 R9, RZ, RZ, 0x1 ;  /* 0x00000001ff097424 */ /* 0x000fc600078e00ff */
[----:B------:R-:W0:Y:S08]  /*4e60*/  MUFU.COS R29, R32 ;  /* 0x00000020001d7308 */ /* 0x000e300000000000 */
[----:B------:R-:W1:Y:S01]  /*4e70*/  MUFU.SIN R33, R32 ;  /* 0x0000002000217308 */ /* 0x000e620000000400 */
[----:B0-----:R-:W-:-:S05]  /*4e80*/  FMUL R29, R29, R8 ;  /* 0x000000081d1d7220 */ /* 0x001fca0000400000 */
[----:B------:R0:W-:Y:S01]  /*4e90*/  STG.E desc[UR6][R6.64+0x20], R29 ;  /* 0x0000201d06007986 */ /* 0x0001e2000c101906 */
[----:B-1----:R-:W-:-:S07]  /*4ea0*/  FMUL R8, R33, R8 ;  /* 0x0000000821087220 */ /* 0x002fce0000400000 */
.L_x_68:
[----:B------:R-:W-:Y:S05]  /*4eb0*/  BSYNC.RECONVERGENT B1 ;  /* 0x0000000000017941 */ /* 0x000fea0003800200 */
.L_x_67:
[----:B-----5:R-:W-:-:S05]  /*4ec0*/  FFMA R30, R5, R8, R30 ;  /* 0x00000008051e7223 */ /* 0x020fca000000001e */
[----:B------:R2:W-:Y:S04]  /*4ed0*/  STL [R3+0x4], R30 ;  /* 0x0000041e03007387 */ /* 0x0005e80000100800 */
        /* <DEDUP_REMOVED lines=70> */
.L_x_75:
[----:B------:R-:W-:Y:S01]  /*5340*/  IMAD.MOV.U32 R8, RZ, RZ, R34 ;  /* 0x000000ffff087224 */ /* 0x000fe200078e0022 */
[----:B------:R-:W-:Y:S06]  /*5350*/  BRA `(.L_x_76) ;  /* 0x0000000000107947 */ /* 0x000fec0003800000 */
.L_x_74:
[----:B------:R-:W-:Y:S01]  /*5360*/  FMUL.FTZ R33, R40, R9 ;  /* 0x0000000928217220 */ /* 0x000fe20000410000 */
[----:B------:R-:W-:-:S03]  /*5370*/  FMUL.FTZ R9, R9, 0.5 ;  /* 0x3f00000009097820 */ /* 0x000fc60000410000 */
[----:B------:R-:W-:-:S04]  /*5380*/  FFMA R8, -R33, R33, R40 ;  /* 0x0000002121087223 */ /* 0x000fc80000000128 */
[----:B------:R-:W-:-:S07]  /*5390*/  FFMA R8, R8, R9, R33 ;  /* 0x0000000908087223 */ /* 0x000fce0000000021 */
.L_x_76:
[----:B------:R-:W-:-:S04]  /*53a0*/  FMUL.RZ R30, R29, 0.15915493667125701904 ;  /* 0x3e22f9831d1e7820 */ /* 0x000fc8000040c000 */
[----:B------:R-:W0:Y:S08]  /*53b0*/  MUFU.COS R29, R30 ;  /* 0x0000001e001d7308 */ /* 0x000e300000000000 */
[----:B------:R-:W1:Y:S01]  /*53c0*/  MUFU.SIN R9, R30 ;  /* 0x0000001e00097308 */ /* 0x000e620000000400 */
[----:B0-----:R-:W-:-:S05]  /*53d0*/  FMUL R29, R29, R8 ;  /* 0x000000081d1d7220 */ /* 0x001fca0000400000 */
[----:B------:R0:W-:Y:S01]  /*53e0*/  STG.E desc[UR6][R6.64+0x20], R29 ;  /* 0x0000201d06007986 */ /* 0x0001e2000c101906 */
[----:B-1----:R-:W-:-:S07]  /*53f0*/  FMUL R8, R9, R8 ;  /* 0x0000000809087220 */ /* 0x002fce0000400000 */
.L_x_73:
[----:B------:R-:W-:Y:S05]  /*5400*/  BSYNC.RECONVERGENT B1 ;  /* 0x0000000000017941 */ /* 0x000fea0003800200 */
.L_x_72:
[----:B-----5:R-:W-:-:S05]  /*5410*/  FFMA R32, R5, R8, R32 ;  /* 0x0000000805207223 */ /* 0x020fca0000000020 */
[----:B------:R0:W-:Y:S04]  /*5420*/  STL [R3+0x8], R32 ;  /* 0x0000082003007387 */ /* 0x0001e80000100800 */
        /* <DEDUP_REMOVED lines=70> */
.L_x_80:
[----:B------:R-:W-:Y:S01]  /*5890*/  MOV R8, R34 ;  /* 0x0000002200087202 */ /* 0x000fe20000000f00 */
[----:B------:R-:W-:Y:S06]  /*58a0*/  BRA `(.L_x_81) ;  /* 0x0000000000107947 */ /* 0x000fec0003800000 */
.L_x_79:
[----:B-1----:R-:W-:Y:S01]  /*58b0*/  FMUL.FTZ R8, R39, R38 ;  /* 0x0000002627087220 */ /* 0x002fe20000410000 */
[----:B------:R-:W-:-:S03]  /*58c0*/  FMUL.FTZ R38, R38, 0.5 ;  /* 0x3f00000026267820 */ /* 0x000fc60000410000 */
[----:B------:R-:W-:-:S04]  /*58d0*/  FFMA R39, -R8, R8, R39 ;  /* 0x0000000808277223 */ /* 0x000fc80000000127 */
[----:B------:R-:W-:-:S07]  /*58e0*/  FFMA R8, R39, R38, R8 ;  /* 0x0000002627087223 */ /* 0x000fce0000000008 */
.L_x_81:
[----:B------:R-:W-:Y:S01]  /*58f0*/  FMUL.RZ R32, R29, 0.15915493667125701904 ;  /* 0x3e22f9831d207820 */ /* 0x000fe2000040c000 */
[----:B------:R-:W-:-:S03]  /*5900*/  IMAD.MOV.U32 R9, RZ, RZ, 0x1 ;  /* 0x00000001ff097424 */ /* 0x000fc600078e00ff */
[----:B------:R-:W0:Y:S08]  /*5910*/  MUFU.COS R29, R32 ;  /* 0x00000020001d7308 */ /* 0x000e300000000000 */
[----:B------:R-:W1:Y:S01]  /*5920*/  MUFU.SIN R33, R32 ;  /* 0x0000002000217308 */ /* 0x000e620000000400 */
[----:B0-----:R-:W-:-:S05]  /*5930*/  FMUL R29, R29, R8 ;  /* 0x000000081d1d7220 */ /* 0x001fca0000400000 */
[----:B------:R0:W-:Y:S01]  /*5940*/  STG.E desc[UR6][R6.64+0x20], R29 ;  /* 0x0000201d06007986 */ /* 0x0001e2000c101906 */
[----:B-1----:R-:W-:-:S07]  /*5950*/  FMUL R8, R33, R8 ;  /* 0x0000000821087220 */ /* 0x002fce0000400000 */
.L_x_78:
[----:B------:R-:W-:Y:S05]  /*5960*/  BSYNC.RECONVERGENT B1 ;  /* 0x0000000000017941 */ /* 0x000fea0003800200 */
.L_x_77:
        /* <DEDUP_REMOVED lines=12> */
[----:B------:R-:W-:Y:S02]  /*5a30*/  MOV R40, 0x3e055027 ;  /* 0x3e05502700287802 */ /* 0x000fe40000000f00 */
[----:B------:R-:W-:-:S02]  /*5a40*/  MOV R42, 0x7f800000 ;  /* 0x7f800000002a7802 */ /* 0x000fc40000000f00 */
[----:B--2---:R-:W-:-:S04]  /*5a50*/  SHF.R.U32.HI R30, RZ, 0x2, R9 ;  /* 0x00000002ff1e7819 */ /* 0x004fc80000011609 */
[----:B------:R-:W-:Y:S01]  /*5a60*/  LOP3.LUT R30, R30, R9, RZ, 0x3c, !PT ;  /* 0x000000091e1e7212 */ /* 0x000fe200078e3cff */
[----:B---3--:R-:W-:Y:S01]  /*5a70*/  IMAD.SHL.U32 R9, R37, 0x10, RZ ;  /* 0x0000001025097824 */ /* 0x008fe200078e00ff */
[----:B------:R2:W-:Y:S02]  /*5a80*/  STG.E.64 desc[UR6][R6.64+0x8], R36 ;  /* 0x0000082406007986 */ /* 0x0005e4000c101b06 */
[----:B01--4-:R-:W-:-:S04]  /*5a90*/  SHF.L.U32 R29, R30, 0x1, RZ ;  /* 0x000000011e1d7819 */ /* 0x013fc800000006ff */
        /* <DEDUP_REMOVED lines=38> */
[----:B------:R-:W-:Y:S02]  /*5d00*/  IADD3 R8, PT, PT, R39, R34, RZ ;  /* 0x0000002227087210 */ /* 0x000fe40007ffe0ff */
[----:B------:R-:W-:Y:S01]  /*5d10*/  FSEL R40, R40, +INF , P0 ;  /* 0x7f80000028287808 */ /* 0x000fe20000000000 */
[----:B------:R2:W-:Y:S01]  /*5d20*/  STG.E.64 desc[UR6][R6.64+0x10], R38 ;  /* 0x0000102606007986 */ /* 0x0005e2000c101b06 */
[----:B------:R-:W-:Y:S02]  /*5d30*/  I2FP.F32.U32 R8, R8 ;  /* 0x0000000800087245 */ /* 0x000fe40000201000 */
[----:B------:R-:W-:Y:S01]  /*5d40*/  IADD3 R29, PT, PT, R40, -0xd000000, RZ ;  /* 0xf3000000281d7810 */ /* 0x000fe20007ffe0ff */
[----:B------:R2:W0:Y:S03]  /*5d50*/  MUFU.RSQ R9, R40 ;  /* 0x0000002800097308 */ /* 0x0004260000001400 */
[----:B------:R-:W-:Y:S01]  /*5d60*/  ISETP.GT.U32.AND P0, PT, R29, 0x727fffff, PT ;  /* 0x727fffff1d00780c */ /* 0x000fe20003f04070 */
[----:B------:R-:W-:-:S04]  /*5d70*/  IMAD.MOV.U32 R29, RZ, RZ, 0x30c90fdb ;  /* 0x30c90fdbff1d7424 */ /* 0x000fc800078e00ff */
[----:B------:R-:W-:-:S08]  /*5d80*/  FFMA R29, R8, R29, 7.314590599882819788e-10 ;  /* 0x30490fdb081d7423 */ /* 0x000fd0000000001d */
[----:B--2---:R-:W-:Y:S05]  /*5d90*/  @!P0 BRA `(.L_x_84) ;  /* 0x00000000001c8947 */ /* 0x004fea0003800000 */
[----:B------:R-:W-:Y:S01]  /*5da0*/  BSSY.RECONVERGENT B2, `(.L_x_85) ;  /* 0x0000004000027945 */ /* 0x000fe20003800200 */
[----:B------:R-:W-:Y:S02]  /*5db0*/  MOV R8, R40 ;  /* 0x0000002800087202 */ /* 0x000fe40000000f00 */
[----:B------:R-:W-:-:S07]  /*5dc0*/  MOV R40, 0x5de0 ;  /* 0x00005de000287802 */ /* 0x000fce0000000f00 */
[----:B0----5:R-:W-:Y:S05]  /*5dd0*/  CALL.REL.NOINC `($__internal_0_$__cuda_sm20_sqrt_rn_f32_slowpath) ;  /* 0x00000130002c7944 */ /* 0x021fea0003c00000 */
[----:B------:R-:W-:Y:S05]  /*5de0*/  BSYNC.RECONVERGENT B2 ;  /* 0x0000000000027941 */ /* 0x000fea0003800200 */
.L_x_85:
[----:B------:R-:W-:Y:S01]  /*5df0*/  MOV R8, R34 ;  /* 0x0000002200087202 */ /* 0x000fe20000000f00 */
[----:B------:R-:W-:Y:S06]  /*5e00*/  BRA `(.L_x_86) ;  /* 0x0000000000107947 */ /* 0x000fec0003800000 */
.L_x_84:
[----:B0-----:R-:W-:Y:S01]  /*5e10*/  FMUL.FTZ R33, R40, R9 ;  /* 0x0000000928217220 */ /* 0x001fe20000410000 */
[----:B------:R-:W-:-:S03]  /*5e20*/  FMUL.FTZ R9, R9, 0.5 ;  /* 0x3f00000009097820 */ /* 0x000fc60000410000 */
[----:B------:R-:W-:-:S04]  /*5e30*/  FFMA R8, -R33, R33, R40 ;  /* 0x0000002121087223 */ /* 0x000fc80000000128 */
[----:B------:R-:W-:-:S07]  /*5e40*/  FFMA R8, R8, R9, R33 ;  /* 0x0000000908087223 */ /* 0x000fce0000000021 */
.L_x_86:
[----:B------:R-:W-:-:S04]  /*5e50*/  FMUL.RZ R30, R29, 0.15915493667125701904 ;  /* 0x3e22f9831d1e7820 */ /* 0x000fc8000040c000 */
[----:B------:R-:W0:Y:S08]  /*5e60*/  MUFU.COS R29, R30 ;  /* 0x0000001e001d7308 */ /* 0x000e300000000000 */
[----:B------:R-:W1:Y:S01]  /*5e70*/  MUFU.SIN R9, R30 ;  /* 0x0000001e00097308 */ /* 0x000e620000000400 */
[----:B0-----:R-:W-:-:S05]  /*5e80*/  FMUL R29, R29, R8 ;  /* 0x000000081d1d7220 */ /* 0x001fca0000400000 */
[----:B------:R0:W-:Y:S01]  /*5e90*/  STG.E desc[UR6][R6.64+0x20], R29 ;  /* 0x0000201d06007986 */ /* 0x0001e2000c101906 */
[----:B-1----:R-:W-:-:S07]  /*5ea0*/  FMUL R8, R9, R8 ;  /* 0x0000000809087220 */ /* 0x002fce0000400000 */
.L_x_83:
[----:B------:R-:W-:Y:S05]  /*5eb0*/  BSYNC.RECONVERGENT B1 ;  /* 0x0000000000017941 */ /* 0x000fea0003800200 */
.L_x_82:
[----:B-----5:R-:W-:-:S05]  /*5ec0*/  FFMA R32, R5, R8, R32 ;  /* 0x0000000805207223 */ /* 0x020fca0000000020 */
[----:B------:R0:W-:Y:S04]  /*5ed0*/  STL [R3+0x10], R32 ;  /* 0x0000102003007387 */ /* 0x0001e80000100800 */
[----:B--2---:R0:W5:Y:S04]  /*5ee0*/  LDL R30, [R1+0x2b16c] ;  /* 0x02b16c00011e7983 */ /* 0x0041680000100800 */
[----:B------:R0:W5:Y:S01]  /*5ef0*/  LDL R5, [R1+0x2b1bc] ;  /* 0x02b1bc0001057983 */ /* 0x0001620000100800 */
[----:B------:R-:W-:Y:S01]  /*5f00*/  ISETP.NE.AND P0, PT, R0, 0x1, PT ;  /* 0x000000010000780c */ /* 0x000fe20003f05270 */
[----:B------:R-:W-:Y:S01]  /*5f10*/  BSSY.RECONVERGENT B1, `(.L_x_87) ;  /* 0x0000050000017945 */ /* 0x000fe20003800200 */
[----:B------:R-:W-:Y:S01]  /*5f20*/  IMAD.MOV.U32 R9, RZ, RZ, RZ ;  /* 0x000000ffff097224 */ /* 0x000fe200078e00ff */
[----:B------:R-:W-:-:S10]  /*5f30*/  MOV R8, R29 ;  /* 0x0000001d00087202 */ /* 0x000fd40000000f00 */
[----:B0-----:R-:W-:Y:S05]  /*5f40*/  @P0 BRA `(.L_x_88) ;  /* 0x0000000400300947 */ /* 0x001fea0003800000 */
[----:B------:R-:W2:Y:S04]  /*5f50*/  LDG.E.64 R8, desc[UR6][R6.64] ;  /* 0x0000000606087981 */ /* 0x000ea8000c1e1b00 */
[----:B------:R-:W3:Y:S04]  /*5f60*/  LDG.E.64 R36, desc[UR6][R6.64+0x10] ;  /* 0x0000100606247981 */ /* 0x000ee8000c1e1b00 */
[----:B------:R-:W4:Y:S01]  /*5f70*/  LDG.E.64 R34, desc[UR6][R6.64+0x8] ;  /* 0x0000080606227981 */ /* 0x000f22000c1e1b00 */
[----:B------:R-:W-:Y:S01]  /*5f80*/  HFMA2 R38, -RZ, RZ, 0.1171875, 0 ;  /* 0x2f800000ff267431 */ /* 0x000fe200000001ff */
[----:B------:R-:W-:-:S02]  /*5f90*/  MOV R40, 0x3e055027 ;  /* 0x3e05502700287802 */ /* 0x000fc40000000f00 */
        /* <DEDUP_REMOVED lines=16> */
[----:B------:R-:W-:-:S04]  /*60a0*/  IMAD.IADD R9, R38, 0x1, -R33 ;  /* 0x0000000126097824 */ /* 0x000fc800078e0a21 */
        /* <DEDUP_REMOVED lines=21> */
[----:B------:R-:W-:Y:S02]  /*6200*/  FSETP.NEU.AND P0, PT, R38, RZ, PT ;  /* 0x000000ff2600720b */ /* 0x000fe40003f0d000 */
[----:B------:R-:W-:Y:S01]  /*6210*/  IADD3 R34, PT, PT, R8, 0xb0f8a, RZ ;  /* 0x000b0f8a08227810 */ /* 0x000fe20007ffe0ff */
[----:B------:R-:W-:Y:S01]  /*6220*/  FMUL R39, R39, -2 ;  /* 0xc000000027277820 */ /* 0x000fe20000400000 */
[----:B------:R-:W-:Y:S01]  /*6230*/  LOP3.LUT R33, R29, R32, RZ, 0x3c, !PT ;  /* 0x000000201d217212 */ /* 0x000fe200078e3cff */
[----:B------:R-:W-:Y:S02]  /*6240*/  HFMA2 R29, -RZ, RZ, 0.1495361328125, 0.0004794597625732421875 ;  /* 0x30c90fdbff1d7431 */ /* 0x000fe400000001ff */
[----:B------:R0:W-:Y:S01]  /*6250*/  STG.E.64 desc[UR6][R6.64], R34 ;  /* 0x0000002206007986 */ /* 0x0001e2000c101b06 */
[----:B------:R-:W-:-:S02]  /*6260*/  FSEL R39, R39, +INF , P0 ;  /* 0x7f80000027277808 */ /* 0x000fc40000000000 */
[----:B------:R-:W-:Y:S01]  /*6270*/  IADD3 R8, PT, PT, R33, R34, RZ ;  /* 0x0000002221087210 */ /* 0x000fe20007ffe0ff */
[----:B------:R0:W-:Y:S01]  /*6280*/  STG.E.64 desc[UR6][R6.64+0x10], R32 ;  /* 0x0000102006007986 */ /* 0x0001e2000c101b06 */
[----:B------:R0:W1:Y:S01]  /*6290*/  MUFU.RSQ R38, R39 ;  /* 0x0000002700267308 */ /* 0x0000620000001400 */
[----:B------:R-:W-:Y:S01]  /*62a0*/  VIADD R9, R39, 0xf3000000 ;  /* 0xf300000027097836 */ /* 0x000fe20000000000 */
[----:B------:R-:W-:-:S04]  /*62b0*/  I2FP.F32.U32 R8, R8 ;  /* 0x0000000800087245 */ /* 0x000fc80000201000 */
[----:B------:R-:W-:Y:S01]  /*62c0*/  ISETP.GT.U32.AND P0, PT, R9, 0x727fffff, PT ;  /* 0x727fffff0900780c */ /* 0x000fe20003f04070 */
[----:B------:R-:W-:-:S12]  /*62d0*/  FFMA R29, R8, R29, 7.314590599882819788e-10 ;  /* 0x30490fdb081d7423 */ /* 0x000fd8000000001d */
[----:B01----:R-:W-:Y:S05]  /*62e0*/  @!P0 BRA `(.L_x_89) ;  /* 0x00000000001c8947 */ /* 0x003fea0003800000 */
[----:B------:R-:W-:Y:S01]  /*62f0*/  BSSY.RECONVERGENT B2, `(.L_x_90) ;  /* 0x0000004000027945 */ /* 0x000fe20003800200 */
[----:B------:R-:W-:Y:S01]  /*6300*/  IMAD.MOV.U32 R8, RZ, RZ, R39 ;  /* 0x000000ffff087224 */ /* 0x000fe200078e0027 */
[----:B------:R-:W-:-:S07]  /*6310*/  MOV R40, 0x6330 ;  /* 0x0000633000287802 */ /* 0x000fce0000000f00 */
[----:B-----5:R-:W-:Y:S05]  /*6320*/  CALL.REL.NOINC `($__internal_0_$__cuda_sm20_sqrt_rn_f32_slowpath) ;  /* 0x0000012800d87944 */ /* 0x020fea0003c00000 */
[----:B------:R-:W-:Y:S05]  /*6330*/  BSYNC.RECONVERGENT B2 ;  /* 0x0000000000027941 */ /* 0x000fea0003800200 */
.L_x_90:
[----:B------:R-:W-:Y:S01]  /*6340*/  MOV R8, R34 ;  /* 0x0000002200087202 */ /* 0x000fe20000000f00 */
[----:B------:R-:W-:Y:S06]  /*6350*/  BRA `(.L_x_91) ;  /* 0x0000000000107947 */ /* 0x000fec0003800000 */
.L_x_89:
[----:B------:R-:W-:Y:S01]  /*6360*/  FMUL.FTZ R8, R39, R38 ;  /* 0x0000002627087220 */ /* 0x000fe20000410000 */
[----:B------:R-:W-:-:S03]  /*6370*/  FMUL.FTZ R38, R38, 0.5 ;  /* 0x3f00000026267820 */ /* 0x000fc60000410000 */
[----:B------:R-:W-:-:S04]  /*6380*/  FFMA R39, -R8, R8, R39 ;  /* 0x0000000808277223 */ /* 0x000fc80000000127 */
[----:B------:R-:W-:-:S07]  /*6390*/  FFMA R8, R39, R38, R8 ;  /* 0x0000002627087223 */ /* 0x000fce0000000008 */
.L_x_91:
[----:B------:R-:W-:Y:S01]  /*63a0*/  FMUL.RZ R32, R29, 0.15915493667125701904 ;  /* 0x3e22f9831d207820 */ /* 0x000fe2000040c000 */
[----:B------:R-:W-:-:S03]  /*63b0*/  HFMA2 R9, -RZ, RZ, 0, 5.9604644775390625e-08 ;  /* 0x00000001ff097431 */ /* 0x000fc600000001ff */
[----:B------:R-:W0:Y:S08]  /*63c0*/  MUFU.COS R29, R32 ;  /* 0x00000020001d7308 */ /* 0x000e300000000000 */
[----:B------:R-:W1:Y:S01]  /*63d0*/  MUFU.SIN R33, R32 ;  /* 0x0000002000217308 */ /* 0x000e620000000400 */
[----:B0-----:R-:W-:-:S05]  /*63e0*/  FMUL R29, R29, R8 ;  /* 0x000000081d1d7220 */ /* 0x001fca0000400000 */
[----:B------:R0:W-:Y:S01]  /*63f0*/  STG.E desc[UR6][R6.64+0x20], R29 ;  /* 0x0000201d06007986 */ /* 0x0001e2000c101906 */
[----:B-1----:R-:W-:-:S07]  /*6400*/  FMUL R8, R33, R8 ;  /* 0x0000000821087220 */ /* 0x002fce0000400000 */
.L_x_88:
[----:B------:R-:W-:Y:S05]  /*6410*/  BSYNC.RECONVERGENT B1 ;  /* 0x0000000000017941 */ /* 0x000fea0003800200 */
.L_x_87:
[----:B-----5:R-:W-:-:S05]  /*6420*/  FFMA R30, R5, R8, R30 ;  /* 0x00000008051e7223 */ /* 0x020fca000000001e */
[----:B------:R2:W-:Y:S04]  /*6430*/  STL [R3+0x14], R30 ;  /* 0x0000141e03007387 */ /* 0x0005e80000100800 */
[----:B------:R2:W5:Y:S04]  /*6440*/  LDL R32, [R1+0x2b170] ;  /* 0x02b1700001207983 */ /* 0x0005680000100800 */
[----:B------:R2:W5:Y:S01]  /*6450*/  LDL R5, [R1+0x2b1c0] ;  /* 0x02b1c00001057983 */ /* 0x0005620000100800 */
[----:B------:R-:W-:Y:S01]  /*6460*/  ISETP.NE.AND P0, PT, R0, 0x1, PT ;  /* 0x000000010000780c */ /* 0x000fe20003f05270 */
[----:B------:R-:W-:Y:S01]  /*6470*/  BSSY.RECONVERGENT B1, `(.L_x_92) ;  /* 0x000004f000017945 */ /* 0x000fe20003800200 */
[----:B------:R-:W-:Y:S01]  /*6480*/  IMAD.MOV.U32 R8, RZ, RZ, R29 ;  /* 0x000000ffff087224 */ /* 0x000fe200078e001d */
[----:B------:R2:W-:Y:S10]  /*6490*/  STG.E desc[UR6][R6.64+0x18], R9 ;  /* 0x0000180906007986 */ /* 0x0005f4000c101906 */
[----:B------:R-:W-:Y:S05]  /*64a0*/  @!P0 BRA `(.L_x_93) ;  /* 0x00000004002c8947 */ /* 0x000fea0003800000 */
[----:B--2---:R-:W2:Y:S04]  /*64b0*/  LDG.E.64 R8, desc[UR6][R6.64] ;  /* 0x0000000606087981 */ /* 0x004ea8000c1e1b00 */
[----:B------:R-:W3:Y:S04]  /*64c0*/  LDG.E.64 R36, desc[UR6][R6.64+0x10] ;  /* 0x0000100606247981 */ /* 0x000ee8000c1e1b00 */
[----:B------:R-:W4:Y:S01]  /*64d0*/  LDG.E.64 R34, desc[UR6][R6.64+0x8] ;  /* 0x0000080606227981 */ /* 0x000f22000c1e1b00 */
[----:B------:R-:W-:Y:S02]  /*64e0*/  IMAD.MOV.U32 R40, RZ, RZ, 0x3e055027 ;  /* 0x3e055027ff287424 */ /* 0x000fe400078e00ff */
[----:B------:R-:W-:Y:S01]  /*64f0*/  IMAD.MOV.U32 R42, RZ, RZ, 0x7f800000 ;  /* 0x7f800000ff2a7424 */ /* 0x000fe200078e00ff */
[----:B--2---:R-:W-:-:S04]  /*6500*/  SHF.R.U32.HI R30, RZ, 0x2, R9 ;  /* 0x00000002ff1e7819 */ /* 0x004fc80000011609 */
[----:B------:R-:W-:Y:S01]  /*6510*/  LOP3.LUT R30, R30, R9, RZ, 0x3c, !PT ;  /* 0x000000091e1e7212 */ /* 0x000fe200078e3cff */
[----:B---3--:R2:W-:Y:S01]  /*6520*/  STG.E.64 desc[UR6][R6.64+0x8], R36 ;  /* 0x0000082406007986 */ /* 0x0085e2000c101b06 */
[----:B------:R-:W-:Y:S02]  /*6530*/  SHF.L.U32 R9, R37, 0x4, RZ ;  /* 0x0000000425097819 */ /* 0x000fe400000006ff */
        /* <DEDUP_REMOVED lines=21> */
[----:B------:R-:W-:Y:S01]  /*6690*/  FFMA R40, R39, R40, -0.12148627638816833496 ;  /* 0xbdf8cdcc27287423 */ /* 0x000fe20000000028 */
[----:B------:R-:W-:-:S03]  /*66a0*/  SHF.L.U32 R29, R9, 0x1, RZ ;  /* 0x00000001091d7819 */ /* 0x000fc600000006ff */
[----:B------:R-:W-:Y:S01]  /*66b0*/  FFMA R40, R39, R40, 0.13980610668659210205 ;  /* 0x3e0f295527287423 */ /* 0x000fe20000000028 */
[----:B------:R-:W-:-:S03]  /*66c0*/  LOP3.LUT R29, R9, R29, R30, 0x96, !PT ;  /* 0x0000001d091d7212 */ /* 0x000fc600078e961e */
        /* <DEDUP_REMOVED lines=14> */
[----:B------:R-:W-:Y:S01]  /*67b0*/  FSEL R40, R40, +INF , P0 ;  /* 0x7f80000028287808 */ /* 0x000fe20000000000 */
[----:B------:R-:W-:Y:S02]  /*67c0*/  IMAD.IADD R8, R39, 0x1, R34 ;  /* 0x0000000127087824 */ /* 0x000fe400078e0222 */
[----:B------:R2:W-:Y:S01]  /*67d0*/  STG.E.64 desc[UR6][R6.64+0x10], R38 ;  /* 0x0000102606007986 */ /* 0x0005e2000c101b06 */
[----:B------:R-:W-:Y:S01]  /*67e0*/  IADD3 R29, PT, PT, R40, -0xd000000, RZ ;  /* 0xf3000000281d7810 */ /* 0x000fe20007ffe0ff */
[----:B------:R2:W0:Y:S01]  /*67f0*/  MUFU.RSQ R9, R40 ;  /* 0x0000002800097308 */ /* 0x0004220000001400 */
[----:B------:R-:W-:Y:S02]  /*6800*/  I2FP.F32.U32 R8, R8 ;  /* 0x0000000800087245 */ /* 0x000fe40000201000 */
[----:B------:R-:W-:Y:S02]  /*6810*/  ISETP.GT.U32.AND P0, PT, R29, 0x727fffff, PT ;  /* 0x727fffff1d00780c */ /* 0x000fe40003f04070 */
[----:B------:R-:W-:-:S05]  /*6820*/  MOV R29, 0x30c90fdb ;  /* 0x30c90fdb001d7802 */ /* 0x000fca0000000f00 */
[----:B------:R-:W-:-:S06]  /*6830*/  FFMA R29, R8, R29, 7.314590599882819788e-10 ;  /* 0x30490fdb081d7423 */ /* 0x000fcc000000001d */
[----:B--2---:R-:W-:Y:S05]  /*6840*/  @!P0 BRA `(.L_x_94) ;  /* 0x00000000001c8947 */ /* 0x004fea0003800000 */
[----:B------:R-:W-:Y:S01]  /*6850*/  BSSY.RECONVERGENT B2, `(.L_x_95) ;  /* 0x0000004000027945 */ /* 0x000fe20003800200 */
[----:B------:R-:W-:Y:S02]  /*6860*/  MOV R8, R40 ;  /* 0x0000002800087202 */ /* 0x000fe40000000f00 */
[----:B------:R-:W-:-:S07]  /*6870*/  MOV R40, 0x6890 ;  /* 0x0000689000287802 */ /* 0x000fce0000000f00 */
[----:B0----5:R-:W-:Y:S05]  /*6880*/  CALL.REL.NOINC `($__internal_0_$__cuda_sm20_sqrt_rn_f32_slowpath) ;  /* 0x0000012400807944 */ /* 0x021fea0003c00000 */
[----:B------:R-:W-:Y:S05]  /*6890*/  BSYNC.RECONVERGENT B2 ;  /* 0x0000000000027941 */ /* 0x000fea0003800200 */
.L_x_95:
[----:B------:R-:W-:Y:S01]  /*68a0*/  IMAD.MOV.U32 R8, RZ, RZ, R34 ;  /* 0x000000ffff087224 */ /* 0x000fe200078e0022 */
[----:B------:R-:W-:Y:S06]  /*68b0*/  BRA `(.L_x_96) ;  /* 0x0000000000107947 */ /* 0x000fec0003800000 */
.L_x_94:
[----:B0-----:R-:W-:Y:S01]  /*68c0*/  FMUL.FTZ R33, R40, R9 ;  /* 0x0000000928217220 */ /* 0x001fe20000410000 */
[----:B------:R-:W-:-:S03]  /*68d0*/  FMUL.FTZ R9, R9, 0.5 ;  /* 0x3f00000009097820 */ /* 0x000fc60000410000 */
[----:B------:R-:W-:-:S04]  /*68e0*/  FFMA R8, -R33, R33, R40 ;  /* 0x0000002121087223 */ /* 0x000fc80000000128 */
[----:B------:R-:W-:-:S07]  /*68f0*/  FFMA R8, R8, R9, R33 ;  /* 0x0000000908087223 */ /* 0x000fce0000000021 */
.L_x_96:
[----:B------:R-:W-:-:S04]  /*6900*/  FMUL.RZ R30, R29, 0.15915493667125701904 ;  /* 0x3e22f9831d1e7820 */ /* 0x000fc8000040c000 */
[----:B------:R-:W0:Y:S08]  /*6910*/  MUFU.COS R29, R30 ;  /* 0x0000001e001d7308 */ /* 0x000e300000000000 */
[----:B------:R-:W1:Y:S01]  /*6920*/  MUFU.SIN R9, R30 ;  /* 0x0000001e00097308 */ /* 0x000e620000000400 */
[----:B0-----:R-:W-:-:S05]  /*6930*/  FMUL R29, R29, R8 ;  /* 0x000000081d1d7220 */ /* 0x001fca0000400000 */
[----:B------:R0:W-:Y:S01]  /*6940*/  STG.E desc[UR6][R6.64+0x20], R29 ;  /* 0x0000201d06007986 */ /* 0x0001e2000c101906 */
[----:B-1----:R-:W-:-:S07]  /*6950*/  FMUL R8, R9, R8 ;  /* 0x0000000809087220 */ /* 0x002fce0000400000 */
.L_x_93:
[----:B------:R-:W-:Y:S05]  /*6960*/  BSYNC.RECONVERGENT B1 ;  /* 0x0000000000017941 */ /* 0x000fea0003800200 */
.L_x_92:
[----:B-----5:R-:W-:-:S05]  /*6970*/  FFMA R32, R5, R8, R32 ;  /* 0x0000000805207223 */ /* 0x020fca0000000020 */
[----:B------:R0:W-:Y:S04]  /*6980*/  STL [R3+0x18], R32 ;  /* 0x0000182003007387 */ /* 0x0001e80000100800 */
[----:B--2---:R0:W5:Y:S04]  /*6990*/  LDL R30, [R1+0x2b174] ;  /* 0x02b17400011e7983 */ /* 0x0041680000100800 */
[----:B------:R0:W5:Y:S01]  /*69a0*/  LDL R5, [R1+0x2b1c4] ;  /* 0x02b1c40001057983 */ /* 0x0001620000100800 */
[----:B------:R-:W-:Y:S01]  /*69b0*/  ISETP.NE.AND P0, PT, R0, 0x1, PT ;  /* 0x000000010000780c */ /* 0x000fe20003f05270 */
[----:B------:R-:W-:Y:S01]  /*69c0*/  BSSY.RECONVERGENT B1, `(.L_x_97) ;  /* 0x0000050000017945 */ /* 0x000fe20003800200 */
[----:B------:R-:W-:Y:S01]  /*69d0*/  HFMA2 R9, -RZ, RZ, 0, 0 ;  /* 0x00000000ff097431 */ /* 0x000fe200000001ff */
[----:B------:R-:W-:-:S10]  /*69e0*/  MOV R8, R29 ;  /* 0x0000001d00087202 */ /* 0x000fd40000000f00 */
[----:B0-----:R-:W-:Y:S05]  /*69f0*/  @P0 BRA `(.L_x_98) ;  /* 0x0000000400300947 */ /* 0x001fea0003800000 */
[----:B------:R-:W2:Y:S04]  /*6a00*/  LDG.E.64 R8, desc[UR6][R6.64] ;  /* 0x0000000606087981 */ /* 0x000ea8000c1e1b00 */
        /* <DEDUP_REMOVED lines=8> */
[----:B-1--4-:R-:W-:-:S04]  /*6a90*/  SHF.L.U32 R29, R32, 0x1, RZ ;  /* 0x00000001201d7819 */ /* 0x012fc800000006ff */
        /* <DEDUP_REMOVED lines=15> */
[----:B------:R-:W-:Y:S02]  /*6b90*/  LOP3.LUT R9, R9, R34, RZ, 0x3c, !PT ;  /* 0x0000002209097212 */ /* 0x000fe400078e3cff */
[----:B------:R-:W-:Y:S01]  /*6ba0*/  SHF.L.U32 R34, R32, 0x4, RZ ;  /* 0x0000000420227819 */ /* 0x000fe200000006ff */
        /* <DEDUP_REMOVED lines=11> */
[----:B------:R-:W-:Y:S02]  /*6c60*/  IMAD.SHL.U32 R29, R9, 0x2, RZ ;  /* 0x00000002091d7824 */ /* 0x000fe400078e00ff */
[----:B------:R-:W-:-:S04]  /*6c70*/  FFMA R39, R39, R42, R39 ;  /* 0x0000002a27277223 */ /* 0x000fc80000000027 */
[----:B------:R-:W-:Y:S01]  /*6c80*/  FFMA R39, R40, 0.69314718246459960938, R39 ;  /* 0x3f31721828277823 */ /* 0x000fe20000000027 */
[----:B------:R-:W-:Y:S01]  /*6c90*/  @P0 FFMA R39, R38, R33, +INF ;  /* 0x7f80000026270423 */ /* 0x000fe20000000021 */
[----:B------:R-:W-:Y:S01]  /*6ca0*/  LOP3.LUT R29, R9, R29, R34, 0x96, !PT ;  /* 0x0000001d091d7212 */ /* 0x000fe200078e9622 */
[----:B------:R-:W-:Y:S01]  /*6cb0*/  VIADD R34, R8, 0xb0f8a ;  /* 0x000b0f8a08227836 */ /* 0x000fe20000000000 */
[----:B------:R-:W-:Y:S01]  /*6cc0*/  FSETP.NEU.AND P0, PT, R38, RZ, PT ;  /* 0x000000ff2600720b */ /* 0x000fe20003f0d000 */
[----:B------:R-:W-:Y:S01]  /*6cd0*/  FMUL R39, R39, -2 ;  /* 0xc000000027277820 */ /* 0x000fe20000400000 */
[----:B------:R-:W-:Y:S01]  /*6ce0*/  LOP3.LUT R33, R29, R32, RZ, 0x3c, !PT ;  /* 0x000000201d217212 */ /* 0x000fe200078e3cff */
[----:B------:R-:W-:Y:S01]  /*6cf0*/  IMAD.MOV.U32 R29, RZ, RZ, 0x30c90fdb ;  /* 0x30c90fdbff1d7424 */ /* 0x000fe200078e00ff */
[----:B------:R0:W-:Y:S02]  /*6d00*/  STG.E.64 desc[UR6][R6.64], R34 ;  /* 0x0000002206007986 */ /* 0x0001e4000c101b06 */
[----:B------:R-:W-:-:S02]  /*6d10*/  FSEL R39, R39, +INF , P0 ;  /* 0x7f80000027277808 */ /* 0x000fc40000000000 */
[----:B------:R0:W-:Y:S01]  /*6d20*/  STG.E.64 desc[UR6][R6.64+0x10], R32 ;  /* 0x0000102006007986 */ /* 0x0001e2000c101b06 */
[----:B------:R-:W-:Y:S01]  /*6d30*/  IADD3 R8, PT, PT, R33, R34, RZ ;  /* 0x0000002221087210 */ /* 0x000fe20007ffe0ff */
[----:B------:R0:W1:Y:S01]  /*6d40*/  MUFU.RSQ R38, R39 ;  /* 0x0000002700267308 */ /* 0x0000620000001400 */
[----:B------:R-:W-:Y:S02]  /*6d50*/  IADD3 R9, PT, PT, R39, -0xd000000, RZ ;  /* 0xf300000027097810 */ /* 0x000fe40007ffe0ff */
[----:B------:R-:W-:Y:S02]  /*6d60*/  I2FP.F32.U32 R8, R8 ;  /* 0x0000000800087245 */ /* 0x000fe40000201000 */
[----:B------:R-:W-:-:S03]  /*6d70*/  ISETP.GT.U32.AND P0, PT, R9, 0x727fffff, PT ;  /* 0x727fffff0900780c */ /* 0x000fc60003f04070 */
[----:B------:R-:W-:-:S10]  /*6d80*/  FFMA R29, R8, R29, 7.314590599882819788e-10 ;  /* 0x30490fdb081d7423 */ /* 0x000fd4000000001d */
[----:B01----:R-:W-:Y:S05]  /*6d90*/  @!P0 BRA `(.L_x_99) ;  /* 0x00000000001c8947 */ /* 0x003fea0003800000 */
[----:B------:R-:W-:Y:S01]  /*6da0*/  BSSY.RECONVERGENT B2, `(.L_x_100) ;  /* 0x0000004000027945 */ /* 0x000fe20003800200 */
[----:B------:R-:W-:Y:S02]  /*6db0*/  MOV R8, R39 ;  /* 0x0000002700087202 */ /* 0x000fe40000000f00 */
[----:B------:R-:W-:-:S07]  /*6dc0*/  MOV R40, 0x6de0 ;  /* 0x00006de000287802 */ /* 0x000fce0000000f00 */
[----:B-----5:R-:W-:Y:S05]  /*6dd0*/  CALL.REL.NOINC `($__internal_0_$__cuda_sm20_sqrt_rn_f32_slowpath) ;  /* 0x00000120002c7944 */ /* 0x020fea0003c00000 */
[----:B------:R-:W-:Y:S05]  /*6de0*/  BSYNC.RECONVERGENT B2 ;  /* 0x0000000000027941 */ /* 0x000fea0003800200 */
.L_x_100:
[----:B------:R-:W-:Y:S01]  /*6df0*/  MOV R8, R34 ;  /* 0x0000002200087202 */ /* 0x000fe20000000f00 */
[----:B------:R-:W-:Y:S06]  /*6e00*/  BRA `(.L_x_101) ;  /* 0x0000000000107947 */ /* 0x000fec0003800000 */
.L_x_99:
[----:B------:R-:W-:Y:S01]  /*6e10*/  FMUL.FTZ R8, R39, R38 ;  /* 0x0000002627087220 */ /* 0x000fe20000410000 */
[----:B------:R-:W-:-:S03]  /*6e20*/  FMUL.FTZ R38, R38, 0.5 ;  /* 0x3f00000026267820 */ /* 0x000fc60000410000 */
[----:B------:R-:W-:-:S04]  /*6e30*/  FFMA R39, -R8, R8, R39 ;  /* 0x0000000808277223 */ /* 0x000fc80000000127 */
[----:B------:R-:W-:-:S07]  /*6e40*/  FFMA R8, R39, R38, R8 ;  /* 0x0000002627087223 */ /* 0x000fce0000000008 */
.L_x_101:
[----:B------:R-:W-:Y:S01]  /*6e50*/  FMUL.RZ R32, R29, 0.15915493667125701904 ;  /* 0x3e22f9831d207820 */ /* 0x000fe2000040c000 */
[----:B------:R-:W-:-:S03]  /*6e60*/  IMAD.MOV.U32 R9, RZ, RZ, 0x1 ;  /* 0x00000001ff097424 */ /* 0x000fc600078e00ff */
[----:B------:R-:W0:Y:S08]  /*6e70*/  MUFU.COS R29, R32 ;  /* 0x00000020001d7308 */ /* 0x000e300000000000 */
[----:B------:R-:W1:Y:S01]  /*6e80*/  MUFU.SIN R33, R32 ;  /* 0x0000002000217308 */ /* 0x000e620000000400 */
[----:B0-----:R-:W-:-:S05]  /*6e90*/  FMUL R29, R29, R8 ;  /* 0x000000081d1d7220 */ /* 0x001fca0000400000 */
[----:B------:R0:W-:Y:S01]  /*6ea0*/  STG.E desc[UR6][R6.64+0x20], R29 ;  /* 0x0000201d06007986 */ /* 0x0001e2000c101906 */
[----:B-1----:R-:W-:-:S07]  /*6eb0*/  FMUL R8, R33, R8 ;  /* 0x0000000821087220 */ /* 0x002fce0000400000 */
.L_x_98:
[----:B------:R-:W-:Y:S05]  /*6ec0*/  BSYNC.RECONVERGENT B1 ;  /* 0x0000000000017941 */ /* 0x000fea0003800200 */
.L_x_97:
        /* <DEDUP_REMOVED lines=16> */
[----:B---3--:R2:W-:Y:S01]  /*6fd0*/  STG.E.64 desc[UR6][R6.64+0x8], R36 ;  /* 0x0000082406007986 */ /* 0x0085e2000c101b06 */
[----:B------:R-:W-:-:S03]  /*6fe0*/  SHF.L.U32 R9, R37, 0x4, RZ ;  /* 0x0000000425097819 */ /* 0x000fc600000006ff */
[----:B01--4-:R-:W-:-:S05]  /*6ff0*/  IMAD.SHL.U32 R29, R30, 0x2, RZ ;  /* 0x000000021e1d7824 */ /* 0x013fca00078e00ff */
        /* <DEDUP_REMOVED lines=19> */
[----:B------:R-:W-:Y:S02]  /*7130*/  IMAD.SHL.U32 R30, R38, 0x10, RZ ;  /* 0x00000010261e7824 */ /* 0x000fe400078e00ff */
        /* <DEDUP_REMOVED lines=25> */
[----:B------:R-:W-:-:S05]  /*72d0*/  HFMA2 R29, -RZ, RZ, 0.1495361328125, 0.0004794597625732421875 ;  /* 0x30c90fdbff1d7431 */ /* 0x000fca00000001ff */
[----:B------:R-:W-:-:S07]  /*72e0*/  FFMA R29, R8, R29, 7.314590599882819788e-10 ;  /* 0x30490fdb081d7423 */ /* 0x000fce000000001d */
[----:B0-2---:R-:W-:Y:S05]  /*72f0*/  @!P0 BRA `(.L_x_104) ;  /* 0x00000000001c8947 */ /* 0x005fea0003800000 */
[----:B------:R-:W-:Y:S01]  /*7300*/  BSSY.RECONVERGENT B2, `(.L_x_105) ;  /* 0x0000004000027945 */ /* 0x000fe20003800200 */
[----:B------:R-:W-:Y:S01]  /*7310*/  IMAD.MOV.U32 R8, RZ, RZ, R40 ;  /* 0x000000ffff087224 */ /* 0x000fe200078e0028 */
[----:B------:R-:W-:-:S07]  /*7320*/  MOV R40, 0x7340 ;  /* 0x0000734000287802 */ /* 0x000fce0000000f00 */
[----:B-----5:R-:W-:Y:S05]  /*7330*/  CALL.REL.NOINC `($__internal_0_$__cuda_sm20_sqrt_rn_f32_slowpath) ;  /* 0x0000011800d47944 */ /* 0x020fea0003c00000 */
[----:B------:R-:W-:Y:S05]  /*7340*/  BSYNC.RECONVERGENT B2 ;  /* 0x0000000000027941 */ /* 0x000fea0003800200 */
.L_x_105:
[----:B------:R-:W-:Y:S01]  /*7350*/  MOV R8, R34 ;  /* 0x0000002200087202 */ /* 0x000fe20000000f00 */
[----:B------:R-:W-:Y:S06]  /*7360*/  BRA `(.L_x_106) ;  /* 0x0000000000107947 */ /* 0x000fec0003800000 */
.L_x_104:
[----:B------:R-:W-:Y:S01]  /*7370*/  FMUL.FTZ R33, R40, R9 ;  /* 0x0000000928217220 */ /* 0x000fe20000410000 */
[----:B------:R-:W-:-:S03]  /*7380*/  FMUL.FTZ R9, R9, 0.5 ;  /* 0x3f00000009097820 */ /* 0x000fc60000410000 */
[----:B------:R-:W-:-:S04]  /*7390*/  FFMA R8, -R33, R33, R40 ;  /* 0x0000002121087223 */ /* 0x000fc80000000128 */
[----:B------:R-:W-:-:S07]  /*73a0*/  FFMA R8, R8, R9, R33 ;  /* 0x0000000908087223 */ /* 0x000fce0000000021 */
.L_x_106:
[----:B------:R-:W-:-:S04]  /*73b0*/  FMUL.RZ R30, R29, 0.15915493667125701904 ;  /* 0x3e22f9831d1e7820 */ /* 0x000fc8000040c000 */
[----:B------:R-:W0:Y:S08]  /*73c0*/  MUFU.COS R29, R30 ;  /* 0x0000001e001d7308 */ /* 0x000e300000000000 */
[----:B------:R-:W1:Y:S01]  /*73d0*/  MUFU.SIN R9, R30 ;  /* 0x0000001e00097308 */ /* 0x000e620000000400 */
[----:B0-----:R-:W-:-:S05]  /*73e0*/  FMUL R29, R29, R8 ;  /* 0x000000081d1d7220 */ /* 0x001fca0000400000 */
[----:B------:R0:W-:Y:S01]  /*73f0*/  STG.E desc[UR6][R6.64+0x20], R29 ;  /* 0x0000201d06007986 */ /* 0x0001e2000c101906 */
[----:B-1----:R-:W-:-:S07]  /*7400*/  FMUL R8, R9, R8 ;  /* 0x0000000809087220 */ /* 0x002fce0000400000 */
.L_x_103:
[----:B------:R-:W-:Y:S05]  /*7410*/  BSYNC.RECONVERGENT B1 ;  /* 0x0000000000017941 */ /* 0x000fea0003800200 */
.L_x_102:
[----:B-----5:R-:W-:-:S05]  /*7420*/  FFMA R32, R5, R8, R32 ;  /* 0x0000000805207223 */ /* 0x020fca0000000020 */
[----:B------:R0:W-:Y:S04]  /*7430*/  STL [R3+0x20], R32 ;  /* 0x0000202003007387 */ /* 0x0001e80000100800 */
[----:B--2---:R0:W5:Y:S04]  /*7440*/  LDL R30, [R1+0x2b17c] ;  /* 0x02b17c00011e7983 */ /* 0x0041680000100800 */
[----:B------:R0:W5:Y:S01]  /*7450*/  LDL R5, [R1+0x2b1cc] ;  /* 0x02b1cc0001057983 */ /* 0x0001620000100800 */
[----:B------:R-:W-:Y:S01]  /*7460*/  ISETP.NE.AND P0, PT, R0, 0x1, PT ;  /* 0x000000010000780c */ /* 0x000fe20003f05270 */
[----:B------:R-:W-:Y:S01]  /*7470*/  BSSY.RECONVERGENT B1, `(.L_x_107) ;  /* 0x000004f000017945 */ /* 0x000fe20003800200 */
[----:B------:R-:W-:Y:S01]  /*7480*/  MOV R8, R29 ;  /* 0x0000001d00087202 */ /* 0x000fe20000000f00 */
[----:B------:R-:W-:-:S10]  /*7490*/  IMAD.MOV.U32 R0, RZ, RZ, RZ ;  /* 0x000000ffff007224 */ /* 0x000fd400078e00ff */
[----:B0-----:R-:W-:Y:S05]  /*74a0*/  @P0 BRA `(.L_x_108) ;  /* 0x00000004002c0947 */ /* 0x001fea0003800000 */
[----:B------:R-:W2:Y:S04]  /*74b0*/  LDG.E.64 R8, desc[UR6][R6.64] ;  /* 0x0000000606087981 */ /* 0x000ea8000c1e1b00 */
        /* <DEDUP_REMOVED lines=8> */
[----:B-1--4-:R-:W-:-:S04]  /*7540*/  SHF.L.U32 R29, R0, 0x1, RZ ;  /* 0x00000001001d7819 */ /* 0x012fc800000006ff */
[----:B------:R-:W-:Y:S01]  /*7550*/  LOP3.LUT R0, R0, R29, R9, 0x96, !PT ;  /* 0x0000001d00007212 */ /* 0x000fe200078e9609 */
[----:B------:R-:W-:-:S03]  /*7560*/  IMAD.MOV.U32 R9, RZ, RZ, 0x2f800000 ;  /* 0x2f800000ff097424 */ /* 0x000fc600078e00ff */
[----:B------:R-:W-:-:S04]  /*7570*/  LOP3.LUT R36, R0, R35, RZ, 0x3c, !PT ;  /* 0x0000002300247212 */ /* 0x000fc800078e3cff */
[----:B------:R-:W-:-:S04]  /*7580*/  IADD3 R0, PT, PT, R8, 0x587c5, R36 ;  /* 0x000587c508007810 */ /* 0x000fc80007ffe024 */
[----:B------:R-:W-:-:S05]  /*7590*/  I2FP.F32.U32 R0, R0 ;  /* 0x0000000000007245 */ /* 0x000fca0000201000 */
[----:B------:R-:W-:Y:S01]  /*75a0*/  FFMA R38, R0, R9, 1.1641532182693481445e-10 ;  /* 0x2f00000000267423 */ /* 0x000fe20000000009 */
[----:B------:R-:W-:-:S04]  /*75b0*/  SHF.R.U32.HI R9, RZ, 0x2, R32 ;  /* 0x00000002ff097819 */ /* 0x000fc80000011620 */
[----:B------:R-:W-:Y:S02]  /*75c0*/  FSETP.GEU.AND P0, PT, R38, 1.175494350822287508e-38, PT ;  /* 0x008000002600780b */ /* 0x000fe40003f0e000 */
[----:B------:R-:W-:-:S11]  /*75d0*/  LOP3.LUT R9, R9, R32, RZ, 0x3c, !PT ;  /* 0x0000002009097212 */ /* 0x000fd600078e3cff */
[----:B------:R-:W-:-:S05]  /*75e0*/  @!P0 FMUL R38, R38, 8388608 ;  /* 0x4b00000026268820 */ /* 0x000fca0000400000 */
[----:B------:R-:W-:-:S04]  /*75f0*/  IADD3 R0, PT, PT, R38, -0x3f2aaaab, RZ ;  /* 0xc0d5555526007810 */ /* 0x000fc80007ffe0ff */
        /* <DEDUP_REMOVED lines=11> */
[C---:B------:R-:W-:Y:S01]  /*76b0*/  FFMA R40, R37.reuse, R0, -0.5 ;  /* 0xbf00000025287423 */ /* 0x040fe20000000000 */
[----:B------:R-:W-:Y:S02]  /*76c0*/  FSEL R0, RZ, -23, P0 ;  /* 0xc1b80000ff007808 */ /* 0x000fe40000000000 */
[----:B------:R-:W-:Y:S01]  /*76d0*/  ISETP.GT.U32.AND P0, PT, R38, 0x7f7fffff, PT ;  /* 0x7f7fffff2600780c */ /* 0x000fe20003f04070 */
[----:B------:R-:W-:Y:S02]  /*76e0*/  FMUL R40, R37, R40 ;  /* 0x0000002825287220 */ /* 0x000fe40000400000 */
[----:B------:R-:W-:Y:S01]  /*76f0*/  FFMA R32, R29, 1.1920928955078125e-07, R0 ;  /* 0x340000001d207823 */ /* 0x000fe20000000000 */
[----:B------:R-:W-:Y:S01]  /*7700*/  SHF.L.U32 R29, R9, 0x1, RZ ;  /* 0x00000001091d7819 */ /* 0x000fe200000006ff */
[----:B------:R-:W-:Y:S01]  /*7710*/  FFMA R37, R37, R40, R37 ;  /* 0x0000002825257223 */ /* 0x000fe20000000025 */
[----:B------:R-:W-:-:S03]  /*7720*/  SHF.L.U32 R0, R36, 0x4, RZ ;  /* 0x0000000424007819 */ /* 0x000fc600000006ff */
[----:B------:R-:W-:Y:S01]  /*7730*/  FFMA R39, R32, 0.69314718246459960938, R37 ;  /* 0x3f31721820277823 */ /* 0x000fe20000000025 */
[----:B------:R-:W-:Y:S02]  /*7740*/  LOP3.LUT R29, R9, R29, R0, 0x96, !PT ;  /* 0x0000001d091d7212 */ /* 0x000fe400078e9600 */
[----:B------:R-:W-:Y:S01]  /*7750*/  IADD3 R32, PT, PT, R8, 0xb0f8a, RZ ;  /* 0x000b0f8a08207810 */ /* 0x000fe20007ffe0ff */
[C---:B------:R-:W-:Y:S01]  /*7760*/  @P0 FFMA R39, R38.reuse, R41, +INF ;  /* 0x7f80000026270423 */ /* 0x040fe20000000029 */
[----:B------:R-:W-:Y:S02]  /*7770*/  FSETP.NEU.AND P0, PT, R38, RZ, PT ;  /* 0x000000ff2600720b */ /* 0x000fe40003f0d000 */
[----:B------:R-:W-:Y:S01]  /*7780*/  LOP3.LUT R37, R29, R36, RZ, 0x3c, !PT ;  /* 0x000000241d257212 */ /* 0x000fe200078e3cff */
[----:B------:R-:W-:Y:S01]  /*7790*/  FMUL R39, R39, -2 ;  /* 0xc000000027277820 */ /* 0x000fe20000400000 */
[----:B------:R0:W-:Y:S03]  /*77a0*/  STG.E.64 desc[UR6][R6.64], R32 ;  /* 0x0000002006007986 */ /* 0x0001e6000c101b06 */
[----:B------:R-:W-:Y:S01]  /*77b0*/  IMAD.IADD R0, R37, 0x1, R32 ;  /* 0x0000000125007824 */ /* 0x000fe200078e0220 */
[----:B------:R-:W-:Y:S01]  /*77c0*/  FSEL R8, R39, +INF , P0 ;  /* 0x7f80000027087808 */ /* 0x000fe20000000000 */
[----:B------:R0:W-:Y:S03]  /*77d0*/  STG.E.64 desc[UR6][R6.64+0x10], R36 ;  /* 0x0000102406007986 */ /* 0x0001e6000c101b06 */
[----:B------:R-:W-:Y:S01]  /*77e0*/  IADD3 R29, PT, PT, R8, -0xd000000, RZ ;  /* 0xf3000000081d7810 */ /* 0x000fe20007ffe0ff */
[----:B------:R0:W1:Y:S01]  /*77f0*/  MUFU.RSQ R9, R8 ;  /* 0x0000000800097308 */ /* 0x0000620000001400 */
[----:B------:R-:W-:-:S02]  /*7800*/  I2FP.F32.U32 R0, R0 ;  /* 0x0000000000007245 */ /* 0x000fc40000201000 */
[----:B------:R-:W-:Y:S01]  /*7810*/  ISETP.GT.U32.AND P0, PT, R29, 0x727fffff, PT ;  /* 0x727fffff1d00780c */ /* 0x000fe20003f04070 */
[----:B------:R-:W-:-:S05]  /*7820*/  HFMA2 R29, -RZ, RZ, 0.1495361328125, 0.0004794597625732421875 ;  /* 0x30c90fdbff1d7431 */ /* 0x000fca00000001ff */
[----:B------:R-:W-:-:S07]  /*7830*/  FFMA R0, R0, R29, 7.314590599882819788e-10 ;  /* 0x30490fdb00007423 */ /* 0x000fce000000001d */
[----:B0-----:R-:W-:Y:S05]  /*7840*/  @!P0 BRA `(.L_x_109) ;  /* 0x0000000000188947 */ /* 0x001fea0003800000 */
[----:B------:R-:W-:Y:S01]  /*7850*/  BSSY.RECONVERGENT B2, `(.L_x_110) ;  /* 0x0000003000027945 */ /* 0x000fe20003800200 */
[----:B------:R-:W-:-:S07]  /*7860*/  MOV R40, 0x7880 ;  /* 0x0000788000287802 */ /* 0x000fce0000000f00 */
[----:B-1---5:R-:W-:Y:S05]  /*7870*/  CALL.REL.NOINC `($__internal_0_$__cuda_sm20_sqrt_rn_f32_slowpath) ;  /* 0x0000011400847944 */ /* 0x022fea0003c00000 */
[----:B------:R-:W-:Y:S05]  /*7880*/  BSYNC.RECONVERGENT B2 ;  /* 0x0000000000027941 */ /* 0x000fea0003800200 */
.L_x_110:
[----:B------:R-:W-:Y:S01]  /*7890*/  MOV R8, R34 ;  /* 0x0000002200087202 */ /* 0x000fe20000000f00 */
[----:B------:R-:W-:Y:S06]  /*78a0*/  BRA `(.L_x_111) ;  /* 0x0000000000107947 */ /* 0x000fec0003800000 */
.L_x_109:
[----:B-1----:R-:W-:Y:S01]  /*78b0*/  FMUL.FTZ R29, R8, R9 ;  /* 0x00000009081d7220 */ /* 0x002fe20000410000 */
[----:B------:R-:W-:-:S03]  /*78c0*/  FMUL.FTZ R9, R9, 0.5 ;  /* 0x3f00000009097820 */ /* 0x000fc60000410000 */
[----:B------:R-:W-:-:S04]  /*78d0*/  FFMA R8, -R29, R29, R8 ;  /* 0x0000001d1d087223 */ /* 0x000fc80000000108 */
[----:B------:R-:W-:-:S07]  /*78e0*/  FFMA R8, R8, R9, R29 ;  /* 0x0000000908087223 */ /* 0x000fce000000001d */
.L_x_111:
[----:B------:R-:W-:Y:S01]  /*78f0*/  FMUL.RZ R32, R0, 0.15915493667125701904 ;  /* 0x3e22f98300207820 */ /* 0x000fe2000040c000 */
[----:B------:R-:W-:-:S03]  /*7900*/  IMAD.MOV.U32 R0, RZ, RZ, 0x1 ;  /* 0x00000001ff007424 */ /* 0x000fc600078e00ff */
[----:B------:R-:W0:Y:S08]  /*7910*/  MUFU.COS R29, R32 ;  /* 0x00000020001d7308 */ /* 0x000e300000000000 */
[----:B------:R-:W1:Y:S01]  /*7920*/  MUFU.SIN R9, R32 ;  /* 0x0000002000097308 */ /* 0x000e620000000400 */
[----:B0-----:R-:W-:-:S05]  /*7930*/  FMUL R29, R29, R8 ;  /* 0x000000081d1d7220 */ /* 0x001fca0000400000 */
[----:B------:R0:W-:Y:S01]  /*7940*/  STG.E desc[UR6][R6.64+0x20], R29 ;  /* 0x0000201d06007986 */ /* 0x0001e2000c101906 */
[----:B-1----:R-:W-:-:S07]  /*7950*/  FMUL R8, R9, R8 ;  /* 0x0000000809087220 */ /* 0x002fce0000400000 */
.L_x_108:
[----:B------:R-:W-:Y:S05]  /*7960*/  BSYNC.RECONVERGENT B1 ;  /* 0x0000000000017941 */ /* 0x000fea0003800200 */
.L_x_107:
[----:B------:R-:W-:Y:S01]  /*7970*/  STG.E desc[UR6][R6.64+0x18], R0 ;  /* 0x0000180006007986 */ /* 0x000fe2000c101906 */
[----:B------:R-:W-:Y:S01]  /*7980*/  IADD3 R4, PT, PT, R4, 0x1, RZ ;  /* 0x0000000104047810 */ /* 0x000fe20007ffe0ff */
[----:B-----5:R-:W-:-:S03]  /*7990*/  FFMA R30, R5, R8, R30 ;  /* 0x00000008051e7223 */ /* 0x020fc6000000001e */
[----:B------:R-:W-:Y:S02]  /*79a0*/  ISETP.NE.AND P0, PT, R4, 0x7d0, PT ;  /* 0x000007d00400780c */ /* 0x000fe40003f05270 */
[----:B------:R2:W-:Y:S02]  /*79b0*/  STL [R3+0x24], R30 ;  /* 0x0000241e03007387 */ /* 0x0005e40000100800 */
[----:B--2---:R-:W-:-:S09]  /*79c0*/  IADD3 R3, PT, PT, R3, 0x50, RZ ;  /* 0x0000005003037810 */ /* 0x004fd20007ffe0ff */
[----:B------:R-:W-:Y:S05]  /*79d0*/  @P0 BRA `(.L_x_112) ;  /* 0xffffff9400340947 */ /* 0x000fea000383ffff */
[----:B01-34-:R-:W-:-:S07]  /*79e0*/  IMAD.MOV.U32 R7, RZ, RZ, RZ ;  /* 0x000000ffff077224 */ /* 0x01bfce00078e00ff */
.L_x_191:
[C---:B------:R-:W-:Y:S01]  /*79f0*/  FSETP.GE.AND P1, PT, |R13|.reuse, 105615, PT ;  /* 0x47ce47800d00780b */ /* 0x040fe20003f26200 */
[----:B------:R-:W-:Y:S01]  /*7a00*/  FMUL R3, RZ, R13 ;  /* 0x0000000dff037220 */ /* 0x000fe20000400000 */
[----:B------:R-:W-:Y:S02]  /*7a10*/  BSSY.RECONVERGENT B1, `(.L_x_113) ;  /* 0x000002b000017945 */ /* 0x000fe40003800200 */
[----:B------:R-:W-:Y:S02]  /*7a20*/  FSETP.EQ.OR P0, PT, |R13|, +INF , !P1 ;  /* 0x7f8000000d00780b */ /* 0x000fe40004f02600 */
[----:B------:R-:W-:Y:S02]  /*7a30*/  FSEL R2, R18, R3, !P1 ;  /* 0x0000000312027208 */ /* 0x000fe40004800000 */
[----:B------:R-:W-:-:S09]  /*7a40*/  SEL R4, R20, RZ, !P1 ;  /* 0x000000ff14047207 */ /* 0x000fd20004800000 */
[----:B------:R-:W-:Y:S05]  /*7a50*/  @P0 BRA `(.L_x_114) ;  /* 0x0000000000980947 */ /* 0x000fea0003800000 */
[----:B------:R-:W-:Y:S01]  /*7a60*/  HFMA2 R6, -RZ, RZ, 0, 0 ;  /* 0x00000000ff067431 */ /* 0x000fe200000001ff */
[----:B------:R-:W-:Y:S01]  /*7a70*/  MOV R8, RZ ;  /* 0x000000ff00087202 */ /* 0x000fe20000000f00 */
[----:B------:R-:W-:-:S06]  /*7a80*/  UMOV UR4, URZ ;  /* 0x000000ff00047c82 */ /* 0x000fcc0008000000 */
.L_x_115:
[----:B0-----:R-:W0:Y:S02]  /*7a90*/  LDC.64 R2, c[0x4][0x1a8] ;  /* 0x01006a00ff027b82 */ /* 0x001e240000000a00 */
[----:B0-----:R-:W-:-:S06]  /*7aa0*/  IMAD.WIDE.U32 R2, R8, 0x4, R2 ;  /* 0x0000000408027825 */ /* 0x001fcc00078e0002 */
[----:B------:R-:W2:Y:S01]  /*7ab0*/  LDG.E.CONSTANT R2, desc[UR6][R2.64] ;  /* 0x0000000602027981 */ /* 0x000ea2000c1e9900 */
[C---:B------:R-:W-:Y:S01]  /*7ac0*/  IMAD R9, R8.reuse, 0x4, R1 ;  /* 0x0000000408097824 */ /* 0x040fe200078e0201 */
[----:B------:R-:W-:-:S04]  /*7ad0*/  IADD3 R8, PT, PT, R8, 0x1, RZ ;  /* 0x0000000108087810 */ /* 0x000fc80007ffe0ff */
[----:B------:R-:W-:Y:S01]  /*7ae0*/  ISETP.NE.AND P0, PT, R8, 0x6, PT ;  /* 0x000000060800780c */ /* 0x000fe20003f05270 */
[----:B--2---:R-:W-:-:S03]  /*7af0*/  IMAD.WIDE.U32 R4, R2, R21, RZ ;  /* 0x0000001502047225 */ /* 0x004fc600078e00ff */
[----:B------:R-:W-:-:S04]  /*7b00*/  IADD3 R4, P1, PT, R4, R6, RZ ;  /* 0x0000000604047210 */ /* 0x000fc80007f3e0ff */
[----:B------:R-:W-:Y:S01]  /*7b10*/  IADD3.X R6, PT, PT, R5, UR4, RZ, P1, !PT ;  /* 0x0000000405067c10 */ /* 0x000fe20008ffe4ff */
[----:B------:R0:W-:Y:S04]  /*7b20*/  STL [R9], R4 ;  /* 0x0000000409007387 */ /* 0x0001e80000100800 */
[----:B------:R-:W-:Y:S05]  /*7b30*/  @P0 BRA `(.L_x_115) ;  /* 0xfffffffc00d40947 */ /* 0x000fea000383ffff */
[----:B------:R-:W-:Y:S01]  /*7b40*/  ISETP.NE.AND P0, PT, R22, RZ, PT ;  /* 0x000000ff1600720c */ /* 0x000fe20003f05270 */
[----:B------:R1:W-:Y:S04]  /*7b50*/  STL [R1+0x18], R6 ;  /* 0x0000180601007387 */ /* 0x0003e80000100800 */
[----:B------:R-:W2:Y:S04]  /*7b60*/  LDL R3, [R28+0x18] ;  /* 0x000018001c037983 */ /* 0x000ea80000100800 */
[----:B------:R-:W2:Y:S04]  /*7b70*/  LDL R2, [R28+0x14] ;  /* 0x000014001c027983 */ /* 0x000ea80000100800 */
[----:B------:R-:W3:Y:S01]  /*7b80*/  @P0 LDL R5, [R28+0x10] ;  /* 0x000010001c050983 */ /* 0x000ee20000100800 */
[----:B------:R-:W-:Y:S01]  /*7b90*/  UMOV UR4, 0x54442d19 ;  /* 0x54442d1900047882 */ /* 0x000fe20000000000 */
[----:B------:R-:W-:Y:S01]  /*7ba0*/  UMOV UR5, 0x3bf921fb ;  /* 0x3bf921fb00057882 */ /* 0x000fe20000000000 */
[----:B--2---:R-:W-:-:S02]  /*7bb0*/  @P0 SHF.L.W.U32.HI R3, R2, R22, R3 ;  /* 0x0000001602030219 */ /* 0x004fc40000010e03 */
[----:B---3--:R-:W-:Y:S02]  /*7bc0*/  @P0 SHF.L.W.U32.HI R2, R5, R22, R2 ;  /* 0x0000001605020219 */ /* 0x008fe40000010e02 */
[----:B------:R-:W-:Y:S02]  /*7bd0*/  ISETP.GE.AND P0, PT, R13, RZ, PT ;  /* 0x000000ff0d00720c */ /* 0x000fe40003f06270 */
[C-C-:B0-----:R-:W-:Y:S02]  /*7be0*/  SHF.L.W.U32.HI R4, R2.reuse, 0x2, R3.reuse ;  /* 0x0000000202047819 */ /* 0x141fe40000010e03 */
[----:B------:R-:W-:Y:S02]  /*7bf0*/  SHF.L.U32 R2, R2, 0x2, RZ ;  /* 0x0000000202027819 */ /* 0x000fe400000006ff */
[----:B------:R-:W-:Y:S02]  /*7c00*/  SHF.R.S32.HI R5, RZ, 0x1f, R4 ;  /* 0x0000001fff057819 */ /* 0x000fe40000011404 */
[----:B------:R-:W-:-:S02]  /*7c10*/  SHF.R.U32.HI R3, RZ, 0x1e, R3 ;  /* 0x0000001eff037819 */ /* 0x000fc40000011603 */
[C---:B------:R-:W-:Y:S02]  /*7c20*/  LOP3.LUT R8, R5.reuse, R2, RZ, 0x3c, !PT ;  /* 0x0000000205087212 */ /* 0x040fe400078e3cff */
[----:B------:R-:W-:Y:S02]  /*7c30*/  LOP3.LUT R9, R5, R4, RZ, 0x3c, !PT ;  /* 0x0000000405097212 */ /* 0x000fe400078e3cff */
[C---:B------:R-:W-:Y:S02]  /*7c40*/  LOP3.LUT R2, R4.reuse, R13, RZ, 0x3c, !PT ;  /* 0x0000000d04027212 */ /* 0x040fe400078e3cff */
[----:B------:R-:W-:Y:S02]  /*7c50*/  LEA.HI R4, R4, R3, RZ, 0x1 ;  /* 0x0000000304047211 */ /* 0x000fe400078f08ff */
[----:B------:R-:W0:Y:S01]  /*7c60*/  I2F.F64.S64 R8, R8 ;  /* 0x0000000800087312 */ /* 0x000e220000301c00 */
[----:B------:R-:W-:Y:S02]  /*7c70*/  ISETP.GE.AND P1, PT, R2, RZ, PT ;  /* 0x000000ff0200720c */ /* 0x000fe40003f26270 */
[----:B------:R-:W-:Y:S01]  /*7c80*/  @!P0 IMAD.MOV R4, RZ, RZ, -R4 ;  /* 0x000000ffff048224 */ /* 0x000fe200078e0a04 */
[----:B0-----:R-:W-:-:S10]  /*7c90*/  DMUL R30, R8, UR4 ;  /* 0x00000004081e7c28 */ /* 0x001fd40008000000 */
[----:B------:R-:W0:Y:S02]  /*7ca0*/  F2F.F32.F64 R30, R30 ;  /* 0x0000001e001e7310 */ /* 0x000e240000301000 */
[----:B01----:R-:W-:-:S07]  /*7cb0*/  FSEL R2, -R30, R30, !P1 ;  /* 0x0000001e1e027208 */ /* 0x003fce0004800100 */
.L_x_114:
[----:B------:R-:W-:Y:S05]  /*7cc0*/  BSYNC.RECONVERGENT B1 ;  /* 0x0000000000017941 */ /* 0x000fea0003800200 */
.L_x_113:
[----:B------:R-:W-:-:S05]  /*7cd0*/  IMAD R30, R7, 0x50, R23 ;  /* 0x00000050071e7824 */ /* 0x000fca00078e0217 */
[----:B------:R-:W2:Y:S01]  /*7ce0*/  LDL R37, [R30] ;  /* 0x000000001e257983 */ /* 0x000ea20000100800 */
[----:B------:R-:W-:Y:S01]  /*7cf0*/  MOV R31, 0x37cbac00 ;  /* 0x37cbac00001f7802 */ /* 0x000fe20000000f00 */
[----:B------:R-:W-:Y:S02]  /*7d00*/  HFMA2 R32, -RZ, RZ, 1.0078125, -8.98838043212890625e-05 ;  /* 0x3c0885e4ff207431 */ /* 0x000fe400000001ff */
[----:B------:R-:W-:Y:S01]  /*7d10*/  FMUL R3, R2, R2 ;  /* 0x0000000202037220 */ /* 0x000fe20000400000 */
[C---:B------:R-:W-:Y:S01]  /*7d20*/  LOP3.LUT R5, R4.reuse, 0x1, RZ, 0xc0, !PT ;  /* 0x0000000104057812 */ /* 0x040fe200078ec0ff */
[----:B------:R-:W-:Y:S01]  /*7d30*/  VIADD R4, R4, 0x1 ;  /* 0x0000000104047836 */ /* 0x000fe20000000000 */
[----:B------:R-:W-:Y:S01]  /*7d40*/  MOV R33, 0x3e2aaaa8 ;  /* 0x3e2aaaa800217802 */ /* 0x000fe20000000f00 */
[----:B------:R-:W-:Y:S01]  /*7d50*/  FFMA R6, R3, R31, -0.0013887860113754868507 ;  /* 0xbab607ed03067423 */ /* 0x000fe2000000001f */
[----:B------:R-:W-:Y:S01]  /*7d60*/  ISETP.NE.U32.AND P0, PT, R5, 0x1, PT ;  /* 0x000000010500780c */ /* 0x000fe20003f05070 */
[----:B------:R-:W-:Y:S01]  /*7d70*/  BSSY.RECONVERGENT B1, `(.L_x_116) ;  /* 0x0000038000017945 */ /* 0x000fe20003800200 */
[----:B------:R-:W-:-:S02]  /*7d80*/  FSETP.GE.AND P1, PT, R19, 105615, PT ;  /* 0x47ce47801300780b */ /* 0x000fc40003f26000 */
[----:B------:R-:W-:Y:S02]  /*7d90*/  FSEL R6, R6, -0.00019574658654164522886, P0 ;  /* 0xb94d415306067808 */ /* 0x000fe40000000000 */
[----:B------:R-:W-:Y:S02]  /*7da0*/  FSEL R8, R32, 0.041666727513074874878, !P0 ;  /* 0x3d2aaabb20087808 */ /* 0x000fe40004000000 */
[----:B------:R-:W-:Y:S02]  /*7db0*/  FSEL R5, -R33, -0.4999999701976776123, !P0 ;  /* 0xbeffffff21057808 */ /* 0x000fe40004000100 */
[----:B------:R-:W-:Y:S01]  /*7dc0*/  LOP3.LUT P2, RZ, R4, 0x2, RZ, 0xc0, !PT ;  /* 0x0000000204ff7812 */ /* 0x000fe2000784c0ff */
[----:B------:R-:W-:Y:S01]  /*7dd0*/  FFMA R6, R3, R6, R8 ;  /* 0x0000000603067223 */ /* 0x000fe20000000008 */
[----:B------:R-:W-:Y:S02]  /*7de0*/  FSEL R2, R2, 1, !P0 ;  /* 0x3f80000002027808 */ /* 0x000fe40004000000 */
[----:B------:R-:W-:Y:S01]  /*7df0*/  FSETP.EQ.OR P0, PT, R19, +INF , !P1 ;  /* 0x7f8000001300780b */ /* 0x000fe20004f02400 */
[----:B------:R-:W-:Y:S01]  /*7e00*/  FFMA R5, R3, R6, R5 ;  /* 0x0000000603057223 */ /* 0x000fe20000000005 */
[----:B------:R-:W-:Y:S01]  /*7e10*/  SEL R4, R11, RZ, !P1 ;  /* 0x000000ff0b047207 */ /* 0x000fe20004800000 */
[----:B------:R-:W-:-:S04]  /*7e20*/  FFMA R3, R3, R2, RZ ;  /* 0x0000000203037223 */ /* 0x000fc800000000ff */
[----:B------:R-:W-:Y:S01]  /*7e30*/  FFMA R2, R3, R5, R2 ;  /* 0x0000000503027223 */ /* 0x000fe20000000002 */
[----:B------:R-:W-:-:S03]  /*7e40*/  FMUL R3, R12, -0.30000001192092895508 ;  /* 0xbe99999a0c037820 */ /* 0x000fc60000400000 */
[----:B------:R-:W-:-:S04]  /*7e50*/  @P2 FADD R2, RZ, -R2 ;  /* 0x80000002ff022221 */ /* 0x000fc80000000000 */
[----:B--2---:R-:W-:Y:S01]  /*7e60*/  FFMA R39, R2, R3, R37 ;  /* 0x0000000302277223 */ /* 0x004fe20000000025 */
[----:B------:R-:W-:Y:S01]  /*7e70*/  FSEL R2, R10, R17, !P1 ;  /* 0x000000110a027208 */ /* 0x000fe20004800000 */
[----:B------:R-:W-:Y:S06]  /*7e80*/  @P0 BRA `(.L_x_117) ;  /* 0x0000000000980947 */ /* 0x000fec0003800000 */
[----:B------:R-:W-:Y:S01]  /*7e90*/  MOV R6, RZ ;  /* 0x000000ff00067202 */ /* 0x000fe20000000f00 */
[----:B------:R-:W-:Y:S01]  /*7ea0*/  IMAD.MOV.U32 R8, RZ, RZ, RZ ;  /* 0x000000ffff087224 */ /* 0x000fe200078e00ff */
[----:B------:R-:W-:-:S06]  /*7eb0*/  UMOV UR4, URZ ;  /* 0x000000ff00047c82 */ /* 0x000fcc0008000000 */
.L_x_118:
[----:B0-----:R-:W0:Y:S02]  /*7ec0*/  LDC.64 R2, c[0x4][0x1a8] ;  /* 0x01006a00ff027b82 */ /* 0x001e240000000a00 */
[----:B0-----:R-:W-:-:S06]  /*7ed0*/  IMAD.WIDE.U32 R2, R8, 0x4, R2 ;  /* 0x0000000408027825 */ /* 0x001fcc00078e0002 */
[----:B------:R-:W2:Y:S01]  /*7ee0*/  LDG.E.CONSTANT R2, desc[UR6][R2.64] ;  /* 0x0000000602027981 */ /* 0x000ea2000c1e9900 */
[C---:B------:R-:W-:Y:S02]  /*7ef0*/  LEA R9, R8.reuse, R1, 0x2 ;  /* 0x0000000108097211 */ /* 0x040fe400078e10ff */
        /* <DEDUP_REMOVED lines=17> */
[C-C-:B0-----:R-:W-:Y:S01]  /*8010*/  SHF.L.W.U32.HI R4, R2.reuse, 0x2, R3.reuse ;  /* 0x0000000202047819 */ /* 0x141fe20000010e03 */
[----:B------:R-:W-:Y:S01]  /*8020*/  IMAD.SHL.U32 R2, R2, 0x4, RZ ;  /* 0x0000000402027824 */ /* 0x000fe200078e00ff */
[----:B------:R-:W-:Y:S02]  /*8030*/  SHF.R.U32.HI R3, RZ, 0x1e, R3 ;  /* 0x0000001eff037819 */ /* 0x000fe40000011603 */
[----:B------:R-:W-:-:S04]  /*8040*/  SHF.R.S32.HI R5, RZ, 0x1f, R4 ;  /* 0x0000001fff057819 */ /* 0x000fc80000011404 */
[C---:B------:R-:W-:Y:S02]  /*8050*/  LOP3.LUT R8, R5.reuse, R2, RZ, 0x3c, !PT ;  /* 0x0000000205087212 */ /* 0x040fe400078e3cff */
[----:B------:R-:W-:Y:S02]  /*8060*/  LOP3.LUT R9, R5, R4, RZ, 0x3c, !PT ;  /* 0x0000000405097212 */ /* 0x000fe400078e3cff */
[C---:B------:R-:W-:Y:S02]  /*8070*/  LOP3.LUT R2, R4.reuse, R19, RZ, 0x3c, !PT ;  /* 0x0000001304027212 */ /* 0x040fe400078e3cff */
[----:B------:R-:W-:Y:S02]  /*8080*/  LEA.HI R4, R4, R3, RZ, 0x1 ;  /* 0x0000000304047211 */ /* 0x000fe400078f08ff */
[----:B------:R-:W0:Y:S01]  /*8090*/  I2F.F64.S64 R8, R8 ;  /* 0x0000000800087312 */ /* 0x000e220000301c00 */
[----:B------:R-:W-:Y:S02]  /*80a0*/  ISETP.GE.AND P1, PT, R2, RZ, PT ;  /* 0x000000ff0200720c */ /* 0x000fe40003f26270 */
[----:B------:R-:W-:Y:S01]  /*80b0*/  @!P0 IADD3 R4, PT, PT, -R4, RZ, RZ ;  /* 0x000000ff04048210 */ /* 0x000fe20007ffe1ff */
[----:B0-----:R-:W-:-:S10]  /*80c0*/  DMUL R34, R8, UR4 ;  /* 0x0000000408227c28 */ /* 0x001fd40008000000 */
[----:B------:R-:W0:Y:S02]  /*80d0*/  F2F.F32.F64 R34, R34 ;  /* 0x0000002200227310 */ /* 0x000e240000301000 */
[----:B01----:R-:W-:-:S07]  /*80e0*/  FSEL R2, -R34, R34, !P1 ;  /* 0x0000002222027208 */ /* 0x003fce0004800100 */
.L_x_117:
[----:B------:R-:W-:Y:S05]  /*80f0*/  BSYNC.RECONVERGENT B1 ;  /* 0x0000000000017941 */ /* 0x000fea0003800200 */
.L_x_116:
[----:B------:R-:W2:Y:S01]  /*8100*/  LDL R34, [R30+0x4] ;  /* 0x000004001e227983 */ /* 0x000ea20000100800 */
[----:B------:R-:W-:Y:S01]  /*8110*/  FMUL R3, R2, R2 ;  /* 0x0000000202037220 */ /* 0x000fe20000400000 */
[C---:B------:R-:W-:Y:S01]  /*8120*/  LOP3.LUT R5, R4.reuse, 0x1, RZ, 0xc0, !PT ;  /* 0x0000000104057812 */ /* 0x040fe200078ec0ff */
[----:B------:R-:W-:Y:S01]  /*8130*/  FMUL R9, R39, 0.63661974668502807617 ;  /* 0x3f22f98327097820 */ /* 0x000fe20000400000 */
[----:B------:R-:W-:Y:S01]  /*8140*/  LOP3.LUT P1, RZ, R4, 0x2, RZ, 0xc0, !PT ;  /* 0x0000000204ff7812 */ /* 0x000fe2000782c0ff */
[----:B------:R-:W-:Y:S01]  /*8150*/  FFMA R6, R3, R31, -0.0013887860113754868507 ;  /* 0xbab607ed03067423 */ /* 0x000fe2000000001f */
[----:B------:R-:W-:Y:S01]  /*8160*/  ISETP.NE.U32.AND P0, PT, R5, 0x1, PT ;  /* 0x000000010500780c */ /* 0x000fe20003f05070 */
[----:B------:R-:W0:Y:S01]  /*8170*/  F2I.NTZ R36, R9 ;  /* 0x0000000900247305 */ /* 0x000e220000203100 */
[----:B------:R-:W-:Y:S01]  /*8180*/  FMUL R4, R12, R12 ;  /* 0x0000000c0c047220 */ /* 0x000fe20000400000 */
[----:B------:R-:W-:Y:S01]  /*8190*/  BSSY.RECONVERGENT B1, `(.L_x_119) ;  /* 0x000004a000017945 */ /* 0x000fe20003800200 */
[----:B------:R-:W-:-:S02]  /*81a0*/  FSEL R6, R6, -0.00019574658654164522886, !P0 ;  /* 0xb94d415306067808 */ /* 0x000fc40004000000 */
[----:B------:R-:W-:Y:S01]  /*81b0*/  FSEL R8, R32, 0.041666727513074874878, P0 ;  /* 0x3d2aaabb20087808 */ /* 0x000fe20000000000 */
[----:B------:R-:W-:Y:S01]  /*81c0*/  FFMA R4, R13, R13, R4 ;  /* 0x0000000d0d047223 */ /* 0x000fe20000000004 */
[----:B------:R-:W-:Y:S02]  /*81d0*/  FSEL R5, -R33, -0.4999999701976776123, P0 ;  /* 0xbeffffff21057808 */ /* 0x000fe40000000100 */
[----:B------:R-:W-:Y:S01]  /*81e0*/  FSEL R2, R2, 1, P0 ;  /* 0x3f80000002027808 */ /* 0x000fe20000000000 */
[----:B------:R-:W-:Y:S01]  /*81f0*/  FFMA R6, R3, R6, R8 ;  /* 0x0000000603067223 */ /* 0x000fe20000000008 */
[----:B------:R-:W-:-:S03]  /*8200*/  FSETP.GE.AND P0, PT, |R39|, 105615, PT ;  /* 0x47ce47802700780b */ /* 0x000fc60003f06200 */
[C---:B------:R-:W-:Y:S01]  /*8210*/  FFMA R5, R3.reuse, R6, R5 ;  /* 0x0000000603057223 */ /* 0x040fe20000000005 */
[----:B------:R-:W-:Y:S01]  /*8220*/  FFMA R3, R3, R2, RZ ;  /* 0x0000000203037223 */ /* 0x000fe200000000ff */
[----:B0-----:R-:W-:-:S03]  /*8230*/  I2FP.F32.S32 R6, R36 ;  /* 0x0000002400067245 */ /* 0x001fc60000201400 */
[----:B------:R-:W-:Y:S02]  /*8240*/  FFMA R2, R3, R5, R2 ;  /* 0x0000000503027223 */ /* 0x000fe40000000002 */
[C---:B------:R-:W-:Y:S02]  /*8250*/  FFMA R5, R6.reuse, -1.5707962512969970703, R39 ;  /* 0xbfc90fda06057823 */ /* 0x040fe40000000027 */
[----:B------:R-:W-:Y:S02]  /*8260*/  @P1 FADD R2, RZ, -R2 ;  /* 0x80000002ff021221 */ /* 0x000fe40000000000 */
[----:B------:R-:W-:Y:S01]  /*8270*/  FFMA R9, R6, -7.5497894158615963534e-08, R5 ;  /* 0xb3a2216806097823 */ /* 0x000fe20000000005 */
[----:B------:R-:W-:Y:S01]  /*8280*/  FFMA R5, R37, R37, R4 ;  /* 0x0000002525057223 */ /* 0x000fe20000000004 */
[----:B------:R-:W-:Y:S02]  /*8290*/  FMUL R3, R2, 0.20000000298023223877 ;  /* 0x3e4ccccd02037820 */ /* 0x000fe40000400000 */
[----:B------:R-:W-:-:S02]  /*82a0*/  FFMA R2, R6, -5.3903029534742383927e-15, R9 ;  /* 0xa7c234c506027823 */ /* 0x000fc40000000009 */
[----:B------:R-:W-:Y:S01]  /*82b0*/  FFMA R3, R12, 1.0099999904632568359, R3 ;  /* 0x3f8147ae0c037823 */ /* 0x000fe20000000003 */
[----:B--2---:R-:W-:-:S03]  /*82c0*/  FFMA R38, R34, R34, R5 ;  /* 0x0000002222267223 */ /* 0x004fc60000000005 */
[----:B------:R-:W-:Y:S01]  /*82d0*/  FADD R41, R3, R34 ;  /* 0x0000002203297221 */ /* 0x000fe20000000000 */
[----:B------:R-:W-:Y:S06]  /*82e0*/  @!P0 BRA `(.L_x_120) ;  /* 0x0000000000d08947 */ /* 0x000fec0003800000 */
[----:B------:R-:W-:-:S13]  /*82f0*/  FSETP.NEU.AND P0, PT, |R39|, +INF , PT ;  /* 0x7f8000002700780b */ /* 0x000fda0003f0d200 */
[----:B------:R-:W-:Y:S05]  /*8300*/  @!P0 BRA `(.L_x_121) ;  /* 0x0000000000c08947 */ /* 0x000fea0003800000 */
[----:B------:R-:W-:Y:S01]  /*8310*/  SHF.L.U32 R2, R39, 0x8, RZ ;  /* 0x0000000827027819 */ /* 0x000fe200000006ff */
[----:B------:R-:W-:Y:S01]  /*8320*/  IMAD.MOV.U32 R6, RZ, RZ, RZ ;  /* 0x000000ffff067224 */ /* 0x000fe200078e00ff */
[----:B------:R-:W-:Y:S01]  /*8330*/  MOV R8, RZ ;  /* 0x000000ff00087202 */ /* 0x000fe20000000f00 */
[----:B------:R-:W-:Y:S01]  /*8340*/  UMOV UR4, URZ ;  /* 0x000000ff00047c82 */ /* 0x000fe20008000000 */
[----:B------:R-:W-:-:S07]  /*8350*/  LOP3.LUT R35, R2, 0x80000000, RZ, 0xfc, !PT ;  /* 0x8000000002237812 */ /* 0x000fce00078efcff */
.L_x_122:
[----:B0-----:R-:W0:Y:S02]  /*8360*/  LDC.64 R2, c[0x4][0x1a8] ;  /* 0x01006a00ff027b82 */ /* 0x001e240000000a00 */
[----:B0-----:R-:W-:-:S06]  /*8370*/  IMAD.WIDE.U32 R2, R8, 0x4, R2 ;  /* 0x0000000408027825 */ /* 0x001fcc00078e0002 */
[----:B------:R-:W2:Y:S01]  /*8380*/  LDG.E.CONSTANT R2, desc[UR6][R2.64] ;  /* 0x0000000602027981 */ /* 0x000ea2000c1e9900 */
[C---:B------:R-:W-:Y:S01]  /*8390*/  LEA R9, R8.reuse, R1, 0x2 ;  /* 0x0000000108097211 */ /* 0x040fe200078e10ff */
[----:B------:R-:W-:-:S05]  /*83a0*/  VIADD R8, R8, 0x1 ;  /* 0x0000000108087836 */ /* 0x000fca0000000000 */
[----:B------:R-:W-:Y:S01]  /*83b0*/  ISETP.NE.AND P0, PT, R8, 0x6, PT ;  /* 0x000000060800780c */ /* 0x000fe20003f05270 */
[----:B--2---:R-:W-:-:S03]  /*83c0*/  IMAD.WIDE.U32 R4, R2, R35, RZ ;  /* 0x0000002302047225 */ /* 0x004fc600078e00ff */
[----:B------:R-:W-:-:S04]  /*83d0*/  IADD3 R4, P1, PT, R4, R6, RZ ;  /* 0x0000000604047210 */ /* 0x000fc80007f3e0ff */
[----:B------:R-:W-:Y:S01]  /*83e0*/  IADD3.X R6, PT, PT, R5, UR4, RZ, P1, !PT ;  /* 0x0000000405067c10 */ /* 0x000fe20008ffe4ff */
[----:B------:R0:W-:Y:S04]  /*83f0*/  STL [R9], R4 ;  /* 0x0000000409007387 */ /* 0x0001e80000100800 */
[----:B------:R-:W-:Y:S05]  /*8400*/  @P0 BRA `(.L_x_122) ;  /* 0xfffffffc00d40947 */ /* 0x000fea000383ffff */
[----:B------:R-:W-:Y:S01]  /*8410*/  SHF.R.U32.HI R5, RZ, 0x17, R39 ;  /* 0x00000017ff057819 */ /* 0x000fe20000011627 */
[----:B------:R1:W-:Y:S03]  /*8420*/  STL [R1+0x18], R6 ;  /* 0x0000180601007387 */ /* 0x0003e60000100800 */
[C---:B------:R-:W-:Y:S02]  /*8430*/  LOP3.LUT R2, R5.reuse, 0xe0, RZ, 0xc0, !PT ;  /* 0x000000e005027812 */ /* 0x040fe400078ec0ff */
[----:B------:R-:W-:Y:S02]  /*8440*/  LOP3.LUT P0, RZ, R5, 0x1f, RZ, 0xc0, !PT ;  /* 0x0000001f05ff7812 */ /* 0x000fe4000780c0ff */
[----:B------:R-:W-:-:S04]  /*8450*/  IADD3 R2, PT, PT, R2, -0x80, RZ ;  /* 0xffffff8002027810 */ /* 0x000fc80007ffe0ff */
[----:B------:R-:W-:-:S05]  /*8460*/  SHF.R.U32.HI R2, RZ, 0x5, R2 ;  /* 0x00000005ff027819 */ /* 0x000fca0000011602 */
[----:B------:R-:W-:-:S05]  /*8470*/  IMAD R34, R2, -0x4, R1 ;  /* 0xfffffffc02227824 */ /* 0x000fca00078e0201 */
[----:B------:R-:W2:Y:S04]  /*8480*/  LDL R2, [R34+0x18] ;  /* 0x0000180022027983 */ /* 0x000ea80000100800 */
[----:B------:R-:W2:Y:S04]  /*8490*/  LDL R3, [R34+0x14] ;  /* 0x0000140022037983 */ /* 0x000ea80000100800 */
[----:B0-----:R-:W3:Y:S01]  /*84a0*/  @P0 LDL R4, [R34+0x10] ;  /* 0x0000100022040983 */ /* 0x001ee20000100800 */
[----:B------:R-:W-:Y:S01]  /*84b0*/  LOP3.LUT R5, R5, 0x1f, RZ, 0xc0, !PT ;  /* 0x0000001f05057812 */ /* 0x000fe200078ec0ff */
[----:B------:R-:W-:Y:S01]  /*84c0*/  UMOV UR4, 0x54442d19 ;  /* 0x54442d1900047882 */ /* 0x000fe20000000000 */
[----:B------:R-:W-:-:S02]  /*84d0*/  UMOV UR5, 0x3bf921fb ;  /* 0x3bf921fb00057882 */ /* 0x000fc40000000000 */
[-C--:B--2---:R-:W-:Y:S02]  /*84e0*/  @P0 SHF.L.W.U32.HI R2, R3, R5.reuse, R2 ;  /* 0x0000000503020219 */ /* 0x084fe40000010e02 */
[----:B---3--:R-:W-:Y:S02]  /*84f0*/  @P0 SHF.L.W.U32.HI R3, R4, R5, R3 ;  /* 0x0000000504030219 */ /* 0x008fe40000010e03 */
[----:B------:R-:W-:Y:S02]  /*8500*/  ISETP.GE.AND P0, PT, R39, RZ, PT ;  /* 0x000000ff2700720c */ /* 0x000fe40003f06270 */
[C---:B------:R-:W-:Y:S02]  /*8510*/  SHF.L.W.U32.HI R4, R3.reuse, 0x2, R2 ;  /* 0x0000000203047819 */ /* 0x040fe40000010e02 */
[----:B------:R-:W-:Y:S02]  /*8520*/  SHF.L.U32 R3, R3, 0x2, RZ ;  /* 0x0000000203037819 */ /* 0x000fe400000006ff */
[----:B------:R-:W-:-:S04]  /*8530*/  SHF.R.S32.HI R5, RZ, 0x1f, R4 ;  /* 0x0000001fff057819 */ /* 0x000fc80000011404 */
[C---:B------:R-:W-:Y:S02]  /*8540*/  LOP3.LUT R8, R5.reuse, R3, RZ, 0x3c, !PT ;  /* 0x0000000305087212 */ /* 0x040fe400078e3cff */
[----:B------:R-:W-:Y:S02]  /*8550*/  LOP3.LUT R9, R5, R4, RZ, 0x3c, !PT ;  /* 0x0000000405097212 */ /* 0x000fe400078e3cff */
[----:B------:R-:W-:Y:S02]  /*8560*/  SHF.R.U32.HI R3, RZ, 0x1e, R2 ;  /* 0x0000001eff037819 */ /* 0x000fe40000011602 */
[C---:B------:R-:W-:Y:S02]  /*8570*/  LOP3.LUT R2, R4.reuse, R39, RZ, 0x3c, !PT ;  /* 0x0000002704027212 */ /* 0x040fe400078e3cff */
[----:B------:R-:W0:Y:S01]  /*8580*/  I2F.F64.S64 R8, R8 ;  /* 0x0000000800087312 */ /* 0x000e220000301c00 */
[----:B------:R-:W-:Y:S02]  /*8590*/  LEA.HI R36, R4, R3, RZ, 0x1 ;  /* 0x0000000304247211 */ /* 0x000fe400078f08ff */
[----:B------:R-:W-:-:S03]  /*85a0*/  ISETP.GE.AND P1, PT, R2, RZ, PT ;  /* 0x000000ff0200720c */ /* 0x000fc60003f26270 */
[----:B------:R-:W-:-:S05]  /*85b0*/  IMAD.MOV R2, RZ, RZ, -R36 ;  /* 0x000000ffff027224 */ /* 0x000fca00078e0a24 */
[----:B------:R-:W-:Y:S01]  /*85c0*/  @!P0 MOV R36, R2 ;  /* 0x0000000200248202 */ /* 0x000fe20000000f00 */
[----:B0-----:R-:W-:-:S10]  /*85d0*/  DMUL R34, R8, UR4 ;  /* 0x0000000408227c28 */ /* 0x001fd40008000000 */
[----:B------:R-:W0:Y:S02]  /*85e0*/  F2F.F32.F64 R34, R34 ;  /* 0x0000002200227310 */ /* 0x000e240000301000 */
[----:B0-----:R-:W-:Y:S01]  /*85f0*/  FSEL R2, -R34, R34, !P1 ;  /* 0x0000002222027208 */ /* 0x001fe20004800100 */
[----:B-1----:R-:W-:Y:S06]  /*8600*/  BRA `(.L_x_120) ;  /* 0x0000000000087947 */ /* 0x002fec0003800000 */
.L_x_121:
[----:B------:R-:W-:Y:S02]  /*8610*/  HFMA2 R36, -RZ, RZ, 0, 0 ;  /* 0x00000000ff247431 */ /* 0x000fe400000001ff */
[----:B------:R-:W-:-:S07]  /*8620*/  FMUL R2, RZ, R39 ;  /* 0x00000027ff027220 */ /* 0x000fce0000400000 */
.L_x_120:
[----:B------:R-:W-:Y:S05]  /*8630*/  BSYNC.RECONVERGENT B1 ;  /* 0x0000000000017941 */ /* 0x000fea0003800200 */
.L_x_119:
[----:B------:R-:W2:Y:S01]  /*8640*/  LDL R40, [R30+0x8] ;  /* 0x000008001e287983 */ /* 0x000ea20000100800 */
[----:B------:R-:W-:Y:S01]  /*8650*/  FMUL R39, R39, R39 ;  /* 0x0000002727277220 */ /* 0x000fe20000400000 */
[----:B------:R-:W-:Y:S01]  /*8660*/  LOP3.LUT R4, R36, 0x1, RZ, 0xc0, !PT ;  /* 0x0000000124047812 */ /* 0x000fe200078ec0ff */
[----:B------:R-:W-:Y:S01]  /*8670*/  FMUL R3, R2, R2 ;  /* 0x0000000202037220 */ /* 0x000fe20000400000 */
[----:B------:R-:W-:Y:S02]  /*8680*/  VIADD R36, R36, 0x1 ;  /* 0x0000000124247836 */ /* 0x000fe40000000000 */
[----:B------:R-:W-:Y:S01]  /*8690*/  FMUL R5, R39, 0.63661974668502807617 ;  /* 0x3f22f98327057820 */ /* 0x000fe20000400000 */
[----:B------:R-:W-:Y:S01]  /*86a0*/  ISETP.NE.U32.AND P0, PT, R4, 0x1, PT ;  /* 0x000000010400780c */ /* 0x000fe20003f05070 */
[----:B------:R-:W-:Y:S01]  /*86b0*/  FFMA R4, R3, R31, -0.0013887860113754868507 ;  /* 0xbab607ed03047423 */ /* 0x000fe2000000001f */
[----:B------:R-:W-:Y:S01]  /*86c0*/  BSSY.RECONVERGENT B1, `(.L_x_123) ;  /* 0x0000048000017945 */ /* 0x000fe20003800200 */
[----:B------:R-:W0:Y:S01]  /*86d0*/  F2I.NTZ R37, R5 ;  /* 0x0000000500257305 */ /* 0x000e220000203100 */
[----:B------:R-:W-:-:S02]  /*86e0*/  FSEL R6, R32, 0.041666727513074874878, !P0 ;  /* 0x3d2aaabb20067808 */ /* 0x000fc40004000000 */
[----:B------:R-:W-:Y:S02]  /*86f0*/  FSEL R4, R4, -0.00019574658654164522886, P0 ;  /* 0xb94d415304047808 */ /* 0x000fe40000000000 */
[----:B------:R-:W-:Y:S02]  /*8700*/  LOP3.LUT P1, RZ, R36, 0x2, RZ, 0xc0, !PT ;  /* 0x0000000224ff7812 */ /* 0x000fe4000782c0ff */
[----:B------:R-:W-:Y:S01]  /*8710*/  FSEL R2, R2, 1, !P0 ;  /* 0x3f80000002027808 */ /* 0x000fe20004000000 */
[----:B------:R-:W-:Y:S01]  /*8720*/  FFMA R4, R3, R4, R6 ;  /* 0x0000000403047223 */ /* 0x000fe20000000006 */
[----:B------:R-:W-:Y:S02]  /*8730*/  FSEL R6, -R33, -0.4999999701976776123, !P0 ;  /* 0xbeffffff21067808 */ /* 0x000fe40004000100 */
[----:B------:R-:W-:-:S03]  /*8740*/  FSETP.GE.AND P0, PT, R39, 105615, PT ;  /* 0x47ce47802700780b */ /* 0x000fc60003f06000 */
[C---:B------:R-:W-:Y:S01]  /*8750*/  FFMA R4, R3.reuse, R4, R6 ;  /* 0x0000000403047223 */ /* 0x040fe20000000006 */
[----:B0-----:R-:W-:Y:S01]  /*8760*/  I2FP.F32.S32 R8, R37 ;  /* 0x0000002500087245 */ /* 0x001fe20000201400 */
[----:B------:R-:W-:-:S04]  /*8770*/  FFMA R3, R3, R2, RZ ;  /* 0x0000000203037223 */ /* 0x000fc800000000ff */
[C---:B------:R-:W-:Y:S01]  /*8780*/  FFMA R5, R8.reuse, -1.5707962512969970703, R39 ;  /* 0xbfc90fda08057823 */ /* 0x040fe20000000027 */
[----:B------:R-:W-:Y:S01]  /*8790*/  FFMA R2, R3, R4, R2 ;  /* 0x0000000403027223 */ /* 0x000fe20000000002 */
[----:B------:R-:W-:Y:S02]  /*87a0*/  FMUL R3, R41, -0.30000001192092895508 ;  /* 0xbe99999a29037820 */ /* 0x000fe40000400000 */
[----:B------:R-:W-:Y:S01]  /*87b0*/  FFMA R5, R8, -7.5497894158615963534e-08, R5 ;  /* 0xb3a2216808057823 */ /* 0x000fe20000000005 */
[----:B------:R-:W-:-:S03]  /*87c0*/  @P1 FADD R2, RZ, -R2 ;  /* 0x80000002ff021221 */ /* 0x000fc60000000000 */
[----:B------:R-:W-:Y:S01]  /*87d0*/  FFMA R5, R8, -5.3903029534742383927e-15, R5 ;  /* 0xa7c234c508057823 */ /* 0x000fe20000000005 */
[----:B--2---:R-:W-:Y:S01]  /*87e0*/  FFMA R42, R2, R3, R40 ;  /* 0x00000003022a7223 */ /* 0x004fe20000000028 */
[----:B------:R-:W-:Y:S06]  /*87f0*/  @!P0 BRA `(.L_x_124) ;  /* 0x0000000000d08947 */ /* 0x000fec0003800000 */
[----:B------:R-:W-:-:S13]  /*8800*/  FSETP.NEU.AND P0, PT, R39, +INF , PT ;  /* 0x7f8000002700780b */ /* 0x000fda0003f0d000 */
[----:B------:R-:W-:Y:S05]  /*8810*/  @!P0 BRA `(.L_x_125) ;  /* 0x0000000000c08947 */ /* 0x000fea0003800000 */
[----:B------:R-:W-:Y:S01]  /*8820*/  SHF.L.U32 R2, R39, 0x8, RZ ;  /* 0x0000000827027819 */ /* 0x000fe200000006ff */
[----:B------:R-:W-:Y:S01]  /*8830*/  IMAD.MOV.U32 R8, RZ, RZ, RZ ;  /* 0x000000ffff087224 */ /* 0x000fe200078e00ff */
[----:B------:R-:W-:Y:S01]  /*8840*/  MOV R6, RZ ;  /* 0x000000ff00067202 */ /* 0x000fe20000000f00 */
[----:B------:R-:W-:Y:S01]  /*8850*/  UMOV UR4, URZ ;  /* 0x000000ff00047c82 */ /* 0x000fe20008000000 */
[----:B------:R-:W-:-:S07]  /*8860*/  LOP3.LUT R35, R2, 0x80000000, RZ, 0xfc, !PT ;  /* 0x8000000002237812 */ /* 0x000fce00078efcff */
.L_x_126:
        /* <DEDUP_REMOVED lines=14> */
[----:B------:R-:W-:-:S03]  /*8950*/  LOP3.LUT P0, RZ, R5, 0x1f, RZ, 0xc0, !PT ;  /* 0x0000001f05ff7812 */ /* 0x000fc6000780c0ff */
[----:B------:R-:W-:-:S05]  /*8960*/  VIADD R2, R2, 0xffffff80 ;  /* 0xffffff8002027836 */ /* 0x000fca0000000000 */
        /* <DEDUP_REMOVED lines=13> */
[----:B------:R-:W-:-:S02]  /*8a40*/  SHF.R.S32.HI R5, RZ, 0x1f, R4 ;  /* 0x0000001fff057819 */ /* 0x000fc40000011404 */
[----:B------:R-:W-:Y:S02]  /*8a50*/  SHF.R.U32.HI R37, RZ, 0x1e, R2 ;  /* 0x0000001eff257819 */ /* 0x000fe40000011602 */
[C---:B------:R-:W-:Y:S02]  /*8a60*/  LOP3.LUT R8, R5.reuse, R3, RZ, 0x3c, !PT ;  /* 0x0000000305087212 */ /* 0x040fe400078e3cff */
[----:B------:R-:W-:Y:S02]  /*8a70*/  LOP3.LUT R9, R5, R4, RZ, 0x3c, !PT ;  /* 0x0000000405097212 */ /* 0x000fe400078e3cff */
[C---:B------:R-:W-:Y:S02]  /*8a80*/  LOP3.LUT R2, R4.reuse, R39, RZ, 0x3c, !PT ;  /* 0x0000002704027212 */ /* 0x040fe400078e3cff */
[----:B------:R-:W-:Y:S02]  /*8a90*/  LEA.HI R37, R4, R37, RZ, 0x1 ;  /* 0x0000002504257211 */ /* 0x000fe400078f08ff */
[----:B------:R-:W0:Y:S01]  /*8aa0*/  I2F.F64.S64 R8, R8 ;  /* 0x0000000800087312 */ /* 0x000e220000301c00 */
[----:B------:R-:W-:-:S02]  /*8ab0*/  ISETP.GE.AND P1, PT, R2, RZ, PT ;  /* 0x000000ff0200720c */ /* 0x000fc40003f26270 */
[----:B------:R-:W-:-:S05]  /*8ac0*/  IADD3 R2, PT, PT, -R37, RZ, RZ ;  /* 0x000000ff25027210 */ /* 0x000fca0007ffe1ff */
[----:B------:R-:W-:Y:S01]  /*8ad0*/  @!P0 IMAD.MOV.U32 R37, RZ, RZ, R2 ;  /* 0x000000ffff258224 */ /* 0x000fe200078e0002 */
[----:B0-----:R-:W-:-:S10]  /*8ae0*/  DMUL R34, R8, UR4 ;  /* 0x0000000408227c28 */ /* 0x001fd40008000000 */
[----:B------:R-:W0:Y:S02]  /*8af0*/  F2F.F32.F64 R34, R34 ;  /* 0x0000002200227310 */ /* 0x000e240000301000 */
[----:B0-----:R-:W-:Y:S01]  /*8b00*/  FSEL R5, -R34, R34, !P1 ;  /* 0x0000002222057208 */ /* 0x001fe20004800100 */
[----:B-1----:R-:W-:Y:S06]  /*8b10*/  BRA `(.L_x_124) ;  /* 0x0000000000087947 */ /* 0x002fec0003800000 */
.L_x_125:
[----:B------:R-:W-:Y:S01]  /*8b20*/  FMUL R5, RZ, R39 ;  /* 0x00000027ff057220 */ /* 0x000fe20000400000 */
[----:B------:R-:W-:-:S07]  /*8b30*/  MOV R37, RZ ;  /* 0x000000ff00257202 */ /* 0x000fce0000000f00 */
.L_x_124:
[----:B------:R-:W-:Y:S05]  /*8b40*/  BSYNC.RECONVERGENT B1 ;  /* 0x0000000000017941 */ /* 0x000fea0003800200 */
.L_x_123:
[----:B------:R-:W2:Y:S01]  /*8b50*/  LDL R9, [R30+0xc] ;  /* 0x00000c001e097983 */ /* 0x000ea20000100800 */
[----:B------:R-:W-:Y:S01]  /*8b60*/  FMUL R3, R5, R5 ;  /* 0x0000000505037220 */ /* 0x000fe20000400000 */
[----:B------:R-:W-:Y:S01]  /*8b70*/  LOP3.LUT R2, R37, 0x1, RZ, 0xc0, !PT ;  /* 0x0000000125027812 */ /* 0x000fe200078ec0ff */
[----:B------:R-:W-:Y:S01]  /*8b80*/  FMUL R8, R42, 0.63661974668502807617 ;  /* 0x3f22f9832a087820 */ /* 0x000fe20000400000 */
[----:B------:R-:W-:Y:S01]  /*8b90*/  BSSY.RECONVERGENT B1, `(.L_x_127) ;  /* 0x0000050000017945 */ /* 0x000fe20003800200 */
[----:B------:R-:W-:Y:S01]  /*8ba0*/  FFMA R4, R3, R31, -0.0013887860113754868507 ;  /* 0xbab607ed03047423 */ /* 0x000fe2000000001f */
[----:B------:R-:W-:Y:S01]  /*8bb0*/  ISETP.NE.U32.AND P0, PT, R2, 0x1, PT ;  /* 0x000000010200780c */ /* 0x000fe20003f05070 */
[----:B------:R-:W0:Y:S03]  /*8bc0*/  F2I.NTZ R36, R8 ;  /* 0x0000000800247305 */ /* 0x000e260000203100 */
[----:B------:R-:W-:-:S02]  /*8bd0*/  FSEL R4, R4, -0.00019574658654164522886, !P0 ;  /* 0xb94d415304047808 */ /* 0x000fc40004000000 */
[----:B------:R-:W-:Y:S02]  /*8be0*/  FSEL R2, R32, 0.041666727513074874878, P0 ;  /* 0x3d2aaabb20027808 */ /* 0x000fe40000000000 */
[----:B------:R-:W-:-:S03]  /*8bf0*/  FSEL R6, -R33, -0.4999999701976776123, P0 ;  /* 0xbeffffff21067808 */ /* 0x000fc60000000100 */
[----:B------:R-:W-:Y:S01]  /*8c00*/  FFMA R4, R3, R4, R2 ;  /* 0x0000000403047223 */ /* 0x000fe20000000002 */
[----:B------:R-:W-:Y:S02]  /*8c10*/  FSEL R2, R5, 1, P0 ;  /* 0x3f80000005027808 */ /* 0x000fe40000000000 */
[----:B------:R-:W-:Y:S01]  /*8c20*/  LOP3.LUT P0, RZ, R37, 0x2, RZ, 0xc0, !PT ;  /* 0x0000000225ff7812 */ /* 0x000fe2000780c0ff */
[C---:B------:R-:W-:Y:S01]  /*8c30*/  FFMA R4, R3.reuse, R4, R6 ;  /* 0x0000000403047223 */ /* 0x040fe20000000006 */
[----:B0-----:R-:W-:Y:S01]  /*8c40*/  I2FP.F32.S32 R5, R36 ;  /* 0x0000002400057245 */ /* 0x001fe20000201400 */
[----:B------:R-:W-:-:S04]  /*8c50*/  FFMA R3, R3, R2, RZ ;  /* 0x0000000203037223 */ /* 0x000fc800000000ff */
[----:B------:R-:W-:Y:S01]  /*8c60*/  FFMA R2, R3, R4, R2 ;  /* 0x0000000403027223 */ /* 0x000fe20000000002 */
[----:B------:R-:W-:Y:S01]  /*8c70*/  FFMA R3, R41, R41, R39 ;  /* 0x0000002929037223 */ /* 0x000fe20000000027 */
[----:B------:R-:W-:-:S03]  /*8c80*/  FFMA R6, R5, -1.5707962512969970703, R42 ;  /* 0xbfc90fda05067823 */ /* 0x000fc6000000002a */
[----:B------:R-:W-:Y:S01]  /*8c90*/  FFMA R4, R40, R40, R3 ;  /* 0x0000002828047223 */ /* 0x000fe20000000003 */
[----:B------:R-:W-:Y:S01]  /*8ca0*/  @P0 FADD R2, RZ, -R2 ;  /* 0x80000002ff020221 */ /* 0x000fe20000000000 */
[----:B------:R-:W-:Y:S01]  /*8cb0*/  FSETP.GE.AND P0, PT, |R42|, 105615, PT ;  /* 0x47ce47802a00780b */ /* 0x000fe20003f06200 */
[----:B------:R-:W-:Y:S01]  /*8cc0*/  FADD R3, RZ, R38 ;  /* 0x00000026ff037221 */ /* 0x000fe20000000000 */
[----:B------:R-:W-:Y:S01]  /*8cd0*/  FFMA R6, R5, -7.5497894158615963534e-08, R6 ;  /* 0xb3a2216805067823 */ /* 0x000fe20000000006 */
[----:B------:R-:W-:-:S03]  /*8ce0*/  FMUL R2, R2, 0.20000000298023223877 ;  /* 0x3e4ccccd02027820 */ /* 0x000fc60000400000 */
[----:B------:R-:W-:Y:S01]  /*8cf0*/  FFMA R5, R5, -5.3903029534742383927e-15, R6 ;  /* 0xa7c234c505057823 */ /* 0x000fe20000000006 */
[----:B------:R-:W-:Y:S01]  /*8d00*/  FFMA R2, R41, 1.0099999904632568359, R2 ;  /* 0x3f8147ae29027823 */ /* 0x000fe20000000002 */
[----:B--2---:R-:W-:-:S03]  /*8d10*/  FFMA R4, R9, R9, R4 ;  /* 0x0000000909047223 */ /* 0x004fc60000000004 */
[----:B------:R-:W-:Y:S01]  /*8d20*/  FADD R39, R2, R9 ;  /* 0x0000000902277221 */ /* 0x000fe20000000000 */
[----:B------:R-:W-:Y:S01]  /*8d30*/  FADD R41, R4, R3 ;  /* 0x0000000304297221 */ /* 0x000fe20000000000 */
[----:B------:R-:W-:Y:S06]  /*8d40*/  @!P0 BRA `(.L_x_128) ;  /* 0x0000000000d08947 */ /* 0x000fec0003800000 */
[----:B------:R-:W-:-:S13]  /*8d50*/  FSETP.NEU.AND P0, PT, |R42|, +INF , PT ;  /* 0x7f8000002a00780b */ /* 0x000fda0003f0d200 */
[----:B------:R-:W-:Y:S05]  /*8d60*/  @!P0 BRA `(.L_x_129) ;  /* 0x0000000000c08947 */ /* 0x000fea0003800000 */
[----:B------:R-:W-:Y:S01]  /*8d70*/  SHF.L.U32 R2, R42, 0x8, RZ ;  /* 0x000000082a027819 */ /* 0x000fe200000006ff */
[----:B------:R-:W-:Y:S02]  /*8d80*/  HFMA2 R8, -RZ, RZ, 0, 0 ;  /* 0x00000000ff087431 */ /* 0x000fe400000001ff */
[----:B------:R-:W-:Y:S01]  /*8d90*/  IMAD.MOV.U32 R6, RZ, RZ, RZ ;  /* 0x000000ffff067224 */ /* 0x000fe200078e00ff */
[----:B------:R-:W-:Y:S01]  /*8da0*/  UMOV UR4, URZ ;  /* 0x000000ff00047c82 */ /* 0x000fe20008000000 */
[----:B------:R-:W-:-:S07]  /*8db0*/  LOP3.LUT R35, R2, 0x80000000, RZ, 0xfc, !PT ;  /* 0x8000000002237812 */ /* 0x000fce00078efcff */
.L_x_130:
        /* <DEDUP_REMOVED lines=43> */
.L_x_129:
[----:B------:R-:W-:Y:S02]  /*9070*/  HFMA2 R36, -RZ, RZ, 0, 0 ;  /* 0x00000000ff247431 */ /* 0x000fe400000001ff */
[----:B------:R-:W-:-:S07]  /*9080*/  FMUL R5, RZ, R42 ;  /* 0x0000002aff057220 */ /* 0x000fce0000400000 */
.L_x_128:
[----:B------:R-:W-:Y:S05]  /*9090*/  BSYNC.RECONVERGENT B1 ;  /* 0x0000000000017941 */ /* 0x000fea0003800200 */
.L_x_127:
[----:B------:R-:W2:Y:S01]  /*90a0*/  LDL R38, [R30+0x10] ;  /* 0x000010001e267983 */ /* 0x000ea20000100800 */
[----:B------:R-:W-:Y:S01]  /*90b0*/  FMUL R42, R42, R42 ;  /* 0x0000002a2a2a7220 */ /* 0x000fe20000400000 */
[C---:B------:R-:W-:Y:S01]  /*90c0*/  LOP3.LUT R2, R36.reuse, 0x1, RZ, 0xc0, !PT ;  /* 0x0000000124027812 */ /* 0x040fe200078ec0ff */
        /* <DEDUP_REMOVED lines=9> */
[----:B------:R-:W-:Y:S02]  /*9160*/  FSEL R6, -R33, -0.4999999701976776123, !P0 ;  /* 0xbeffffff21067808 */ /* 0x000fe40004000100 */
[----:B------:R-:W-:Y:S01]  /*9170*/  LOP3.LUT P1, RZ, R36, 0x2, RZ, 0xc0, !PT ;  /* 0x0000000224ff7812 */ /* 0x000fe2000782c0ff */
[----:B------:R-:W-:Y:S01]  /*9180*/  FFMA R4, R3, R2, R4 ;  /* 0x0000000203047223 */ /* 0x000fe20000000004 */
[----:B------:R-:W-:Y:S02]  /*9190*/  FSEL R2, R5, 1, !P0 ;  /* 0x3f80000005027808 */ /* 0x000fe40004000000 */
[----:B------:R-:W-:Y:S01]  /*91a0*/  FSETP.GE.AND P0, PT, R42, 105615, PT ;  /* 0x47ce47802a00780b */ /* 0x000fe20003f06000 */
[C---:B------:R-:W-:Y:S02]  /*91b0*/  FFMA R4, R3.reuse, R4, R6 ;  /* 0x0000000403047223 */ /* 0x040fe40000000006 */
[----:B------:R-:W-:Y:S01]  /*91c0*/  FFMA R3, R3, R2, RZ ;  /* 0x0000000203037223 */ /* 0x000fe200000000ff */
[----:B0-----:R-:W-:-:S03]  /*91d0*/  I2FP.F32.S32 R5, R37 ;  /* 0x0000002500057245 */ /* 0x001fc60000201400 */
[----:B------:R-:W-:Y:S01]  /*91e0*/  FFMA R2, R3, R4, R2 ;  /* 0x0000000403027223 */ /* 0x000fe20000000002 */
[----:B------:R-:W-:Y:S01]  /*91f0*/  FMUL R3, R39, -0.30000001192092895508 ;  /* 0xbe99999a27037820 */ /* 0x000fe20000400000 */
[C---:B------:R-:W-:Y:S02]  /*9200*/  FFMA R6, R5.reuse, -1.5707962512969970703, R42 ;  /* 0xbfc90fda05067823 */ /* 0x040fe4000000002a */
[----:B------:R-:W-:Y:S02]  /*9210*/  @P1 FADD R2, RZ, -R2 ;  /* 0x80000002ff021221 */ /* 0x000fe40000000000 */
[----:B------:R-:W-:-:S04]  /*9220*/  FFMA R6, R5, -7.5497894158615963534e-08, R6 ;  /* 0xb3a2216805067823 */ /* 0x000fc80000000006 */
        /* <DEDUP_REMOVED lines=10> */
.L_x_134:
        /* <DEDUP_REMOVED lines=43> */
.L_x_133:
[----:B------:R-:W-:Y:S01]  /*9580*/  FMUL R5, RZ, R42 ;  /* 0x0000002aff057220 */ /* 0x000fe20000400000 */
[----:B------:R-:W-:-:S07]  /*9590*/  MOV R37, RZ ;  /* 0x000000ff00257202 */ /* 0x000fce0000000f00 */
.L_x_132:
[----:B------:R-:W-:Y:S05]  /*95a0*/  BSYNC.RECONVERGENT B1 ;  /* 0x0000000000017941 */ /* 0x000fea0003800200 */
.L_x_131:
        /* <DEDUP_REMOVED lines=8> */
[----:B------:R-:W-:Y:S02]  /*9630*/  BSSY.RECONVERGENT B1, `(.L_x_135) ;  /* 0x000004b000017945 */ /* 0x000fe40003800200 */
[----:B------:R-:W-:-:S02]  /*9640*/  FSEL R4, R4, -0.00019574658654164522886, !P0 ;  /* 0xb94d415304047808 */ /* 0x000fc40004000000 */
[----:B------:R-:W-:Y:S02]  /*9650*/  FSEL R2, R32, 0.041666727513074874878, P0 ;  /* 0x3d2aaabb20027808 */ /* 0x000fe40000000000 */
[----:B------:R-:W-:-:S03]  /*9660*/  FSEL R9, -R33, -0.4999999701976776123, P0 ;  /* 0xbeffffff21097808 */ /* 0x000fc60000000100 */
[----:B------:R-:W-:Y:S01]  /*9670*/  FFMA R4, R3, R4, R2 ;  /* 0x0000000403047223 */ /* 0x000fe20000000002 */
[----:B------:R-:W-:Y:S02]  /*9680*/  FSEL R2, R5, 1, P0 ;  /* 0x3f80000005027808 */ /* 0x000fe40000000000 */
[----:B------:R-:W-:Y:S01]  /*9690*/  FSETP.GE.AND P0, PT, |R40|, 105615, PT ;  /* 0x47ce47802800780b */ /* 0x000fe20003f06200 */
[C---:B------:R-:W-:Y:S01]  /*96a0*/  FFMA R4, R3.reuse, R4, R9 ;  /* 0x0000000403047223 */ /* 0x040fe20000000009 */
[----:B0-----:R-:W-:Y:S01]  /*96b0*/  I2FP.F32.S32 R5, R36 ;  /* 0x0000002400057245 */ /* 0x001fe20000201400 */
[----:B------:R-:W-:-:S04]  /*96c0*/  FFMA R3, R3, R2, RZ ;  /* 0x0000000203037223 */ /* 0x000fc800000000ff */
[----:B------:R-:W-:Y:S01]  /*96d0*/  FFMA R2, R3, R4, R2 ;  /* 0x0000000403027223 */ /* 0x000fe20000000002 */
[----:B------:R-:W-:Y:S01]  /*96e0*/  FFMA R3, R39, R39, R42 ;  /* 0x0000002727037223 */ /* 0x000fe2000000002a */
[C---:B------:R-:W-:Y:S02]  /*96f0*/  FFMA R6, R5.reuse, -1.5707962512969970703, R40 ;  /* 0xbfc90fda05067823 */ /* 0x040fe40000000028 */
[----:B------:R-:W-:Y:S01]  /*9700*/  @P1 FADD R2, RZ, -R2 ;  /* 0x80000002ff021221 */ /* 0x000fe20000000000 */
[----:B------:R-:W-:Y:S01]  /*9710*/  FFMA R4, R38, R38, R3 ;  /* 0x0000002626047223 */ /* 0x000fe20000000003 */
[C---:B------:R-:W-:Y:S02]  /*9720*/  FFMA R6, R5.reuse, -7.5497894158615963534e-08, R6 ;  /* 0xb3a2216805067823 */ /* 0x040fe40000000006 */
[----:B------:R-:W-:Y:S02]  /*9730*/  FMUL R2, R2, 0.20000000298023223877 ;  /* 0x3e4ccccd02027820 */ /* 0x000fe40000400000 */
[----:B------:R-:W-:-:S02]  /*9740*/  FFMA R5, R5, -5.3903029534742383927e-15, R6 ;  /* 0xa7c234c505057823 */ /* 0x000fc40000000006 */
        /* <DEDUP_REMOVED lines=12> */
.L_x_138:
        /* <DEDUP_REMOVED lines=43> */
.L_x_137:
[----:B------:R-:W-:Y:S02]  /*9ac0*/  HFMA2 R36, -RZ, RZ, 0, 0 ;  /* 0x00000000ff247431 */ /* 0x000fe400000001ff */
[----:B------:R-:W-:-:S07]  /*9ad0*/  FMUL R5, RZ, R40 ;  /* 0x00000028ff057220 */ /* 0x000fce0000400000 */
.L_x_136:
[----:B------:R-:W-:Y:S05]  /*9ae0*/  BSYNC.RECONVERGENT B1 ;  /* 0x0000000000017941 */ /* 0x000fea0003800200 */
.L_x_135:
        /* <DEDUP_REMOVED lines=35> */
.L_x_142:
        /* <DEDUP_REMOVED lines=43> */
.L_x_141:
[----:B------:R-:W-:Y:S01]  /*9fd0*/  FMUL R5, RZ, R42 ;  /* 0x0000002aff057220 */ /* 0x000fe20000400000 */
[----:B------:R-:W-:-:S07]  /*9fe0*/  MOV R37, RZ ;  /* 0x000000ff00257202 */ /* 0x000fce0000000f00 */
.L_x_140:
[----:B------:R-:W-:Y:S05]  /*9ff0*/  BSYNC.RECONVERGENT B1 ;  /* 0x0000000000017941 */ /* 0x000fea0003800200 */
.L_x_139:
        /* <DEDUP_REMOVED lines=38> */
.L_x_146:
        /* <DEDUP_REMOVED lines=43> */
.L_x_145:
[----:B------:R-:W-:Y:S02]  /*a510*/  HFMA2 R36, -RZ, RZ, 0, 0 ;  /* 0x00000000ff247431 */ /* 0x000fe400000001ff */
[----:B------:R-:W-:-:S07]  /*a520*/  FMUL R5, RZ, R40 ;  /* 0x00000028ff057220 */ /* 0x000fce0000400000 */
.L_x_144:
[----:B------:R-:W-:Y:S05]  /*a530*/  BSYNC.RECONVERGENT B1 ;  /* 0x0000000000017941 */ /* 0x000fea0003800200 */
.L_x_143:
        /* <DEDUP_REMOVED lines=35> */
.L_x_150:
        /* <DEDUP_REMOVED lines=43> */
.L_x_149:
[----:B------:R-:W-:Y:S01]  /*aa20*/  FMUL R5, RZ, R42 ;  /* 0x0000002aff057220 */ /* 0x000fe20000400000 */
[----:B------:R-:W-:-:S07]  /*aa30*/  MOV R37, RZ ;  /* 0x000000ff00257202 */ /* 0x000fce0000000f00 */
.L_x_148:
[----:B------:R-:W-:Y:S05]  /*aa40*/  BSYNC.RECONVERGENT B1 ;  /* 0x0000000000017941 */ /* 0x000fea0003800200 */
.L_x_147:
        /* <DEDUP_REMOVED lines=38> */
.L_x_154:
        /* <DEDUP_REMOVED lines=43> */
.L_x_153:
[----:B------:R-:W-:Y:S02]  /*af60*/  HFMA2 R36, -RZ, RZ, 0, 0 ;  /* 0x00000000ff247431 */ /* 0x000fe400000001ff */
[----:B------:R-:W-:-:S07]  /*af70*/  FMUL R5, RZ, R40 ;  /* 0x00000028ff057220 */ /* 0x000fce0000400000 */
.L_x_152:
[----:B------:R-:W-:Y:S05]  /*af80*/  BSYNC.RECONVERGENT B1 ;  /* 0x0000000000017941 */ /* 0x000fea0003800200 */
.L_x_151:
        /* <DEDUP_REMOVED lines=35> */
.L_x_158:
        /* <DEDUP_REMOVED lines=43> */
.L_x_157:
[----:B------:R-:W-:Y:S01]  /*b470*/  FMUL R5, RZ, R42 ;  /* 0x0000002aff057220 */ /* 0x000fe20000400000 */
[----:B------:R-:W-:-:S07]  /*b480*/  MOV R37, RZ ;  /* 0x000000ff00257202 */ /* 0x000fce0000000f00 */
.L_x_156:
[----:B------:R-:W-:Y:S05]  /*b490*/  BSYNC.RECONVERGENT B1 ;  /* 0x0000000000017941 */ /* 0x000fea0003800200 */
.L_x_155:
        /* <DEDUP_REMOVED lines=38> */
.L_x_162:
        /* <DEDUP_REMOVED lines=43> */
.L_x_161:
[----:B------:R-:W-:Y:S02]  /*b9b0*/  HFMA2 R36, -RZ, RZ, 0, 0 ;  /* 0x00000000ff247431 */ /* 0x000fe400000001ff */
[----:B------:R-:W-:-:S07]  /*b9c0*/  FMUL R5, RZ, R40 ;  /* 0x00000028ff057220 */ /* 0x000fce0000400000 */
.L_x_160:
[----:B------:R-:W-:Y:S05]  /*b9d0*/  BSYNC.RECONVERGENT B1 ;  /* 0x0000000000017941 */ /* 0x000fea0003800200 */
.L_x_159:
        /* <DEDUP_REMOVED lines=35> */
.L_x_166:
        /* <DEDUP_REMOVED lines=43> */
.L_x_165:
[----:B------:R-:W-:Y:S01]  /*bec0*/  FMUL R5, RZ, R42 ;  /* 0x0000002aff057220 */ /* 0x000fe20000400000 */
[----:B------:R-:W-:-:S07]  /*bed0*/  MOV R37, RZ ;  /* 0x000000ff00257202 */ /* 0x000fce0000000f00 */
.L_x_164:
[----:B------:R-:W-:Y:S05]  /*bee0*/  BSYNC.RECONVERGENT B1 ;  /* 0x0000000000017941 */ /* 0x000fea0003800200 */
.L_x_163:
        /* <DEDUP_REMOVED lines=38> */
.L_x_170:
        /* <DEDUP_REMOVED lines=43> */
.L_x_169:
[----:B------:R-:W-:Y:S02]  /*c400*/  HFMA2 R36, -RZ, RZ, 0, 0 ;  /* 0x00000000ff247431 */ /* 0x000fe400000001ff */
[----:B------:R-:W-:-:S07]  /*c410*/  FMUL R5, RZ, R40 ;  /* 0x00000028ff057220 */ /* 0x000fce0000400000 */
.L_x_168:
[----:B------:R-:W-:Y:S05]  /*c420*/  BSYNC.RECONVERGENT B1 ;  /* 0x0000000000017941 */ /* 0x000fea0003800200 */
.L_x_167:
        /* <DEDUP_REMOVED lines=35> */
.L_x_174:
        /* <DEDUP_REMOVED lines=43> */
.L_x_173:
[----:B------:R-:W-:Y:S01]  /*c910*/  FMUL R5, RZ, R42 ;  /* 0x0000002aff057220 */ /* 0x000fe20000400000 */
[----:B------:R-:W-:-:S07]  /*c920*/  MOV R37, RZ ;  /* 0x000000ff00257202 */ /* 0x000fce0000000f00 */
.L_x_172:
[----:B------:R-:W-:Y:S05]  /*c930*/  BSYNC.RECONVERGENT B1 ;  /* 0x0000000000017941 */ /* 0x000fea0003800200 */
.L_x_171:
        /* <DEDUP_REMOVED lines=38> */
.L_x_178:
        /* <DEDUP_REMOVED lines=43> */
.L_x_177:
[----:B------:R-:W-:Y:S02]  /*ce50*/  HFMA2 R36, -RZ, RZ, 0, 0 ;  /* 0x00000000ff247431 */ /* 0x000fe400000001ff */
[----:B------:R-:W-:-:S07]  /*ce60*/  FMUL R5, RZ, R40 ;  /* 0x00000028ff057220 */ /* 0x000fce0000400000 */
.L_x_176:
[----:B------:R-:W-:Y:S05]  /*ce70*/  BSYNC.RECONVERGENT B1 ;  /* 0x0000000000017941 */ /* 0x000fea0003800200 */
.L_x_175:
        /* <DEDUP_REMOVED lines=35> */
.L_x_182:
        /* <DEDUP_REMOVED lines=43> */
.L_x_181:
[----:B------:R-:W-:Y:S01]  /*d360*/  FMUL R5, RZ, R42 ;  /* 0x0000002aff057220 */ /* 0x000fe20000400000 */
[----:B------:R-:W-:-:S07]  /*d370*/  MOV R37, RZ ;  /* 0x000000ff00257202 */ /* 0x000fce0000000f00 */
.L_x_180:
[----:B------:R-:W-:Y:S05]  /*d380*/  BSYNC.RECONVERGENT B1 ;  /* 0x0000000000017941 */ /* 0x000fea0003800200 */
.L_x_179:
        /* <DEDUP_REMOVED lines=38> */
.L_x_186:
        /* <DEDUP_REMOVED lines=43> */
.L_x_185:
[----:B------:R-:W-:Y:S02]  /*d8a0*/  HFMA2 R36, -RZ, RZ, 0, 0 ;  /* 0x00000000ff247431 */ /* 0x000fe400000001ff */
[----:B------:R-:W-:-:S07]  /*d8b0*/  FMUL R5, RZ, R40 ;  /* 0x00000028ff057220 */ /* 0x000fce0000400000 */
.L_x_184:
[----:B------:R-:W-:Y:S05]  /*d8c0*/  BSYNC.RECONVERGENT B1 ;  /* 0x0000000000017941 */ /* 0x000fea0003800200 */
.L_x_183:
[----:B------:R0:W5:Y:S01]  /*d8d0*/  LDL R38, [R30+0x48] ;  /* 0x000048001e267983 */ /* 0x0001620000100800 */
        /* <DEDUP_REMOVED lines=8> */
[----:B------:R-:W1:Y:S01]  /*d960*/  F2I.NTZ R37, R8 ;  /* 0x0000000800257305 */ /* 0x000e620000203100 */
        /* <DEDUP_REMOVED lines=9> */
[----:B-1----:R-:W-:-:S03]  /*da00*/  I2FP.F32.S32 R5, R37 ;  /* 0x0000002500057245 */ /* 0x002fc60000201400 */
[----:B------:R-:W-:Y:S01]  /*da10*/  FFMA R2, R3, R4, R2 ;  /* 0x0000000403027223 */ /* 0x000fe20000000002 */
[----:B------:R-:W-:Y:S01]  /*da20*/  FMUL R3, R39, 0.30000001192092895508 ;  /* 0x3e99999a27037820 */ /* 0x000fe20000400000 */
[C---:B------:R-:W-:Y:S02]  /*da30*/  FFMA R6, R5.reuse, -1.5707962512969970703, R40 ;  /* 0xbfc90fda05067823 */ /* 0x040fe40000000028 */
[----:B------:R-:W-:Y:S02]  /*da40*/  @P1 FADD R2, RZ, -R2 ;  /* 0x80000002ff021221 */ /* 0x000fe40000000000 */
[C---:B------:R-:W-:Y:S02]  /*da50*/  FFMA R6, R5.reuse, -7.5497894158615963534e-08, R6 ;  /* 0xb3a2216805067823 */ /* 0x040fe40000000006 */
[----:B------:R-:W-:Y:S02]  /*da60*/  FMUL R36, R2, R3 ;  /* 0x0000000302247220 */ /* 0x000fe40000400000 */
[----:B------:R-:W-:Y:S01]  /*da70*/  FFMA R5, R5, -5.3903029534742383927e-15, R6 ;  /* 0xa7c234c505057823 */ /* 0x000fe20000000006 */
[----:B0-----:R-:W-:Y:S06]  /*da80*/  @!P0 BRA `(.L_x_188) ;  /* 0x0000000000d08947 */ /* 0x001fec0003800000 */
[----:B------:R-:W-:-:S13]  /*da90*/  FSETP.NEU.AND P0, PT, R40, +INF , PT ;  /* 0x7f8000002800780b */ /* 0x000fda0003f0d000 */
[----:B------:R-:W-:Y:S05]  /*daa0*/  @!P0 BRA `(.L_x_189) ;  /* 0x0000000000c08947 */ /* 0x000fea0003800000 */
[----:B------:R-:W-:Y:S01]  /*dab0*/  SHF.L.U32 R2, R40, 0x8, RZ ;  /* 0x0000000828027819 */ /* 0x000fe200000006ff */
[----:B------:R-:W-:Y:S01]  /*dac0*/  IMAD.MOV.U32 R8, RZ, RZ, RZ ;  /* 0x000000ffff087224 */ /* 0x000fe200078e00ff */
[----:B------:R-:W-:Y:S01]  /*dad0*/  MOV R6, RZ ;  /* 0x000000ff00067202 */ /* 0x000fe20000000f00 */
[----:B------:R-:W-:Y:S01]  /*dae0*/  UMOV UR4, URZ ;  /* 0x000000ff00047c82 */ /* 0x000fe20008000000 */
[----:B------:R-:W-:-:S07]  /*daf0*/  LOP3.LUT R35, R2, 0x80000000, RZ, 0xfc, !PT ;  /* 0x8000000002237812 */ /* 0x000fce00078efcff */
.L_x_190:
        /* <DEDUP_REMOVED lines=43> */
.L_x_189:
[----:B------:R-:W-:Y:S01]  /*ddb0*/  FMUL R5, RZ, R40 ;  /* 0x00000028ff057220 */ /* 0x000fe20000400000 */
[----:B------:R-:W-:-:S07]  /*ddc0*/  MOV R37, RZ ;  /* 0x000000ff00257202 */ /* 0x000fce0000000f00 */
.L_x_188:
[----:B------:R-:W-:Y:S05]  /*ddd0*/  BSYNC.RECONVERGENT B1 ;  /* 0x0000000000017941 */ /* 0x000fea0003800200 */
.L_x_187:
[----:B------:R-:W2:Y:S01]  /*dde0*/  LDL R9, [R30+0x4c] ;  /* 0x00004c001e097983 */ /* 0x000ea20000100800 */
[----:B------:R-:W-:Y:S01]  /*ddf0*/  FMUL R3, R5, R5 ;  /* 0x0000000505037220 */ /* 0x000fe20000400000 */
[C---:B------:R-:W-:Y:S02]  /*de00*/  LOP3.LUT R2, R37.reuse, 0x1, RZ, 0xc0, !PT ;  /* 0x0000000125027812 */ /* 0x040fe400078ec0ff */
[----:B------:R-:W-:Y:S01]  /*de10*/  LOP3.LUT P1, RZ, R37, 0x2, RZ, 0xc0, !PT ;  /* 0x0000000225ff7812 */ /* 0x000fe2000782c0ff */
[----:B------:R-:W-:Y:S01]  /*de20*/  FFMA R31, R3, R31, -0.0013887860113754868507 ;  /* 0xbab607ed031f7423 */ /* 0x000fe2000000001f */
[----:B------:R-:W-:-:S04]  /*de30*/  ISETP.NE.U32.AND P0, PT, R2, 0x1, PT ;  /* 0x000000010200780c */ /* 0x000fc80003f05070 */
[----:B------:R-:W-:Y:S02]  /*de40*/  FSEL R32, R32, 0.041666727513074874878, P0 ;  /* 0x3d2aaabb20207808 */ /* 0x000fe40000000000 */
[----:B------:R-:W-:Y:S02]  /*de50*/  FSEL R2, R31, -0.00019574658654164522886, !P0 ;  /* 0xb94d41531f027808 */ /* 0x000fe40004000000 */
[----:B------:R-:W-:-:S03]  /*de60*/  FSEL R33, -R33, -0.4999999701976776123, P0 ;  /* 0xbeffffff21217808 */ /* 0x000fc60000000100 */
[----:B------:R-:W-:Y:S01]  /*de70*/  FFMA R32, R3, R2, R32 ;  /* 0x0000000203207223 */ /* 0x000fe20000000020 */
[----:B------:R-:W-:-:S03]  /*de80*/  FSEL R2, R5, 1, P0 ;  /* 0x3f80000005027808 */ /* 0x000fc60000000000 */
[C---:B------:R-:W-:Y:S02]  /*de90*/  FFMA R32, R3.reuse, R32, R33 ;  /* 0x0000002003207223 */ /* 0x040fe40000000021 */
[----:B------:R-:W-:-:S04]  /*dea0*/  FFMA R3, R3, R2, RZ ;  /* 0x0000000203037223 */ /* 0x000fc800000000ff */
[----:B------:R-:W-:Y:S01]  /*deb0*/  FFMA R2, R3, R32, R2 ;  /* 0x0000002003027223 */ /* 0x000fe20000000002 */
[----:B------:R-:W-:-:S03]  /*dec0*/  FFMA R3, R39, R39, R40 ;  /* 0x0000002727037223 */ /* 0x000fc60000000028 */
[----:B------:R-:W-:Y:S01]  /*ded0*/  @P1 FADD R2, RZ, -R2 ;  /* 0x80000002ff021221 */ /* 0x000fe20000000000 */
[----:B-----5:R-:W-:-:S03]  /*dee0*/  FFMA R4, R38, R38, R3 ;  /* 0x0000002626047223 */ /* 0x020fc60000000003 */
[----:B------:R-:W-:-:S04]  /*def0*/  FMUL R2, R2, 0.20000000298023223877 ;  /* 0x3e4ccccd02027820 */ /* 0x000fc80000400000 */
[----:B------:R-:W-:-:S04]  /*df00*/  FFMA R2, R39, 1.0099999904632568359, R2 ;  /* 0x3f8147ae27027823 */ /* 0x000fc80000000002 */
[----:B--2---:R-:W-:Y:S01]  /*df10*/  FADD R3, R2, R9 ;  /* 0x0000000902037221 */ /* 0x004fe20000000000 */
[----:B------:R-:W-:Y:S01]  /*df20*/  FADD R2, -R36, R38 ;  /* 0x0000002624027221 */ /* 0x000fe20000000100 */
[----:B------:R-:W-:Y:S02]  /*df30*/  FFMA R4, R9, R9, R4 ;  /* 0x0000000909047223 */ /* 0x000fe40000000004 */
[----:B------:R-:W-:Y:S02]  /*df40*/  FMUL R3, R3, R3 ;  /* 0x0000000303037220 */ /* 0x000fe40000400000 */
[----:B------:R-:W-:Y:S02]  /*df50*/  FADD R4, R41, R4 ;  /* 0x0000000429047221 */ /* 0x000fe40000000000 */
[----:B------:R-:W-:Y:S01]  /*df60*/  FFMA R3, R2, R2, R3 ;  /* 0x0000000202037223 */ /* 0x000fe20000000003 */
[C---:B------:R-:W-:Y:S01]  /*df70*/  LEA R2, R7.reuse, R24, 0x2 ;  /* 0x0000001807027211 */ /* 0x040fe200078e10ff */
[----:B------:R-:W-:-:S02]  /*df80*/  VIADD R7, R7, 0x1 ;  /* 0x0000000107077836 */ /* 0x000fc40000000000 */
[----:B------:R-:W-:-:S03]  /*df90*/  FADD R3, R4, R3 ;  /* 0x0000000304037221 */ /* 0x000fc60000000000 */
[----:B------:R-:W-:Y:S02]  /*dfa0*/  ISETP.NE.AND P0, PT, R7, 0x7d0, PT ;  /* 0x000007d00700780c */ /* 0x000fe40003f05270 */
[----:B------:R0:W-:Y:S11]  /*dfb0*/  STL [R2], R3 ;  /* 0x0000000302007387 */ /* 0x0001f60000100800 */
[----:B0-----:R-:W-:Y:S05]  /*dfc0*/  @P0 BRA `(.L_x_191) ;  /* 0xffffff9800880947 */ /* 0x001fea000383ffff */
[----:B------:R-:W-:-:S07]  /*dfd0*/  HFMA2 R2, -RZ, RZ, 0, 0 ;  /* 0x00000000ff027431 */ /* 0x000fce00000001ff */
.L_x_208:
[C---:B--2-4-:R-:W-:Y:S01]  /*dfe0*/  LOP3.LUT R7, R2.reuse, 0x3, RZ, 0xc0, !PT ;  /* 0x0000000302077812 */ /* 0x054fe200078ec0ff */
[C---:B------:R-:W-:Y:S01]  /*dff0*/  IMAD R4, R2.reuse, 0x50, R23 ;  /* 0x0000005002047824 */ /* 0x040fe200078e0217 */
[----:B------:R-:W-:Y:S01]  /*e000*/  LEA R3, R2, R24, 0x2 ;  /* 0x0000001802037211 */ /* 0x000fe200078e10ff */
[----:B------:R-:W-:Y:S01]  /*e010*/  IMAD.MOV.U32 R5, RZ, RZ, R2 ;  /* 0x000000ffff057224 */ /* 0x000fe200078e0002 */
[----:B------:R-:W-:-:S13]  /*e020*/  ISETP.NE.AND P0, PT, R7, 0x3, PT ;  /* 0x000000030700780c */ /* 0x000fda0003f05270 */
[----:B------:R-:W-:Y:S05]  /*e030*/  @!P0 BRA `(.L_x_192) ;  /* 0x00000004006c8947 */ /* 0x000fea0003800000 */
[----:B------:R-:W2:Y:S04]  /*e040*/  LDL R5, [R3+0x4] ;  /* 0x0000040003057983 */ /* 0x000ea80000100800 */
[----:B------:R-:W2:Y:S01]  /*e050*/  LDL R6, [R3] ;  /* 0x0000000003067983 */ /* 0x000ea20000100800 */
[----:B------:R-:W-:Y:S01]  /*e060*/  BSSY.RECONVERGENT B1, `(.L_x_193) ;  /* 0x000001b000017945 */ /* 0x000fe20003800200 */
[----:B------:R-:W-:Y:S02]  /*e070*/  ISETP.NE.AND P1, PT, R7, 0x2, PT ;  /* 0x000000020700780c */ /* 0x000fe40003f25270 */
[----:B--2---:R-:W-:-:S13]  /*e080*/  FSETP.GEU.AND P0, PT, R5, R6, PT ;  /* 0x000000060500720b */ /* 0x004fda0003f0e000 */
[----:B------:R-:W-:Y:S05]  /*e090*/  @P0 BRA `(.L_x_194) ;  /* 0x00000000005c0947 */ /* 0x000fea0003800000 */
[----:B------:R0:W-:Y:S04]  /*e0a0*/  STL [R3+0x4], R6 ;  /* 0x0000040603007387 */ /* 0x0001e80000100800 */
[----:B------:R1:W-:Y:S04]  /*e0b0*/  STL [R3], R5 ;  /* 0x0000000503007387 */ /* 0x0003e80000100800 */
[----:B------:R-:W2:Y:S04]  /*e0c0*/  LDL.128 R36, [R4+0x50] ;  /* 0x0000500004247983 */ /* 0x000ea80000100c00 */
[----:B------:R-:W3:Y:S04]  /*e0d0*/  LDL.128 R32, [R4] ;  /* 0x0000000004207983 */ /* 0x000ee80000100c00 */
[----:B------:R-:W4:Y:S04]  /*e0e0*/  LDL.128 R44, [R4+0x60] ;  /* 0x00006000042c7983 */ /* 0x000f280000100c00 */
[----:B------:R-:W5:Y:S04]  /*e0f0*/  LDL.128 R40, [R4+0x10] ;  /* 0x0000100004287983 */ /* 0x000f680000100c00 */
[----:B------:R-:W5:Y:S04]  /*e100*/  LDL.128 R52, [R4+0x70] ;  /* 0x0000700004347983 */ /* 0x000f680000100c00 */
[----:B------:R-:W5:Y:S04]  /*e110*/  LDL.128 R48, [R4+0x20] ;  /* 0x0000200004307983 */ /* 0x000f680000100c00 */
[----:B------:R-:W5:Y:S04]  /*e120*/  LDL.128 R60, [R4+0x80] ;  /* 0x00008000043c7983 */ /* 0x000f680000100c00 */
[----:B------:R-:W5:Y:S04]  /*e130*/  LDL.128 R56, [R4+0x30] ;  /* 0x0000300004387983 */ /* 0x000f680000100c00 */
[----:B------:R-:W5:Y:S04]  /*e140*/  LDL.128 R68, [R4+0x90] ;  /* 0x0000900004447983 */ /* 0x000f680000100c00 */
[----:B------:R-:W5:Y:S01]  /*e150*/  LDL.128 R64, [R4+0x40] ;  /* 0x0000400004407983 */ /* 0x000f620000100c00 */
[----:B0-----:R-:W-:-:S03]  /*e160*/  MOV R6, R5 ;  /* 0x0000000500067202 */ /* 0x001fc60000000f00 */
[----:B--2---:R1:W-:Y:S04]  /*e170*/  STL.128 [R4], R36 ;  /* 0x0000002404007387 */ /* 0x0043e80000100c00 */
[----:B---3--:R1:W-:Y:S04]  /*e180*/  STL.128 [R4+0x50], R32 ;  /* 0x0000502004007387 */ /* 0x0083e80000100c00 */
[----:B----4-:R1:W-:Y:S04]  /*e190*/  STL.128 [R4+0x10], R44 ;  /* 0x0000102c04007387 */ /* 0x0103e80000100c00 */
[----:B-----5:R1:W-:Y:S04]  /*e1a0*/  STL.128 [R4+0x60], R40 ;  /* 0x0000602804007387 */ /* 0x0203e80000100c00 */
[----:B------:R1:W-:Y:S04]  /*e1b0*/  STL.128 [R4+0x20], R52 ;  /* 0x0000203404007387 */ /* 0x0003e80000100c00 */
[----:B------:R1:W-:Y:S04]  /*e1c0*/  STL.128 [R4+0x70], R48 ;  /* 0x0000703004007387 */ /* 0x0003e80000100c00 */
[----:B------:R1:W-:Y:S04]  /*e1d0*/  STL.128 [R4+0x30], R60 ;  /* 0x0000303c04007387 */ /* 0x0003e80000100c00 */
[----:B------:R1:W-:Y:S04]  /*e1e0*/  STL.128 [R4+0x80], R56 ;  /* 0x0000803804007387 */ /* 0x0003e80000100c00 */
[----:B------:R1:W-:Y:S04]  /*e1f0*/  STL.128 [R4+0x40], R68 ;  /* 0x0000404404007387 */ /* 0x0003e80000100c00 */
[----:B------:R1:W-:Y:S02]  /*e200*/  STL.128 [R4+0x90], R64 ;  /* 0x0000904004007387 */ /* 0x0003e40000100c00 */
.L_x_194:
[----:B------:R-:W-:Y:S05]  /*e210*/  BSYNC.RECONVERGENT B1 ;  /* 0x0000000000017941 */ /* 0x000fea0003800200 */
.L_x_193:
[----:B------:R-:W-:Y:S01]  /*e220*/  BSSY.RECONVERGENT B1, `(.L_x_192) ;  /* 0x000003c000017945 */ /* 0x000fe20003800200 */
[----:B-1----:R-:W-:-:S03]  /*e230*/  IADD3 R5, PT, PT, R2, 0x1, RZ ;  /* 0x0000000102057810 */ /* 0x002fc60007ffe0ff */
[----:B------:R-:W-:Y:S05]  /*e240*/  @!P1 BRA `(.L_x_195) ;  /* 0x0000000000e49947 */ /* 0x000fea0003800000 */
[----:B------:R-:W2:Y:S01]  /*e250*/  LDL R5, [R3+0x8] ;  /* 0x0000080003057983 */ /* 0x000ea20000100800 */
        /* <DEDUP_REMOVED lines=16> */
[----:B0-----:R-:W-:-:S03]  /*e360*/  IMAD.MOV.U32 R6, RZ, RZ, R5 ;  /* 0x000000ffff067224 */ /* 0x001fc600078e0005 */
        /* <DEDUP_REMOVED lines=10> */
.L_x_197:
[----:B------:R-:W-:Y:S05]  /*e410*/  BSYNC.RECONVERGENT B2 ;  /* 0x0000000000027941 */ /* 0x000fea0003800200 */
.L_x_196:
[----:B-1----:R-:W-:Y:S01]  /*e420*/  IADD3 R5, PT, PT, R2, 0x2, RZ ;  /* 0x0000000202057810 */ /* 0x002fe20007ffe0ff */
[----:B------:R-:W-:Y:S06]  /*e430*/  @!P1 BRA `(.L_x_195) ;  /* 0x0000000000689947 */ /* 0x000fec0003800000 */
[----:B------:R-:W2:Y:S01]  /*e440*/  LDL R7, [R3+0xc] ;  /* 0x00000c0003077983 */ /* 0x000ea20000100800 */
[----:B------:R-:W-:Y:S02]  /*e450*/  IADD3 R5, PT, PT, R2, 0x3, RZ ;  /* 0x0000000302057810 */ /* 0x000fe40007ffe0ff */
[----:B--2---:R-:W-:-:S13]  /*e460*/  FSETP.GEU.AND P0, PT, R7, R6, PT ;  /* 0x000000060700720b */ /* 0x004fda0003f0e000 */
[----:B------:R-:W-:Y:S05]  /*e470*/  @P0 BRA `(.L_x_195) ;  /* 0x0000000000580947 */ /* 0x000fea0003800000 */
[----:B------:R0:W-:Y:S04]  /*e480*/  STL [R3], R7 ;  /* 0x0000000703007387 */ /* 0x0001e80000100800 */
[----:B------:R0:W-:Y:S04]  /*e490*/  STL [R3+0xc], R6 ;  /* 0x00000c0603007387 */ /* 0x0001e80000100800 */
        /* <DEDUP_REMOVED lines=9> */
[----:B------:R-:W5:Y:S04]  /*e530*/  LDL.128 R64, [R4+0x40] ;  /* 0x0000400004407983 */ /* 0x000f680000100c00 */
        /* <DEDUP_REMOVED lines=10> */
.L_x_195:
[----:B------:R-:W-:Y:S05]  /*e5e0*/  BSYNC.RECONVERGENT B1 ;  /* 0x0000000000017941 */ /* 0x000fea0003800200 */
.L_x_192:
[----:B0-----:R-:W-:-:S05]  /*e5f0*/  VIADD R6, R2, 0xfffff834 ;  /* 0xfffff83402067836 */ /* 0x001fca0000000000 */
[----:B------:R-:W-:-:S13]  /*e600*/  ISETP.GE.U32.AND P0, PT, R6, 0x3, PT ;  /* 0x000000030600780c */ /* 0x000fda0003f06070 */
[----:B------:R-:W-:Y:S05]  /*e610*/  @!P0 BRA `(.L_x_198) ;  /* 0x0000000400d48947 */ /* 0x000fea0003800000 */
.L_x_207:
[C---:B------:R-:W-:Y:S01]  /*e620*/  LEA R6, R5.reuse, R24, 0x2 ;  /* 0x0000001805067211 */ /* 0x040fe200078e10ff */
[----:B--2---:R-:W2:Y:S04]  /*e630*/  LDL R9, [R3] ;  /* 0x0000000003097983 */ /* 0x004ea80000100800 */
[----:B------:R-:W2:Y:S01]  /*e640*/  LDL R8, [R6+0x4] ;  /* 0x0000040006087983 */ /* 0x000ea20000100800 */
[----:B------:R-:W-:Y:S01]  /*e650*/  BSSY.RECONVERGENT B1, `(.L_x_199) ;  /* 0x000001b000017945 */ /* 0x000fe20003800200 */
[----:B----4-:R-:W-:Y:S01]  /*e660*/  IMAD R7, R5, 0x50, R23 ;  /* 0x0000005005077824 */ /* 0x010fe200078e0217 */
[----:B--2---:R-:W-:-:S13]  /*e670*/  FSETP.GEU.AND P0, PT, R8, R9, PT ;  /* 0x000000090800720b */ /* 0x004fda0003f0e000 */
[----:B------:R-:W-:Y:S05]  /*e680*/  @P0 BRA `(.L_x_200) ;  /* 0x00000000005c0947 */ /* 0x000fea0003800000 */
[----:B------:R-:W-:Y:S04]  /*e690*/  STL [R3], R8 ;  /* 0x0000000803007387 */ /* 0x000fe80000100800 */
[----:B------:R-:W-:Y:S04]  /*e6a0*/  STL [R6+0x4], R9 ;  /* 0x0000040906007387 */ /* 0x000fe80000100800 */
[----:B------:R-:W2:Y:S04]  /*e6b0*/  LDL.128 R36, [R7+0x50] ;  /* 0x0000500007247983 */ /* 0x000ea80000100c00 */
[----:B------:R-:W3:Y:S04]  /*e6c0*/  LDL.128 R32, [R4] ;  /* 0x0000000004207983 */ /* 0x000ee80000100c00 */
[----:B--2---:R0:W-:Y:S04]  /*e6d0*/  STL.128 [R4], R36 ;  /* 0x0000002404007387 */ /* 0x0041e80000100c00 */
[----:B---3--:R1:W-:Y:S04]  /*e6e0*/  STL.128 [R7+0x50], R32 ;  /* 0x0000502007007387 */ /* 0x0083e80000100c00 */
[----:B------:R-:W2:Y:S04]  /*e6f0*/  LDL.128 R44, [R7+0x60] ;  /* 0x00006000072c7983 */ /* 0x000ea80000100c00 */
[----:B------:R-:W3:Y:S04]  /*e700*/  LDL.128 R40, [R4+0x10] ;  /* 0x0000100004287983 */ /* 0x000ee80000100c00 */
[----:B--2---:R2:W-:Y:S04]  /*e710*/  STL.128 [R4+0x10], R44 ;  /* 0x0000102c04007387 */ /* 0x0045e80000100c00 */
[----:B---3--:R2:W-:Y:S04]  /*e720*/  STL.128 [R7+0x60], R40 ;  /* 0x0000602807007387 */ /* 0x0085e80000100c00 */
[----:B------:R-:W3:Y:S04]  /*e730*/  LDL.128 R52, [R7+0x70] ;  /* 0x0000700007347983 */ /* 0x000ee80000100c00 */
[----:B------:R-:W4:Y:S04]  /*e740*/  LDL.128 R48, [R4+0x20] ;  /* 0x0000200004307983 */ /* 0x000f280000100c00 */
[----:B---3--:R2:W-:Y:S04]  /*e750*/  STL.128 [R4+0x20], R52 ;  /* 0x0000203404007387 */ /* 0x0085e80000100c00 */
[----:B----4-:R2:W-:Y:S04]  /*e760*/  STL.128 [R7+0x70], R48 ;  /* 0x0000703007007387 */ /* 0x0105e80000100c00 */
[----:B------:R-:W3:Y:S04]  /*e770*/  LDL.128 R56, [R7+0x80] ;  /* 0x0000800007387983 */ /* 0x000ee80000100c00 */
[----:B0-----:R-:W4:Y:S04]  /*e780*/  LDL.128 R36, [R4+0x30] ;  /* 0x0000300004247983 */ /* 0x001f280000100c00 */
[----:B---3--:R2:W-:Y:S04]  /*e790*/  STL.128 [R4+0x30], R56 ;  /* 0x0000303804007387 */ /* 0x0085e80000100c00 */
[----:B----4-:R2:W-:Y:S04]  /*e7a0*/  STL.128 [R7+0x80], R36 ;  /* 0x0000802407007387 */ /* 0x0105e80000100c00 */
[----:B------:R-:W3:Y:S04]  /*e7b0*/  LDL.128 R60, [R7+0x90] ;  /* 0x00009000073c7983 */ /* 0x000ee80000100c00 */
[----:B-1----:R-:W4:Y:S04]  /*e7c0*/  LDL.128 R32, [R4+0x40] ;  /* 0x0000400004207983 */ /* 0x002f280000100c00 */
[----:B---3--:R2:W-:Y:S04]  /*e7d0*/  STL.128 [R4+0x40], R60 ;  /* 0x0000403c04007387 */ /* 0x0085e80000100c00 */
[----:B----4-:R2:W-:Y:S04]  /*e7e0*/  STL.128 [R7+0x90], R32 ;  /* 0x0000902007007387 */ /* 0x0105e80000100c00 */
[----:B------:R2:W5:Y:S02]  /*e7f0*/  LDL R9, [R3] ;  /* 0x0000000003097983 */ /* 0x0005640000100800 */
.L_x_200:
[----:B------:R-:W-:Y:S05]  /*e800*/  BSYNC.RECONVERGENT B1 ;  /* 0x0000000000017941 */ /* 0x000fea0003800200 */
.L_x_199:
[----:B------:R-:W3:Y:S01]  /*e810*/  LDL R8, [R6+0x8] ;  /* 0x0000080006087983 */ /* 0x000ee20000100800 */
[----:B------:R-:W-:Y:S01]  /*e820*/  BSSY.RECONVERGENT B1, `(.L_x_201) ;  /* 0x000001a000017945 */ /* 0x000fe20003800200 */
[----:B---3-5:R-:W-:-:S13]  /*e830*/  FSETP.GEU.AND P0, PT, R8, R9, PT ;  /* 0x000000090800720b */ /* 0x028fda0003f0e000 */
[----:B------:R-:W-:Y:S05]  /*e840*/  @P0 BRA `(.L_x_202) ;  /* 0x00000000005c0947 */ /* 0x000fea0003800000 */
[----:B------:R-:W-:Y:S04]  /*e850*/  STL [R3], R8 ;  /* 0x0000000803007387 */ /* 0x000fe80000100800 */
[----:B------:R-:W-:Y:S04]  /*e860*/  STL [R6+0x8], R9 ;  /* 0x0000080906007387 */ /* 0x000fe80000100800 */
[----:B--2---:R-:W2:Y:S04]  /*e870*/  LDL.128 R36, [R7+0xa0] ;  /* 0x0000a00007247983 */ /* 0x004ea80000100c00 */
[----:B------:R-:W3:Y:S04]  /*e880*/  LDL.128 R32, [R4] ;  /* 0x0000000004207983 */ /* 0x000ee80000100c00 */
[----:B--2---:R0:W-:Y:S04]  /*e890*/  STL.128 [R4], R36 ;  /* 0x0000002404007387 */ /* 0x0041e80000100c00 */
[----:B---3--:R1:W-:Y:S04]  /*e8a0*/  STL.128 [R7+0xa0], R32 ;  /* 0x0000a02007007387 */ /* 0x0083e80000100c00 */
[----:B------:R-:W2:Y:S04]  /*e8b0*/  LDL.128 R44, [R7+0xb0] ;  /* 0x0000b000072c7983 */ /* 0x000ea80000100c00 */
[----:B------:R-:W3:Y:S04]  /*e8c0*/  LDL.128 R40, [R4+0x10] ;  /* 0x0000100004287983 */ /* 0x000ee80000100c00 */
[----:B--2---:R4:W-:Y:S04]  /*e8d0*/  STL.128 [R4+0x10], R44 ;  /* 0x0000102c04007387 */ /* 0x0049e80000100c00 */
[----:B---3--:R4:W-:Y:S04]  /*e8e0*/  STL.128 [R7+0xb0], R40 ;  /* 0x0000b02807007387 */ /* 0x0089e80000100c00 */
[----:B------:R-:W2:Y:S04]  /*e8f0*/  LDL.128 R52, [R7+0xc0] ;  /* 0x0000c00007347983 */ /* 0x000ea80000100c00 */
[----:B------:R-:W3:Y:S04]  /*e900*/  LDL.128 R48, [R4+0x20] ;  /* 0x0000200004307983 */ /* 0x000ee80000100c00 */
[----:B--2---:R4:W-:Y:S04]  /*e910*/  STL.128 [R4+0x20], R52 ;  /* 0x0000203404007387 */ /* 0x0049e80000100c00 */
[----:B---3--:R4:W-:Y:S04]  /*e920*/  STL.128 [R7+0xc0], R48 ;  /* 0x0000c03007007387 */ /* 0x0089e80000100c00 */
[----:B------:R-:W2:Y:S04]  /*e930*/  LDL.128 R56, [R7+0xd0] ;  /* 0x0000d00007387983 */ /* 0x000ea80000100c00 */
[----:B0-----:R-:W3:Y:S04]  /*e940*/  LDL.128 R36, [R4+0x30] ;  /* 0x0000300004247983 */ /* 0x001ee80000100c00 */
[----:B--2---:R4:W-:Y:S04]  /*e950*/  STL.128 [R4+0x30], R56 ;  /* 0x0000303804007387 */ /* 0x0049e80000100c00 */
[----:B---3--:R4:W-:Y:S04]  /*e960*/  STL.128 [R7+0xd0], R36 ;  /* 0x0000d02407007387 */ /* 0x0089e80000100c00 */
[----:B------:R-:W2:Y:S04]  /*e970*/  LDL.128 R60, [R7+0xe0] ;  /* 0x0000e000073c7983 */ /* 0x000ea80000100c00 */
[----:B-1----:R-:W3:Y:S04]  /*e980*/  LDL.128 R32, [R4+0x40] ;  /* 0x0000400004207983 */ /* 0x002ee80000100c00 */
[----:B--2---:R4:W-:Y:S04]  /*e990*/  STL.128 [R4+0x40], R60 ;  /* 0x0000403c04007387 */ /* 0x0049e80000100c00 */
[----:B---3--:R4:W-:Y:S04]  /*e9a0*/  STL.128 [R7+0xe0], R32 ;  /* 0x0000e02007007387 */ /* 0x0089e80000100c00 */
[----:B------:R4:W5:Y:S02]  /*e9b0*/  LDL R9, [R3] ;  /* 0x0000000003097983 */ /* 0x0009640000100800 */
.L_x_202:
[----:B------:R-:W-:Y:S05]  /*e9c0*/  BSYNC.RECONVERGENT B1 ;  /* 0x0000000000017941 */ /* 0x000fea0003800200 */
.L_x_201:
[----:B------:R-:W3:Y:S01]  /*e9d0*/  LDL R8, [R6+0xc] ;  /* 0x00000c0006087983 */ /* 0x000ee20000100800 */
[----:B------:R-:W-:Y:S01]  /*e9e0*/  BSSY.RECONVERGENT B1, `(.L_x_203) ;  /* 0x000001a000017945 */ /* 0x000fe20003800200 */
[----:B---3-5:R-:W-:-:S13]  /*e9f0*/  FSETP.GEU.AND P0, PT, R8, R9, PT ;  /* 0x000000090800720b */ /* 0x028fda0003f0e000 */
[----:B------:R-:W-:Y:S05]  /*ea00*/  @P0 BRA `(.L_x_204) ;  /* 0x00000000005c0947 */ /* 0x000fea0003800000 */
[----:B------:R-:W-:Y:S04]  /*ea10*/  STL [R3], R8 ;  /* 0x0000000803007387 */ /* 0x000fe80000100800 */
[----:B------:R-:W-:Y:S04]  /*ea20*/  STL [R6+0xc], R9 ;  /* 0x00000c0906007387 */ /* 0x000fe80000100800 */
[----:B--2-4-:R-:W2:Y:S04]  /*ea30*/  LDL.128 R36, [R7+0xf0] ;  /* 0x0000f00007247983 */ /* 0x014ea80000100c00 */
        /* <DEDUP_REMOVED lines=20> */
.L_x_204:
[----:B------:R-:W-:Y:S05]  /*eb80*/  BSYNC.RECONVERGENT B1 ;  /* 0x0000000000017941 */ /* 0x000fea0003800200 */
.L_x_203:
[----:B------:R-:W3:Y:S01]  /*eb90*/  LDL R8, [R6+0x10] ;  /* 0x0000100006087983 */ /* 0x000ee20000100800 */
[----:B------:R-:W-:Y:S01]  /*eba0*/  BSSY.RECONVERGENT B1, `(.L_x_205) ;  /* 0x000001a000017945 */ /* 0x000fe20003800200 */
[----:B------:R-:W-:Y:S02]  /*ebb0*/  IADD3 R5, PT, PT, R5, 0x4, RZ ;  /* 0x0000000405057810 */ /* 0x000fe40007ffe0ff */
        /* <DEDUP_REMOVED lines=23> */
[----:B----4-:R2:W-:Y:S02]  /*ed30*/  STL.128 [R7+0x180], R32 ;  /* 0x0001802007007387 */ /* 0x0105e40000100c00 */
.L_x_206:
[----:B------:R-:W-:Y:S05]  /*ed40*/  BSYNC.RECONVERGENT B1 ;  /* 0x0000000000017941 */ /* 0x000fea0003800200 */
.L_x_205:
[----:B------:R-:W-:-:S13]  /*ed50*/  ISETP.NE.AND P0, PT, R5, 0x7cf, PT ;  /* 0x000007cf0500780c */ /* 0x000fda0003f05270 */
[----:B------:R-:W-:Y:S05]  /*ed60*/  @P0 BRA `(.L_x_207) ;  /* 0xfffffff8002c0947 */ /* 0x000fea000383ffff */
.L_x_198:
[----:B------:R-:W-:-:S05]  /*ed70*/  VIADD R2, R2, 0x1 ;  /* 0x0000000102027836 */ /* 0x000fca0000000000 */
[----:B------:R-:W-:-:S13]  /*ed80*/  ISETP.NE.AND P0, PT, R2, 0x64, PT ;  /* 0x000000640200780c */ /* 0x000fda0003f05270 */
[----:B------:R-:W-:Y:S05]  /*ed90*/  @P0 BRA `(.L_x_208) ;  /* 0xfffffff000900947 */ /* 0x000fea000383ffff */
[----:B------:R-:W-:-:S07]  /*eda0*/  HFMA2 R2, -RZ, RZ, 0, 0 ;  /* 0x00000000ff027431 */ /* 0x000fce00000001ff */
.L_x_209:
[C---:B0-----:R-:W-:Y:S01]  /*edb0*/  IMAD R8, R2.reuse, 0x50, R1 ;  /* 0x0000005002087824 */ /* 0x041fe200078e0201 */
[----:B--2-4-:R-:W-:-:S04]  /*edc0*/  LEA R3, R2, R1, 0x2 ;  /* 0x0000000102037211 */ /* 0x014fc800078e10ff */
[----:B------:R-:W2:Y:S04]  /*edd0*/  LDL.128 R32, [R8+0x20] ;  /* 0x0000200008207983 */ /* 0x000ea80000100c00 */
[----:B------:R-:W3:Y:S04]  /*ede0*/  LDL.128 R36, [R8+0x30] ;  /* 0x0000300008247983 */ /* 0x000ee80000100c00 */
        /* <DEDUP_REMOVED lines=14> */
[----:B--2---:R0:W-:Y:S04]  /*eed0*/  STL.128 [R8+0x27120], R32 ;  /* 0x0271202008007387 */ /* 0x0041e80000100c00 */
        /* <DEDUP_REMOVED lines=15> */
[----:B0-----:R-:W5:Y:S04]  /*efd0*/  LDL.128 R32, [R8+0x110] ;  /* 0x0001100008207983 */ /* 0x001f680000100c00 */
[----:B-1----:R-:W5:Y:S04]  /*efe0*/  LDL.128 R36, [R8+0x120] ;  /* 0x0001200008247983 */ /* 0x002f680000100c00 */
[----:B--2---:R-:W2:Y:S04]  /*eff0*/  LDL.128 R40, [R8+0x130] ;  /* 0x0001300008287983 */ /* 0x004ea80000100c00 */
[----:B---3--:R-:W3:Y:S04]  /*f000*/  LDL.128 R44, [R8+0x140] ;  /* 0x00014000082c7983 */ /* 0x008ee80000100c00 */
[----:B----4-:R-:W4:Y:S01]  /*f010*/  LDL.128 R48, [R8+0x150] ;  /* 0x0001500008307983 */ /* 0x010f220000100c00 */
[----:B------:R-:W-:-:S05]  /*f020*/  VIADD R2, R2, 0x4 ;  /* 0x0000000402027836 */ /* 0x000fca0000000000 */
[----:B------:R-:W-:Y:S01]  /*f030*/  ISETP.NE.AND P0, PT, R2, 0x64, PT ;  /* 0x000000640200780c */ /* 0x000fe20003f05270 */
[----:B-----5:R0:W-:Y:S04]  /*f040*/  STL.128 [R8+0x27210], R32 ;  /* 0x0272102008007387 */ /* 0x0201e80000100c00 */
[----:B------:R0:W-:Y:S04]  /*f050*/  STL.128 [R8+0x27220], R36 ;  /* 0x0272202408007387 */ /* 0x0001e80000100c00 */
[----:B--2---:R0:W-:Y:S04]  /*f060*/  STL.128 [R8+0x27230], R40 ;  /* 0x0272302808007387 */ /* 0x0041e80000100c00 */
[----:B---3--:R0:W-:Y:S04]  /*f070*/  STL.128 [R8+0x27240], R44 ;  /* 0x0272402c08007387 */ /* 0x0081e80000100c00 */
[----:B----4-:R0:W-:Y:S01]  /*f080*/  STL.128 [R8+0x27250], R48 ;  /* 0x0272503008007387 */ /* 0x0101e20000100c00 */
[----:B------:R-:W-:Y:S05]  /*f090*/  @P0 BRA `(.L_x_209) ;  /* 0xfffffffc00440947 */ /* 0x000fea000383ffff */
[----:B------:R-:W-:-:S07]  /*f0a0*/  MOV R228, RZ ;  /* 0x000000ff00e47202 */ /* 0x000fce0000000f00 */
.L_x_224:
[----:B0-----:R-:W-:-:S05]  /*f0b0*/  LEA R8, R228, R25, 0x3 ;  /* 0x00000019e4087211 */ /* 0x001fca00078e18ff */
[----:B------:R-:W2:Y:S04]  /*f0c0*/  LDL.64 R2, [R8] ;  /* 0x0000000008027983 */ /* 0x000ea80000100a00 */
[----:B-1----:R-:W3:Y:S04]  /*f0d0*/  LDL.64 R4, [R8+0x50] ;  /* 0x0000500008047983 */ /* 0x002ee80000100a00 */
[----:B------:R-:W4:Y:S04]  /*f0e0*/  LDL.64 R6, [R8+0xa0] ;  /* 0x0000a00008067983 */ /* 0x000f280000100a00 */
[----:B------:R-:W5:Y:S04]  /*f0f0*/  LDL.64 R30, [R8+0xf0] ;  /* 0x0000f000081e7983 */ /* 0x000f680000100a00 */
        /* <DEDUP_REMOVED lines=71> */
[----:B------:R-:W5:Y:S01]  /*f570*/  LDL.64 R174, [R8+0x1770] ;  /* 0x0017700008ae7983 */ /* 0x000f620000100a00 */
[----:B--2---:R-:W-:-:S03]  /*f580*/  FADD R9, RZ, R2 ;  /* 0x00000002ff097221 */ /* 0x004fc60000000000 */
[----:B------:R-:W2:Y:S01]  /*f590*/  LDL.64 R176, [R8+0x17c0] ;  /* 0x0017c00008b07983 */ /* 0x000ea20000100a00 */
[----:B---3--:R-:W-:-:S03]  /*f5a0*/  FADD R9, R9, R4 ;  /* 0x0000000409097221 */ /* 0x008fc60000000000 */
[----:B------:R-:W3:Y:S01]  /*f5b0*/  LDL.64 R178, [R8+0x1810] ;  /* 0x0018100008b27983 */ /* 0x000ee20000100a00 */
[----:B----4-:R-:W-:-:S03]  /*f5c0*/  FADD R9, R9, R6 ;  /* 0x0000000609097221 */ /* 0x010fc60000000000 */
[----:B------:R-:W4:Y:S01]  /*f5d0*/  LDL.64 R180, [R8+0x1860] ;  /* 0x0018600008b47983 */ /* 0x000f220000100a00 */
[----:B-----5:R-:W-:-:S03]  /*f5e0*/  FADD R9, R9, R30 ;  /* 0x0000001e09097221 */ /* 0x020fc60000000000 */
[----:B------:R-:W5:Y:S01]  /*f5f0*/  LDL.64 R182, [R8+0x18b0] ;  /* 0x0018b00008b67983 */ /* 0x000f620000100a00 */
[----:B------:R-:W-:-:S03]  /*f600*/  FADD R9, R9, R32 ;  /* 0x0000002009097221 */ /* 0x000fc60000000000 */
        /* <DEDUP_REMOVED lines=38> */
[----:B------:R0:W5:Y:S01]  /*f870*/  LDL.64 R222, [R8+0x1ef0] ;  /* 0x001ef00008de7983 */ /* 0x0001620000100a00 */
[----:B------:R-:W-:Y:S01]  /*f880*/  FADD R9, R9, R72 ;  /* 0x0000004809097221 */ /* 0x000fe20000000000 */
[----:B------:R-:W-:Y:S02]  /*f890*/  HFMA2 R227, -RZ, RZ, 3.390625, 0 ;  /* 0x42c80000ffe37431 */ /* 0x000fe400000001ff */
[----:B------:R-:W-:Y:S01]  /*f8a0*/  IMAD.MOV.U32 R224, RZ, RZ, 0x3c23d70a ;  /* 0x3c23d70affe07424 */ /* 0x000fe200078e00ff */
[C---:B------:R-:W-:Y:S01]  /*f8b0*/  SHF.L.U32 R230, R228.reuse, 0x1, RZ ;  /* 0x00000001e4e67819 */ /* 0x040fe200000006ff */
[----:B------:R-:W-:Y:S01]  /*f8c0*/  FADD R9, R9, R74 ;  /* 0x0000004a09097221 */ /* 0x000fe20000000000 */
[----:B------:R-:W-:Y:S01]  /*f8d0*/  VIADD R228, R228, 0x1 ;  /* 0x00000001e4e47836 */ /* 0x000fe20000000000 */
[----:B------:R-:W-:Y:S02]  /*f8e0*/  BSSY.RECONVERGENT B1, `(.L_x_210) ;  /* 0x0000056000017945 */ /* 0x000fe40003800200 */
[----:B------:R-:W-:-:S02]  /*f8f0*/  FADD R9, R9, R76 ;  /* 0x0000004c09097221 */ /* 0x000fc40000000000 */
[----:B------:R-:W-:Y:S01]  /*f900*/  ISETP.NE.AND P2, PT, R228, 0xa, PT ;  /* 0x0000000ae400780c */ /* 0x000fe20003f45270 */
[----:B0-----:R-:W-:Y:S01]  /*f910*/  FFMA R8, R224, -R227, 1 ;  /* 0x3f800000e0087423 */ /* 0x001fe200000008e3 */
[----:B------:R-:W-:-:S03]  /*f920*/  FADD R9, R9, R78 ;  /* 0x0000004e09097221 */ /* 0x000fc60000000000 */
[----:B------:R-:W-:Y:S01]  /*f930*/  FFMA R8, R8, R224, 0.0099999997764825820923 ;  /* 0x3c23d70a08087423 */ /* 0x000fe200000000e0 */
[----:B------:R-:W-:-:S04]  /*f940*/  FADD R9, R9, R80 ;  /* 0x0000005009097221 */ /* 0x000fc80000000000 */
        /* <DEDUP_REMOVED lines=47> */
[----:B--2---:R-:W-:-:S04]  /*fc40*/  FADD R9, R9, R176 ;  /* 0x000000b009097221 */ /* 0x004fc80000000000 */
[----:B---3--:R-:W-:-:S04]  /*fc50*/  FADD R9, R9, R178 ;  /* 0x000000b209097221 */ /* 0x008fc80000000000 */
[----:B----4-:R-:W-:-:S04]  /*fc60*/  FADD R9, R9, R180 ;  /* 0x000000b409097221 */ /* 0x010fc80000000000 */
[----:B-----5:R-:W-:-:S04]  /*fc70*/  FADD R9, R9, R182 ;  /* 0x000000b609097221 */ /* 0x020fc80000000000 */
        /* <DEDUP_REMOVED lines=20> */
[----:B------:R-:W0:Y:S01]  /*fdc0*/  FCHK P0, R9, 100 ;  /* 0x42c8000009007902 */ /* 0x000e220000000000 */
[----:B------:R-:W-:-:S04]  /*fdd0*/  FFMA R224, R9, R8, RZ ;  /* 0x0000000809e07223 */ /* 0x000fc800000000ff */
[----:B------:R-:W-:-:S04]  /*fde0*/  FFMA R225, R224, -100, R9 ;  /* 0xc2c80000e0e17823 */ /* 0x000fc80000000009 */
[----:B------:R-:W-:Y:S01]  /*fdf0*/  FFMA R224, R8, R225, R224 ;  /* 0x000000e108e07223 */ /* 0x000fe200000000e0 */
[----:B0-----:R-:W-:Y:S06]  /*fe00*/  @!P0 BRA `(.L_x_211) ;  /* 0x00000000000c8947 */ /* 0x001fec0003800000 */
[----:B------:R-:W-:-:S07]  /*fe10*/  MOV R225, 0xfe30 ;  /* 0x0000fe3000e17802 */ /* 0x000fce0000000f00 */
[----:B------:R-:W-:Y:S05]  /*fe20*/  CALL.REL.NOINC `($__internal_1_$__cuda_sm3x_div_rn_noftz_f32_slowpath) ;  /* 0x0000009000747944 */ /* 0x000fea0003c00000 */
[----:B------:R-:W-:-:S07]  /*fe30*/  MOV R224, R229 ;  /* 0x000000e500e07202 */ /* 0x000fce0000000f00 */
.L_x_211:
[----:B------:R-:W-:Y:S05]  /*fe40*/  BSYNC.RECONVERGENT B1 ;  /* 0x0000000000017941 */ /* 0x000fea0003800200 */
.L_x_210:
[--C-:B------:R-:W-:Y:S01]  /*fe50*/  FADD R2, R2, -R224.reuse ;  /* 0x800000e002027221 */ /* 0x100fe20000000000 */
[--C-:B------:R-:W-:Y:S01]  /*fe60*/  FADD R9, R4, -R224.reuse ;  /* 0x800000e004097221 */ /* 0x100fe20000000000 */
[----:B------:R-:W-:Y:S01]  /*fe70*/  FADD R225, R6, -R224 ;  /* 0x800000e006e17221 */ /* 0x000fe20000000000 */
[----:B------:R-:W-:Y:S02]  /*fe80*/  HFMA2 R4, -RZ, RZ, 1.0341796875, -112.625 ;  /* 0x3c23d70aff047431 */ /* 0x000fe400000001ff */
[----:B------:R-:W-:Y:S01]  /*fe90*/  FFMA R2, R2, R2, RZ ;  /* 0x0000000202027223 */ /* 0x000fe200000000ff */
[----:B------:R-:W-:Y:S01]  /*fea0*/  BSSY.RECONVERGENT B1, `(.L_x_212) ;  /* 0x00000d1000017945 */ /* 0x000fe20003800200 */
[----:B------:R-:W-:Y:S02]  /*feb0*/  IMAD R230, R230, 0x4, R1 ;  /* 0x00000004e6e67824 */ /* 0x000fe400078e0201 */
[----:B------:R-:W-:Y:S01]  /*fec0*/  FFMA R2, R9, R9, R2 ;  /* 0x0000000909027223 */ /* 0x000fe20000000002 */
[----:B------:R-:W-:-:S03]  /*fed0*/  FADD R9, R30, -R224 ;  /* 0x800000e01e097221 */ /* 0x000fc60000000000 */
        /* <DEDUP_REMOVED lines=193> */
[----:B------:R-:W-:-:S03]  /*10af0*/  FFMA R225, R4, -R227, 1 ;  /* 0x3f80000004e17423 */ /* 0x000fc600000008e3 */
[----:B------:R-:W-:Y:S01]  /*10b00*/  FFMA R6, R9, R9, R2 ;  /* 0x0000000909067223 */ /* 0x000fe20000000002 */
[----:B------:R-:W-:-:S03]  /*10b10*/  FFMA R2, R225, R4, 0.0099999997764825820923 ;  /* 0x3c23d70ae1027423 */ /* 0x000fc60000000004 */
[----:B------:R-:W0:Y:S01]  /*10b20*/  FCHK P0, R6, 100 ;  /* 0x42c8000006007902 */ /* 0x000e220000000000 */
[----:B------:R-:W-:-:S04]  /*10b30*/  FFMA R9, R2, R6, RZ ;  /* 0x0000000602097223 */ /* 0x000fc800000000ff */
[----:B------:R-:W-:-:S04]  /*10b40*/  FFMA R4, R9, -100, R6 ;  /* 0xc2c8000009047823 */ /* 0x000fc80000000006 */
[----:B------:R-:W-:Y:S01]  /*10b50*/  FFMA R8, R2, R4, R9 ;  /* 0x0000000402087223 */ /* 0x000fe20000000009 */
[----:B0-----:R-:W-:Y:S06]  /*10b60*/  @!P0 BRA `(.L_x_213) ;  /* 0x0000000000108947 */ /* 0x001fec0003800000 */
[----:B------:R-:W-:Y:S02]  /*10b70*/  MOV R9, R6 ;  /* 0x0000000600097202 */ /* 0x000fe40000000f00 */
[----:B------:R-:W-:-:S07]  /*10b80*/  MOV R225, 0x10ba0 ;  /* 0x00010ba000e17802 */ /* 0x000fce0000000f00 */
[----:B------:R-:W-:Y:S05]  /*10b90*/  CALL.REL.NOINC `($__internal_1_$__cuda_sm3x_div_rn_noftz_f32_slowpath) ;  /* 0x0000008400187944 */ /* 0x000fea0003c00000 */
[----:B------:R-:W-:-:S07]  /*10ba0*/  MOV R8, R229 ;  /* 0x000000e500087202 */ /* 0x000fce0000000f00 */
.L_x_213:
[----:B------:R-:W-:Y:S05]  /*10bb0*/  BSYNC.RECONVERGENT B1 ;  /* 0x0000000000017941 */ /* 0x000fea0003800200 */
.L_x_212:
[----:B------:R-:W-:Y:S01]  /*10bc0*/  VIADD R2, R8, 0xf3000000 ;  /* 0xf300000008027836 */ /* 0x000fe20000000000 */
[----:B------:R0:W1:Y:S01]  /*10bd0*/  MUFU.RSQ R225, R8 ;  /* 0x0000000800e17308 */ /* 0x0000620000001400 */
[----:B------:R-:W-:Y:S03]  /*10be0*/  BSSY.RECONVERGENT B1, `(.L_x_214) ;  /* 0x000000b000017945 */ /* 0x000fe60003800200 */
[----:B------:R-:W-:-:S13]  /*10bf0*/  ISETP.GT.U32.AND P0, PT, R2, 0x727fffff, PT ;  /* 0x727fffff0200780c */ /* 0x000fda0003f04070 */
[----:B01----:R-:W-:Y:S05]  /*10c00*/  @!P0 BRA `(.L_x_215) ;  /* 0x0000000000108947 */ /* 0x003fea0003800000 */
[----:B------:R-:W-:-:S07]  /*10c10*/  MOV R40, 0x10c30 ;  /* 0x00010c3000287802 */ /* 0x000fce0000000f00 */
[----:B------:R-:W-:Y:S05]  /*10c20*/  CALL.REL.NOINC `($__internal_0_$__cuda_sm20_sqrt_rn_f32_slowpath) ;  /* 0x0000008000987944 */ /* 0x000fea0003c00000 */
[----:B------:R-:W-:Y:S01]  /*10c30*/  MOV R4, R34 ;  /* 0x0000002200047202 */ /* 0x000fe20000000f00 */
[----:B------:R-:W-:Y:S06]  /*10c40*/  BRA `(.L_x_216) ;  /* 0x0000000000107947 */ /* 0x000fec0003800000 */
.L_x_215:
[C---:B------:R-:W-:Y:S01]  /*10c50*/  FMUL.FTZ R9, R225.reuse, R8 ;  /* 0x00000008e1097220 */ /* 0x040fe20000410000 */
[----:B------:R-:W-:-:S03]  /*10c60*/  FMUL.FTZ R2, R225, 0.5 ;  /* 0x3f000000e1027820 */ /* 0x000fc60000410000 */
[----:B------:R-:W-:-:S04]  /*10c70*/  FFMA R4, -R9, R9, R8 ;  /* 0x0000000909047223 */ /* 0x000fc80000000108 */
[----:B------:R-:W-:-:S07]  /*10c80*/  FFMA R4, R4, R2, R9 ;  /* 0x0000000204047223 */ /* 0x000fce0000000009 */
.L_x_216:
[----:B------:R-:W-:Y:S05]  /*10c90*/  BSYNC.RECONVERGENT B1 ;  /* 0x0000000000017941 */ /* 0x000fea0003800200 */
.L_x_214:
[----:B------:R-:W-:Y:S01]  /*10ca0*/  FADD R2, RZ, R3 ;  /* 0x00000003ff027221 */ /* 0x000fe20000000000 */
[----:B------:R-:W-:Y:S01]  /*10cb0*/  HFMA2 R6, -RZ, RZ, 1.0341796875, -112.625 ;  /* 0x3c23d70aff067431 */ /* 0x000fe200000001ff */
[----:B------:R-:W-:Y:S02]  /*10cc0*/  BSSY.RECONVERGENT B1, `(.L_x_217) ;  /* 0x000006f000017945 */ /* 0x000fe40003800200 */
[----:B------:R-:W-:-:S04]  /*10cd0*/  FADD R2, R5, R2 ;  /* 0x0000000205027221 */ /* 0x000fc80000000000 */
[----:B------:R-:W-:Y:S01]  /*10ce0*/  FADD R2, R7, R2 ;  /* 0x0000000207027221 */ /* 0x000fe20000000000 */
[----:B------:R-:W-:-:S03]  /*10cf0*/  FFMA R225, R6, -R227, 1 ;  /* 0x3f80000006e17423 */ /* 0x000fc600000008e3 */
[----:B------:R-:W-:Y:S01]  /*10d00*/  FADD R2, R31, R2 ;  /* 0x000000021f027221 */ /* 0x000fe20000000000 */
[----:B------:R-:W-:-:S03]  /*10d10*/  FFMA R225, R225, R6, 0.0099999997764825820923 ;  /* 0x3c23d70ae1e17423 */ /* 0x000fc60000000006 */
        /* <DEDUP_REMOVED lines=101> */
[----:B------:R-:W-:Y:S01]  /*11370*/  IMAD.MOV.U32 R9, RZ, RZ, R229 ;  /* 0x000000ffff097224 */ /* 0x000fe200078e00e5 */
[----:B------:R-:W-:-:S07]  /*11380*/  MOV R225, 0x113a0 ;  /* 0x000113a000e17802 */ /* 0x000fce0000000f00 */
[----:B------:R-:W-:Y:S05]  /*11390*/  CALL.REL.NOINC `($__internal_1_$__cuda_sm3x_div_rn_noftz_f32_slowpath) ;  /* 0x0000007c00187944 */ /* 0x000fea0003c00000 */
[----:B------:R-:W-:-:S07]  /*113a0*/  MOV R225, R229 ;  /* 0x000000e500e17202 */ /* 0x000fce0000000f00 */
.L_x_218:
[----:B------:R-:W-:Y:S05]  /*113b0*/  BSYNC.RECONVERGENT B1 ;  /* 0x0000000000017941 */ /* 0x000fea0003800200 */
.L_x_217:
[--C-:B------:R-:W-:Y:S01]  /*113c0*/  FADD R3, R3, -R225.reuse ;  /* 0x800000e103037221 */ /* 0x100fe20000000000 */
[--C-:B------:R-:W-:Y:S01]  /*113d0*/  FADD R2, R5, -R225.reuse ;  /* 0x800000e105027221 */ /* 0x100fe20000000000 */
[----:B------:R-:W-:Y:S01]  /*113e0*/  FADD R6, R7, -R225 ;  /* 0x800000e107067221 */ /* 0x000fe20000000000 */
[----:B------:R-:W-:Y:S02]  /*113f0*/  HFMA2 R8, -RZ, RZ, 1.0341796875, -112.625 ;  /* 0x3c23d70aff087431 */ /* 0x000fe400000001ff */
[----:B------:R-:W-:Y:S01]  /*11400*/  FFMA R3, R3, R3, RZ ;  /* 0x0000000303037223 */ /* 0x000fe200000000ff */
[----:B------:R0:W-:Y:S01]  /*11410*/  STL.64 [R230+0x2b130], R224 ;  /* 0x02b130e0e6007387 */ /* 0x0001e20000100a00 */
[----:B------:R-:W-:Y:S02]  /*11420*/  BSSY.RECONVERGENT B1, `(.L_x_219) ;  /* 0x00000cf000017945 */ /* 0x000fe40003800200 */
[----:B------:R-:W-:Y:S01]  /*11430*/  FFMA R3, R2, R2, R3 ;  /* 0x0000000202037223 */ /* 0x000fe20000000003 */
[----:B------:R-:W-:-:S03]  /*11440*/  FADD R2, R31, -R225 ;  /* 0x800000e11f027221 */ /* 0x000fc60000000000 */
[----:B------:R-:W-:Y:S01]  /*11450*/  FFMA R3, R6, R6, R3 ;  /* 0x0000000606037223 */ /* 0x000fe20000000003 */
[----:B------:R-:W-:Y:S01]  /*11460*/  FADD R6, R33, -R225 ;  /* 0x800000e121067221 */ /* 0x000fe20000000000 */
[----:B------:R-:W-:Y:S02]  /*11470*/  FFMA R5, R8, -R227, 1 ;  /* 0x3f80000008057423 */ /* 0x000fe400000008e3 */
        /* <DEDUP_REMOVED lines=190> */
[----:B------:R-:W-:-:S04]  /*12060*/  FFMA R3, R6, R6, R3 ;  /* 0x0000000606037223 */ /* 0x000fc80000000003 */
[----:B------:R-:W-:Y:S01]  /*12070*/  FFMA R9, R2, R2, R3 ;  /* 0x0000000202097223 */ /* 0x000fe20000000003 */
[----:B------:R-:W-:-:S03]  /*12080*/  FFMA R2, R5, R8, 0.0099999997764825820923 ;  /* 0x3c23d70a05027423 */ /* 0x000fc60000000008 */
[----:B------:R-:W1:Y:S01]  /*12090*/  FCHK P0, R9, 100 ;  /* 0x42c8000009007902 */ /* 0x000e620000000000 */
[----:B------:R-:W-:-:S04]  /*120a0*/  FFMA R3, R2, R9, RZ ;  /* 0x0000000902037223 */ /* 0x000fc800000000ff */
[----:B------:R-:W-:-:S04]  /*120b0*/  FFMA R6, R3, -100, R9 ;  /* 0xc2c8000003067823 */ /* 0x000fc80000000009 */
[----:B------:R-:W-:Y:S01]  /*120c0*/  FFMA R8, R2, R6, R3 ;  /* 0x0000000602087223 */ /* 0x000fe20000000003 */
[----:B01----:R-:W-:Y:S06]  /*120d0*/  @!P0 BRA `(.L_x_220) ;  /* 0x00000000000c8947 */ /* 0x003fec0003800000 */
[----:B------:R-:W-:-:S07]  /*120e0*/  MOV R225, 0x12100 ;  /* 0x0001210000e17802 */ /* 0x000fce0000000f00 */
[----:B------:R-:W-:Y:S05]  /*120f0*/  CALL.REL.NOINC `($__internal_1_$__cuda_sm3x_div_rn_noftz_f32_slowpath) ;  /* 0x0000006c00c07944 */ /* 0x000fea0003c00000 */
[----:B------:R-:W-:-:S07]  /*12100*/  IMAD.MOV.U32 R8, RZ, RZ, R229 ;  /* 0x000000ffff087224 */ /* 0x000fce00078e00e5 */
.L_x_220:
[----:B------:R-:W-:Y:S05]  /*12110*/  BSYNC.RECONVERGENT B1 ;  /* 0x0000000000017941 */ /* 0x000fea0003800200 */
.L_x_219:
[----:B------:R-:W-:Y:S01]  /*12120*/  IADD3 R2, PT, PT, R8, -0xd000000, RZ ;  /* 0xf300000008027810 */ /* 0x000fe20007ffe0ff */
[----:B------:R0:W1:Y:S01]  /*12130*/  MUFU.RSQ R3, R8 ;  /* 0x0000000800037308 */ /* 0x0000620000001400 */
[----:B------:R-:W-:Y:S02]  /*12140*/  BSSY.RECONVERGENT B1, `(.L_x_221) ;  /* 0x000000b000017945 */ /* 0x000fe40003800200 */
[----:B------:R-:W-:-:S13]  /*12150*/  ISETP.GT.U32.AND P0, PT, R2, 0x727fffff, PT ;  /* 0x727fffff0200780c */ /* 0x000fda0003f04070 */
[----:B0-----:R-:W-:Y:S05]  /*12160*/  @!P0 BRA `(.L_x_222) ;  /* 0x0000000000108947 */ /* 0x001fea0003800000 */
[----:B------:R-:W-:-:S07]  /*12170*/  MOV R40, 0x12190 ;  /* 0x0001219000287802 */ /* 0x000fce0000000f00 */
[----:B-1----:R-:W-:Y:S05]  /*12180*/  CALL.REL.NOINC `($__internal_0_$__cuda_sm20_sqrt_rn_f32_slowpath) ;  /* 0x0000006c00407944 */ /* 0x002fea0003c00000 */
[----:B------:R-:W-:Y:S01]  /*12190*/  MOV R5, R34 ;  /* 0x0000002200057202 */ /* 0x000fe20000000f00 */
[----:B------:R-:W-:Y:S06]  /*121a0*/  BRA `(.L_x_223) ;  /* 0x0000000000107947 */ /* 0x000fec0003800000 */
.L_x_222:
[C---:B-1----:R-:W-:Y:S01]  /*121b0*/  FMUL.FTZ R5, R3.reuse, R8 ;  /* 0x0000000803057220 */ /* 0x042fe20000410000 */
[----:B------:R-:W-:-:S03]  /*121c0*/  FMUL.FTZ R2, R3, 0.5 ;  /* 0x3f00000003027820 */ /* 0x000fc60000410000 */
[----:B------:R-:W-:-:S04]  /*121d0*/  FFMA R8, -R5, R5, R8 ;  /* 0x0000000505087223 */ /* 0x000fc80000000108 */
[----:B------:R-:W-:-:S07]  /*121e0*/  FFMA R5, R8, R2, R5 ;  /* 0x0000000208057223 */ /* 0x000fce0000000005 */
.L_x_223:
[----:B------:R-:W-:Y:S05]  /*121f0*/  BSYNC.RECONVERGENT B1 ;  /* 0x0000000000017941 */ /* 0x000fea0003800200 */
.L_x_221:
[----:B------:R1:W-:Y:S01]  /*12200*/  STL.64 [R230+0x2b180], R4 ;  /* 0x02b18004e6007387 */ /* 0x0003e20000100a00 */
[----:B------:R-:W-:Y:S05]  /*12210*/  @P2 BRA `(.L_x_224) ;  /* 0xffffffcc00a42947 */ /* 0x000fea000383ffff */
[----:B------:R-:W2:Y:S02]  /*12220*/  LDL R3, [R1+0x2afa0] ;  /* 0x02afa00001037983 */ /* 0x000ea40000100800 */
[----:B--2---:R-:W-:-:S05]  /*12230*/  FADD R2, -R3, R26 ;  /* 0x0000001a03027221 */ /* 0x004fca0000000100 */
[----:B------:R-:W-:-:S13]  /*12240*/  FSETP.GEU.AND P0, PT, |R2|, 9.9999999747524270788e-07, PT ;  /* 0x358637bd0200780b */ /* 0x000fda0003f0e200 */
[----:B------:R-:W-:Y:S05]  /*12250*/  @!P0 BRA `(.L_x_225) ;  /* 0x0000000000148947 */ /* 0x000fea0003800000 */
[----:B------:R-:W-:-:S05]  /*12260*/  VIADD R27, R27, 0x1 ;  /* 0x000000011b1b7836 */ /* 0x000fca0000000000 */
[----:B------:R-:W-:-:S13]  /*12270*/  ISETP.NE.AND P0, PT, R27, 0x64, PT ;  /* 0x000000641b00780c */ /* 0x000fda0003f05270 */
[----:B------:R-:W-:Y:S05]  /*12280*/  @!P0 EXIT ;  /* 0x000000000000894d */ /* 0x000fea0003800000 */
[----:B------:R-:W-:Y:S01]  /*12290*/  MOV R26, R3 ;  /* 0x00000003001a7202 */ /* 0x000fe20000000f00 */
[----:B------:R-:W-:Y:S06]  /*122a0*/  BRA `(.L_x_226) ;  /* 0xfffffee800f07947 */ /* 0x000fec000383ffff */
.L_x_225:
[----:B------:R-:W-:Y:S05]  /*122b0*/  BSYNC.RECONVERGENT B0 ;  /* 0x0000000000007941 */ /* 0x000fea0003800200 */
.L_x_11:
[----:B------:R-:W-:Y:S01]  /*122c0*/  FSETP.GE.AND P0, PT, |R13|, 105615, PT ;  /* 0x47ce47800d00780b */ /* 0x000fe20003f06200 */
[----:B------:R-:W-:-:S12]  /*122d0*/  BSSY.RECONVERGENT B0, `(.L_x_227) ;  /* 0x0000036000007945 */ /* 0x000fd80003800200 */
[----:B------:R-:W-:Y:S05]  /*122e0*/  @!P0 BRA `(.L_x_228) ;  /* 0x0000000000d08947 */ /* 0x000fea0003800000 */
[----:B------:R-:W-:Y:S01]  /*122f0*/  FSETP.NEU.AND P0, PT, |R13|, +INF , PT ;  /* 0x7f8000000d00780b */ /* 0x000fe20003f0d200 */
[----:B------:R-:W-:Y:S02]  /*12300*/  HFMA2 R20, -RZ, RZ, 0, 0 ;  /* 0x00000000ff147431 */ /* 0x000fe400000001ff */
[----:B------:R-:W-:-:S10]  /*12310*/  FMUL R18, RZ, R13 ;  /* 0x0000000dff127220 */ /* 0x000fd40000400000 */
[----:B------:R-:W-:Y:S05]  /*12320*/  @!P0 BRA `(.L_x_228) ;  /* 0x0000000000c08947 */ /* 0x000fea0003800000 */
[----:B------:R-:W-:Y:S01]  /*12330*/  SHF.R.U32.HI R0, RZ, 0x17, R13 ;  /* 0x00000017ff007819 */ /* 0x000fe2000001160d */
[----:B------:R-:W0:Y:S01]  /*12340*/  LDCU.64 UR8, c[0x4][0x1a8] ;  /* 0x01003500ff0877ac */ /* 0x000e220008000a00 */
[----:B------:R-:W-:Y:S02]  /*12350*/  MOV R2, RZ ;  /* 0x000000ff00027202 */ /* 0x000fe40000000f00 */
[----:B------:R-:W-:Y:S01]  /*12360*/  LOP3.LUT R0, R0, 0xe0, RZ, 0xc0, !PT ;  /* 0x000000e000007812 */ /* 0x000fe200078ec0ff */
[----:B------:R-:W-:Y:S01]  /*12370*/  UMOV UR5, URZ ;  /* 0x000000ff00057c82 */ /* 0x000fe20008000000 */
[----:B------:R-:W-:-:S03]  /*12380*/  UMOV UR4, URZ ;  /* 0x000000ff00047c82 */ /* 0x000fc60008000000 */
[----:B------:R-:W-:-:S05]  /*12390*/  VIADD R0, R0, 0xffffff80 ;  /* 0xffffff8000007836 */ /* 0x000fca0000000000 */
[----:B-1----:R-:W-:Y:S02]  /*123a0*/  SHF.R.U32.HI R4, RZ, 0x5, R0 ;  /* 0x00000005ff047819 */ /* 0x002fe40000011600 */
[----:B------:R-:W-:-:S03]  /*123b0*/  MOV R0, R1 ;  /* 0x0000000100007202 */ /* 0x000fc60000000f00 */
[----:B0-----:R-:W-:-:S07]  /*123c0*/  IMAD.MOV R4, RZ, RZ, -R4 ;  /* 0x000000ffff047224 */ /* 0x001fce00078e0a04 */
.L_x_229:
[----:B------:R-:W-:Y:S02]  /*123d0*/  MOV R8, UR8 ;  /* 0x0000000800087c02 */ /* 0x000fe40008000f00 */
[----:B------:R-:W-:-:S05]  /*123e0*/  MOV R9, UR9 ;  /* 0x0000000900097c02 */ /* 0x000fca0008000f00 */
[----:B------:R-:W2:Y:S01]  /*123f0*/  LDG.E.CONSTANT R6, desc[UR6][R8.64] ;  /* 0x0000000608067981 */ /* 0x000ea2000c1e9900 */
[----:B------:R-:W-:Y:S02]  /*12400*/  UIADD3 UR8, UP0, UPT, UR8, 0x4, URZ ;  /* 0x0000000408087890 */ /* 0x000fe4000ff1e0ff */
[----:B------:R-:W-:Y:S02]  /*12410*/  UIADD3 UR4, UPT, UPT, UR4, 0x1, URZ ;  /* 0x0000000104047890 */ /* 0x000fe4000fffe0ff */
[----:B------:R-:W-:Y:S02]  /*12420*/  UIADD3.X UR9, UPT, UPT, URZ, UR9, URZ, UP0, !UPT ;  /* 0x00000009ff097290 */ /* 0x000fe400087fe4ff */
[----:B------:R-:W-:Y:S01]  /*12430*/  UISETP.NE.AND UP0, UPT, UR4, 0x6, UPT ;  /* 0x000000060400788c */ /* 0x000fe2000bf05270 */
[----:B--2---:R-:W-:-:S03]  /*12440*/  IMAD.WIDE.U32 R6, R6, R21, RZ ;  /* 0x0000001506067225 */ /* 0x004fc600078e00ff */
[----:B------:R-:W-:-:S04]  /*12450*/  IADD3 R3, P0, PT, R6, R2, RZ ;  /* 0x0000000206037210 */ /* 0x000fc80007f1e0ff */
[----:B------:R-:W-:Y:S01]  /*12460*/  IADD3.X R2, PT, PT, R7, UR5, RZ, P0, !PT ;  /* 0x0000000507027c10 */ /* 0x000fe200087fe4ff */
[----:B------:R0:W-:Y:S02]  /*12470*/  STL [R0], R3 ;  /* 0x0000000300007387 */ /* 0x0001e40000100800 */
[----:B0-----:R-:W-:Y:S01]  /*12480*/  VIADD R0, R0, 0x4 ;  /* 0x0000000400007836 */ /* 0x001fe20000000000 */
[----:B------:R-:W-:Y:S06]  /*12490*/  BRA.U UP0, `(.L_x_229) ;  /* 0xfffffffd00cc7547 */ /* 0x000fec000b83ffff */
[----:B------:R-:W-:Y:S01]  /*124a0*/  ISETP.NE.AND P0, PT, R22, RZ, PT ;  /* 0x000000ff1600720c */ /* 0x000fe20003f05270 */
[----:B------:R0:W-:Y:S01]  /*124b0*/  STL [R1+0x18], R2 ;  /* 0x0000180201007387 */ /* 0x0001e20000100800 */
[----:B------:R-:W-:-:S05]  /*124c0*/  LEA R8, R4, R1, 0x2 ;  /* 0x0000000104087211 */ /* 0x000fca00078e10ff */
[----:B------:R-:W2:Y:S04]  /*124d0*/  LDL R3, [R8+0x18] ;  /* 0x0000180008037983 */ /* 0x000ea80000100800 */
[----:B------:R-:W2:Y:S04]  /*124e0*/  LDL R0, [R8+0x14] ;  /* 0x0000140008007983 */ /* 0x000ea80000100800 */
[----:B------:R-:W3:Y:S01]  /*124f0*/  @P0 LDL R5, [R8+0x10] ;  /* 0x0000100008050983 */ /* 0x000ee20000100800 */
[----:B------:R-:W-:Y:S01]  /*12500*/  UMOV UR4, 0x54442d19 ;  /* 0x54442d1900047882 */ /* 0x000fe20000000000 */
[----:B------:R-:W-:Y:S01]  /*12510*/  UMOV UR5, 0x3bf921fb ;  /* 0x3bf921fb00057882 */ /* 0x000fe20000000000 */
[----:B------:R-:W-:-:S02]  /*12520*/  ISETP.GE.AND P1, PT, R13, RZ, PT ;  /* 0x000000ff0d00720c */ /* 0x000fc40003f26270 */
[-C--:B--2---:R-:W-:Y:S02]  /*12530*/  @P0 SHF.L.W.U32.HI R3, R0, R22.reuse, R3 ;  /* 0x0000001600030219 */ /* 0x084fe40000010e03 */
[----:B---3--:R-:W-:-:S04]  /*12540*/  @P0 SHF.L.W.U32.HI R0, R5, R22, R0 ;  /* 0x0000001605000219 */ /* 0x008fc80000010e00 */
[C-C-:B------:R-:W-:Y:S02]  /*12550*/  SHF.L.W.U32.HI R20, R0.reuse, 0x2, R3.reuse ;  /* 0x0000000200147819 */ /* 0x140fe40000010e03 */
[----:B------:R-:W-:Y:S02]  /*12560*/  SHF.L.U32 R0, R0, 0x2, RZ ;  /* 0x0000000200007819 */ /* 0x000fe400000006ff */
[----:B------:R-:W-:Y:S02]  /*12570*/  SHF.R.S32.HI R5, RZ, 0x1f, R20 ;  /* 0x0000001fff057819 */ /* 0x000fe40000011414 */
[----:B------:R-:W-:Y:S02]  /*12580*/  SHF.R.U32.HI R3, RZ, 0x1e, R3 ;  /* 0x0000001eff037819 */ /* 0x000fe40000011603 */
[C---:B------:R-:W-:Y:S02]  /*12590*/  LOP3.LUT R4, R5.reuse, R0, RZ, 0x3c, !PT ;  /* 0x0000000005047212 */ /* 0x040fe400078e3cff */
[----:B------:R-:W-:-:S02]  /*125a0*/  LOP3.LUT R5, R5, R20, RZ, 0x3c, !PT ;  /* 0x0000001405057212 */ /* 0x000fc400078e3cff */
[C---:B------:R-:W-:Y:S02]  /*125b0*/  LOP3.LUT R0, R20.reuse, R13, RZ, 0x3c, !PT ;  /* 0x0000000d14007212 */ /* 0x040fe400078e3cff */
[----:B------:R-:W-:Y:S02]  /*125c0*/  LEA.HI R20, R20, R3, RZ, 0x1 ;  /* 0x0000000314147211 */ /* 0x000fe400078f08ff */
[----:B------:R-:W1:Y:S01]  /*125d0*/  I2F.F64.S64 R4, R4 ;  /* 0x0000000400047312 */ /* 0x000e620000301c00 */
[----:B------:R-:W-:Y:S02]  /*125e0*/  ISETP.GE.AND P0, PT, R0, RZ, PT ;  /* 0x000000ff0000720c */ /* 0x000fe40003f06270 */
[----:B------:R-:W-:Y:S01]  /*125f0*/  @!P1 IMAD.MOV R20, RZ, RZ, -R20 ;  /* 0x000000ffff149224 */ /* 0x000fe200078e0a14 */
[----:B-1----:R-:W-:-:S10]  /*12600*/  DMUL R6, R4, UR4 ;  /* 0x0000000404067c28 */ /* 0x002fd40008000000 */
[----:B------:R-:W1:Y:S02]  /*12610*/  F2F.F32.F64 R6, R6 ;  /* 0x0000000600067310 */ /* 0x000e640000301000 */
[----:B01----:R-:W-:-:S07]  /*12620*/  FSEL R18, -R6, R6, !P0 ;  /* 0x0000000606127208 */ /* 0x003fce0004000100 */
.L_x_228:
[----:B------:R-:W-:Y:S05]  /*12630*/  BSYNC.RECONVERGENT B0 ;  /* 0x0000000000007941 */ /* 0x000fea0003800200 */
.L_x_227:
[----:B------:R-:W2:Y:S01]  /*12640*/  LDL R9, [R1+0x27120] ;  /* 0x0271200001097983 */ /* 0x000ea20000100800 */
[----:B------:R-:W-:Y:S01]  /*12650*/  LOP3.LUT R2, R20, 0x1, RZ, 0xc0, !PT ;  /* 0x0000000114027812 */ /* 0x000fe200078ec0ff */
[----:B-1----:R-:W-:Y:S01]  /*12660*/  FMUL R5, R18, R18 ;  /* 0x0000001212057220 */ /* 0x002fe20000400000 */
[----:B------:R-:W-:Y:S01]  /*12670*/  MOV R0, 0x37cbac00 ;  /* 0x37cbac0000007802 */ /* 0x000fe20000000f00 */
[----:B------:R-:W-:Y:S01]  /*12680*/  VIADD R20, R20, 0x1 ;  /* 0x0000000114147836 */ /* 0x000fe20000000000 */
[----:B------:R-:W-:Y:S01]  /*12690*/  ISETP.NE.U32.AND P0, PT, R2, 0x1, PT ;  /* 0x000000010200780c */ /* 0x000fe20003f05070 */
[----:B------:R-:W-:Y:S01]  /*126a0*/  HFMA2 R2, -RZ, RZ, 1.0078125, -8.98838043212890625e-05 ;  /* 0x3c0885e4ff027431 */ /* 0x000fe200000001ff */
[----:B------:R-:W-:Y:S01]  /*126b0*/  BSSY.RECONVERGENT B0, `(.L_x_230) ;  /* 0x0000046000007945 */ /* 0x000fe20003800200 */
[----:B------:R-:W-:Y:S01]  /*126c0*/  FFMA R3, R5, R0, -0.0013887860113754868507 ;  /* 0xbab607ed05037423 */ /* 0x000fe20000000000 */
[----:B------:R-:W-:Y:S02]  /*126d0*/  LOP3.LUT P1, RZ, R20, 0x2, RZ, 0xc0, !PT ;  /* 0x0000000214ff7812 */ /* 0x000fe4000782c0ff */
[----:B------:R-:W-:-:S02]  /*126e0*/  FSEL R18, R18, 1, !P0 ;  /* 0x3f80000012127808 */ /* 0x000fc40004000000 */
[----:B------:R-:W-:Y:S02]  /*126f0*/  FSEL R4, R3, -0.00019574658654164522886, P0 ;  /* 0xb94d415303047808 */ /* 0x000fe40000000000 */
[----:B------:R-:W-:Y:S02]  /*12700*/  MOV R3, 0x3e2aaaa8 ;  /* 0x3e2aaaa800037802 */ /* 0x000fe40000000f00 */
[----:B------:R-:W-:Y:S02]  /*12710*/  FSEL R6, R2, 0.041666727513074874878, !P0 ;  /* 0x3d2aaabb02067808 */ /* 0x000fe40004000000 */
[----:B------:R-:W-:Y:S02]  /*12720*/  FSEL R7, -R3, -0.4999999701976776123, !P0 ;  /* 0xbeffffff03077808 */ /* 0x000fe40004000100 */
[----:B------:R-:W-:Y:S01]  /*12730*/  FSETP.GE.AND P0, PT, R19, 105615, PT ;  /* 0x47ce47801300780b */ /* 0x000fe20003f06000 */
[----:B------:R-:W-:Y:S01]  /*12740*/  FFMA R4, R5, R4, R6 ;  /* 0x0000000405047223 */ /* 0x000fe20000000006 */
[----:B------:R-:W-:-:S03]  /*12750*/  FMUL R6, R12, -0.30000001192092895508 ;  /* 0xbe99999a0c067820 */ /* 0x000fc60000400000 */
[C---:B------:R-:W-:Y:S01]  /*12760*/  FFMA R4, R5.reuse, R4, R7 ;  /* 0x0000000405047223 */ /* 0x040fe20000000007 */
[----:B------:R-:W-:-:S04]  /*12770*/  FFMA R5, R5, R18, RZ ;  /* 0x0000001205057223 */ /* 0x000fc800000000ff */
[----:B------:R-:W-:-:S04]  /*12780*/  FFMA R4, R5, R4, R18 ;  /* 0x0000000405047223 */ /* 0x000fc80000000012 */
[----:B------:R-:W-:-:S04]  /*12790*/  @P1 FADD R4, RZ, -R4 ;  /* 0x80000004ff041221 */ /* 0x000fc80000000000 */
[----:B--2---:R-:W-:Y:S01]  /*127a0*/  FFMA R23, R6, R4, R9 ;  /* 0x0000000406177223 */ /* 0x004fe20000000009 */
[----:B------:R-:W-:Y:S06]  /*127b0*/  @!P0 BRA `(.L_x_231) ;  /* 0x0000000000d48947 */ /* 0x000fec0003800000 */
[----:B------:R-:W-:Y:S01]  /*127c0*/  FSETP.NEU.AND P0, PT, R19, +INF , PT ;  /* 0x7f8000001300780b */ /* 0x000fe20003f0d000 */
[----:B------:R-:W-:Y:S01]  /*127d0*/  IMAD.MOV.U32 R11, RZ, RZ, RZ ;  /* 0x000000ffff0b7224 */ /* 0x000fe200078e00ff */
[----:B------:R-:W-:-:S11]  /*127e0*/  MOV R10, R17 ;  /* 0x00000011000a7202 */ /* 0x000fd60000000f00 */
[----:B------:R-:W-:Y:S05]  /*127f0*/  @!P0 BRA `(.L_x_231) ;  /* 0x0000000000c48947 */ /* 0x000fea0003800000 */
[----:B------:R-:W-:Y:S01]  /*12800*/  FMUL R20, R13, R13 ;  /* 0x0000000d0d147220 */ /* 0x000fe20000400000 */
[----:B------:R-:W-:Y:S01]  /*12810*/  HFMA2 R8, -RZ, RZ, 0, 0 ;  /* 0x00000000ff087431 */ /* 0x000fe200000001ff */
[----:B------:R-:W0:Y:S03]  /*12820*/  LDCU.64 UR8, c[0x4][0x1a8] ;  /* 0x01003500ff0877ac */ /* 0x000e260008000a00 */
[----:B------:R-:W-:Y:S01]  /*12830*/  SHF.R.U32.HI R4, RZ, 0x17, R20 ;  /* 0x00000017ff047819 */ /* 0x000fe20000011614 */
[----:B------:R-:W-:Y:S01]  /*12840*/  UMOV UR5, URZ ;  /* 0x000000ff00057c82 */ /* 0x000fe20008000000 */
[----:B------:R-:W-:Y:S02]  /*12850*/  UMOV UR4, URZ ;  /* 0x000000ff00047c82 */ /* 0x000fe40008000000 */
[----:B------:R-:W-:-:S04]  /*12860*/  LOP3.LUT R4, R4, 0xe0, RZ, 0xc0, !PT ;  /* 0x000000e004047812 */ /* 0x000fc800078ec0ff */
[----:B------:R-:W-:-:S04]  /*12870*/  IADD3 R4, PT, PT, R4, -0x80, RZ ;  /* 0xffffff8004047810 */ /* 0x000fc80007ffe0ff */
[----:B------:R-:W-:Y:S01]  /*12880*/  SHF.R.U32.HI R6, RZ, 0x5, R4 ;  /* 0x00000005ff067819 */ /* 0x000fe20000011604 */
[----:B------:R-:W-:-:S03]  /*12890*/  IMAD.MOV.U32 R4, RZ, RZ, R1 ;  /* 0x000000ffff047224 */ /* 0x000fc600078e0001 */
[----:B0-----:R-:W-:-:S07]  /*128a0*/  IADD3 R6, PT, PT, -R6, RZ, RZ ;  /* 0x000000ff06067210 */ /* 0x001fce0007ffe1ff */
.L_x_232:
[----:B------:R-:W-:Y:S01]  /*128b0*/  MOV R18, UR8 ;  /* 0x0000000800127c02 */ /* 0x000fe20008000f00 */
[----:B------:R-:W-:-:S05]  /*128c0*/  IMAD.U32 R19, RZ, RZ, UR9 ;  /* 0x00000009ff137e24 */ /* 0x000fca000f8e00ff */
        /* <DEDUP_REMOVED lines=9> */
[----:B0-----:R-:W-:Y:S01]  /*12960*/  IADD3 R4, PT, PT, R4, 0x4, RZ ;  /* 0x0000000404047810 */ /* 0x001fe20007ffe0ff */
        /* <DEDUP_REMOVED lines=12> */
[C---:B------:R-:W-:Y:S01]  /*12a30*/  SHF.L.W.U32.HI R11, R4.reuse, 0x2, R5 ;  /* 0x00000002040b7819 */ /* 0x040fe20000010e05 */
[----:B------:R-:W-:-:S03]  /*12a40*/  IMAD.SHL.U32 R4, R4, 0x4, RZ ;  /* 0x0000000404047824 */ /* 0x000fc600078e00ff */
[----:B------:R-:W-:Y:S02]  /*12a50*/  SHF.R.S32.HI R6, RZ, 0x1f, R11 ;  /* 0x0000001fff067819 */ /* 0x000fe4000001140b */
[----:B0-----:R-:W-:Y:S02]  /*12a60*/  LOP3.LUT R8, R11, R20, RZ, 0x3c, !PT ;  /* 0x000000140b087212 */ /* 0x001fe400078e3cff */
[C---:B------:R-:W-:Y:S02]  /*12a70*/  LOP3.LUT R16, R6.reuse, R4, RZ, 0x3c, !PT ;  /* 0x0000000406107212 */ /* 0x040fe400078e3cff */
[----:B------:R-:W-:Y:S02]  /*12a80*/  LOP3.LUT R17, R6, R11, RZ, 0x3c, !PT ;  /* 0x0000000b06117212 */ /* 0x000fe400078e3cff */
[----:B------:R-:W-:Y:S02]  /*12a90*/  SHF.R.U32.HI R4, RZ, 0x1e, R5 ;  /* 0x0000001eff047819 */ /* 0x000fe40000011605 */
[----:B------:R-:W-:-:S02]  /*12aa0*/  ISETP.GE.AND P0, PT, R8, RZ, PT ;  /* 0x000000ff0800720c */ /* 0x000fc40003f06270 */
[----:B------:R-:W0:Y:S01]  /*12ab0*/  I2F.F64.S64 R16, R16 ;  /* 0x0000001000107312 */ /* 0x000e220000301c00 */
[----:B------:R-:W-:-:S04]  /*12ac0*/  LEA.HI R11, R11, R4, RZ, 0x1 ;  /* 0x000000040b0b7211 */ /* 0x000fc800078f08ff */
[----:B------:R-:W-:Y:S01]  /*12ad0*/  @!P1 IADD3 R11, PT, PT, -R11, RZ, RZ ;  /* 0x000000ff0b0b9210 */ /* 0x000fe20007ffe1ff */
[----:B0-----:R-:W-:-:S10]  /*12ae0*/  DMUL R6, R16, UR4 ;  /* 0x0000000410067c28 */ /* 0x001fd40008000000 */
[----:B------:R-:W0:Y:S02]  /*12af0*/  F2F.F32.F64 R6, R6 ;  /* 0x0000000600067310 */ /* 0x000e240000301000 */
[----:B0-----:R-:W-:-:S07]  /*12b00*/  FSEL R10, -R6, R6, !P0 ;  /* 0x00000006060a7208 */ /* 0x001fce0004000100 */
.L_x_231:
[----:B------:R-:W-:Y:S05]  /*12b10*/  BSYNC.RECONVERGENT B0 ;  /* 0x0000000000007941 */ /* 0x000fea0003800200 */
.L_x_230:
[----:B------:R-:W2:Y:S01]  /*12b20*/  LDL R7, [R1+0x27124] ;  /* 0x0271240001077983 */ /* 0x000ea20000100800 */
[----:B------:R-:W0:Y:S01]  /*12b30*/  LDC.64 R16, c[0x0][0x388] ;  /* 0x0000e200ff107b82 */ /* 0x000e220000000a00 */
[----:B------:R-:W-:Y:S01]  /*12b40*/  FMUL R5, R10, R10 ;  /* 0x0000000a0a057220 */ /* 0x000fe20000400000 */
[----:B------:R-:W-:Y:S01]  /*12b50*/  LOP3.LUT R4, R11, 0x1, RZ, 0xc0, !PT ;  /* 0x000000010b047812 */ /* 0x000fe200078ec0ff */
[----:B------:R-:W-:Y:S01]  /*12b60*/  FMUL R20, R23, 0.63661974668502807617 ;  /* 0x3f22f98317147820 */ /* 0x000fe20000400000 */
[----:B------:R-:W-:Y:S01]  /*12b70*/  LOP3.LUT P1, RZ, R11, 0x2, RZ, 0xc0, !PT ;  /* 0x000000020bff7812 */ /* 0x000fe2000782c0ff */
[C---:B------:R-:W-:Y:S01]  /*12b80*/  FFMA R6, R5.reuse, R0, -0.0013887860113754868507 ;  /* 0xbab607ed05067423 */ /* 0x040fe20000000000 */
[----:B------:R-:W-:Y:S01]  /*12b90*/  ISETP.NE.U32.AND P0, PT, R4, 0x1, PT ;  /* 0x000000010400780c */ /* 0x000fe20003f05070 */
[----:B------:R-:W-:Y:S01]  /*12ba0*/  IMAD.MOV.U32 R11, RZ, RZ, 0x3effffff ;  /* 0x3effffffff0b7424 */ /* 0x000fe200078e00ff */
[----:B------:R-:W1:Y:S01]  /*12bb0*/  LDC.64 R18, c[0x0][0x390] ;  /* 0x0000e400ff127b82 */ /* 0x000e620000000a00 */
[----:B------:R-:W-:Y:S01]  /*12bc0*/  MOV R4, 0x3d2aaabb ;  /* 0x3d2aaabb00047802 */ /* 0x000fe20000000f00 */
[----:B------:R-:W-:Y:S01]  /*12bd0*/  IMAD R15, R14, 0x16, RZ ;  /* 0x000000160e0f7824 */ /* 0x000fe200078e02ff */
[----:B------:R-:W-:Y:S01]  /*12be0*/  FSEL R6, R6, -0.00019574658654164522886, !P0 ;  /* 0xb94d415306067808 */ /* 0x000fe20004000000 */
[----:B------:R-:W-:Y:S01]  /*12bf0*/  IMAD R21, R14, 0x14, RZ ;  /* 0x000000140e157824 */ /* 0x000fe200078e02ff */
[----:B------:R-:W-:Y:S01]  /*12c00*/  FSEL R8, R4, 0.0083327032625675201416, !P0 ;  /* 0x3c0885e404087808 */ /* 0x000fe20004000000 */
[----:B------:R-:W3:Y:S01]  /*12c10*/  F2I.NTZ R20, R20 ;  /* 0x0000001400147305 */ /* 0x000ee20000203100 */
[----:B------:R-:W-:Y:S01]  /*12c20*/  FSEL R10, R10, 1, P0 ;  /* 0x3f8000000a0a7808 */ /* 0x000fe20000000000 */
[----:B------:R-:W-:Y:S02]  /*12c30*/  BSSY.RECONVERGENT B0, `(.L_x_233) ;  /* 0x000004e000007945 */ /* 0x000fe40003800200 */
[----:B------:R-:W-:Y:S01]  /*12c40*/  FFMA R6, R5, R6, R8 ;  /* 0x0000000605067223 */ /* 0x000fe20000000008 */
[----:B------:R-:W-:-:S02]  /*12c50*/  FSEL R8, -R11, -0.16666662693023681641, !P0 ;  /* 0xbe2aaaa80b087808 */ /* 0x000fc40004000100 */
[----:B------:R-:W-:Y:S01]  /*12c60*/  FSETP.GE.AND P0, PT, |R23|, 105615, PT ;  /* 0x47ce47801700780b */ /* 0x000fe20003f06200 */
[----:B0-----:R-:W-:-:S04]  /*12c70*/  IMAD.WIDE R14, R15, 0x4, R16 ;  /* 0x000000040f0e7825 */ /* 0x001fc800078e0210 */
[C---:B------:R-:W-:Y:S01]  /*12c80*/  FFMA R6, R5.reuse, R6, R8 ;  /* 0x0000000605067223 */ /* 0x040fe20000000008 */
[----:B------:R-:W-:Y:S01]  /*12c90*/  FFMA R5, R5, R10, RZ ;  /* 0x0000000a05057223 */ /* 0x000fe200000000ff */
[----:B------:R0:W-:Y:S03]  /*12ca0*/  STG.E desc[UR6][R14.64], R13 ;  /* 0x0000000d0e007986 */ /* 0x0001e6000c101906 */
[----:B------:R-:W-:Y:S01]  /*12cb0*/  FFMA R5, R5, R6, R10 ;  /* 0x0000000605057223 */ /* 0x000fe2000000000a */
[----:B---3--:R-:W-:Y:S01]  /*12cc0*/  I2FP.F32.S32 R6, R20 ;  /* 0x0000001400067245 */ /* 0x008fe20000201400 */
[----:B-1----:R-:W-:Y:S01]  /*12cd0*/  IMAD.WIDE R16, R21, 0x4, R18 ;  /* 0x0000000415107825 */ /* 0x002fe200078e0212 */
[----:B------:R0:W-:Y:S03]  /*12ce0*/  STG.E desc[UR6][R14.64+0x4], R12 ;  /* 0x0000040c0e007986 */ /* 0x0001e6000c101906 */
[----:B------:R-:W-:Y:S01]  /*12cf0*/  @P1 FADD R5, RZ, -R5 ;  /* 0x80000005ff051221 */ /* 0x000fe20000000000 */
[C---:B------:R-:W-:Y:S01]  /*12d00*/  FFMA R19, R6.reuse, -1.5707962512969970703, R23 ;  /* 0xbfc90fda06137823 */ /* 0x040fe20000000017 */
[----:B------:R0:W-:Y:S02]  /*12d10*/  STG.E desc[UR6][R16.64], R9 ;  /* 0x0000000910007986 */ /* 0x0001e4000c101906 */
[----:B------:R-:W-:Y:S01]  /*12d20*/  FMUL R5, R5, 0.20000000298023223877 ;  /* 0x3e4ccccd05057820 */ /* 0x000fe20000400000 */
[----:B------:R-:W-:-:S03]  /*12d30*/  FFMA R19, R6, -7.5497894158615963534e-08, R19 ;  /* 0xb3a2216806137823 */ /* 0x000fc60000000013 */
[----:B------:R-:W-:Y:S01]  /*12d40*/  FFMA R5, R12, 1.0099999904632568359, R5 ;  /* 0x3f8147ae0c057823 */ /* 0x000fe20000000005 */
[----:B------:R-:W-:Y:S01]  /*12d50*/  FFMA R19, R6, -5.3903029534742383927e-15, R19 ;  /* 0xa7c234c506137823 */ /* 0x000fe20000000013 */
[----:B--2---:R0:W-:Y:S02]  /*12d60*/  STG.E desc[UR6][R16.64+0x4], R7 ;  /* 0x0000040710007986 */ /* 0x0041e4000c101906 */
[----:B------:R-:W-:Y:S01]  /*12d70*/  FADD R22, R5, R7 ;  /* 0x0000000705167221 */ /* 0x000fe20000000000 */
[----:B------:R-:W-:Y:S06]  /*12d80*/  @!P0 BRA `(.L_x_234) ;  /* 0x0000000000e08947 */ /* 0x000fec0003800000 */
[----:B------:R-:W-:-:S13]  /*12d90*/  FSETP.NEU.AND P0, PT, |R23|, +INF , PT ;  /* 0x7f8000001700780b */ /* 0x000fda0003f0d200 */
[----:B------:R-:W-:Y:S05]  /*12da0*/  @!P0 BRA `(.L_x_235) ;  /* 0x0000000000d08947 */ /* 0x000fea0003800000 */
[----:B------:R-:W-:Y:S01]  /*12db0*/  SHF.L.U32 R6, R23, 0x8, RZ ;  /* 0x0000000817067819 */ /* 0x000fe200000006ff */
[----:B------:R-:W-:Y:S02]  /*12dc0*/  HFMA2 R10, -RZ, RZ, 0, 0 ;  /* 0x00000000ff0a7431 */ /* 0x000fe400000001ff */
[----:B------:R-:W-:Y:S01]  /*12dd0*/  IMAD.MOV.U32 R5, RZ, RZ, R1 ;  /* 0x000000ffff057224 */ /* 0x000fe200078e0001 */
[----:B------:R-:W1:Y:S01]  /*12de0*/  LDCU.64 UR8, c[0x4][0x1a8] ;  /* 0x01003500ff0877ac */ /* 0x000e620008000a00 */
[----:B0-----:R-:W-:Y:S01]  /*12df0*/  LOP3.LUT R13, R6, 0x80000000, RZ, 0xfc, !PT ;  /* 0x80000000060d7812 */ /* 0x001fe200078efcff */
[----:B------:R-:W-:Y:S01]  /*12e00*/  UMOV UR5, URZ ;  /* 0x000000ff00057c82 */ /* 0x000fe20008000000 */
[----:B------:R-:W-:-:S05]  /*12e10*/  UMOV UR4, URZ ;  /* 0x000000ff00047c82 */ /* 0x000fca0008000000 */
.L_x_236:
[----:B-1----:R-:W-:Y:S02]  /*12e20*/  MOV R8, UR8 ;  /* 0x0000000800087c02 */ /* 0x002fe40008000f00 */
        /* <DEDUP_REMOVED lines=21> */
[----:B------:R-:W3:Y:S01]  /*12f80*/  @P0 LDL R7, [R9+0x10] ;  /* 0x0000100009070983 */ /* 0x000ee20000100800 */
[----:B------:R-:W-:Y:S01]  /*12f90*/  LOP3.LUT R8, R8, 0x1f, RZ, 0xc0, !PT ;  /* 0x0000001f08087812 */ /* 0x000fe200078ec0ff */
[----:B------:R-:W-:Y:S01]  /*12fa0*/  UMOV UR4, 0x54442d19 ;  /* 0x54442d1900047882 */ /* 0x000fe20000000000 */
[----:B------:R-:W-:-:S02]  /*12fb0*/  UMOV UR5, 0x3bf921fb ;  /* 0x3bf921fb00057882 */ /* 0x000fc40000000000 */
[-C--:B--2---:R-:W-:Y:S02]  /*12fc0*/  @P0 SHF.L.W.U32.HI R5, R6, R8.reuse, R5 ;  /* 0x0000000806050219 */ /* 0x084fe40000010e05 */
[----:B---3--:R-:W-:Y:S02]  /*12fd0*/  @P0 SHF.L.W.U32.HI R6, R7, R8, R6 ;  /* 0x0000000807060219 */ /* 0x008fe40000010e06 */
[--C-:B------:R-:W-:Y:S02]  /*12fe0*/  SHF.R.U32.HI R20, RZ, 0x1e, R5.reuse ;  /* 0x0000001eff147819 */ /* 0x100fe40000011605 */
[C---:B------:R-:W-:Y:S02]  /*12ff0*/  SHF.L.W.U32.HI R7, R6.reuse, 0x2, R5 ;  /* 0x0000000206077819 */ /* 0x040fe40000010e05 */
[----:B------:R-:W-:Y:S02]  /*13000*/  SHF.L.U32 R6, R6, 0x2, RZ ;  /* 0x0000000206067819 */ /* 0x000fe400000006ff */
[----:B------:R-:W-:-:S02]  /*13010*/  SHF.R.S32.HI R8, RZ, 0x1f, R7 ;  /* 0x0000001fff087819 */ /* 0x000fc40000011407 */
[----:B------:R-:W-:Y:S02]  /*13020*/  ISETP.GE.AND P0, PT, R23, RZ, PT ;  /* 0x000000ff1700720c */ /* 0x000fe40003f06270 */
[C---:B------:R-:W-:Y:S02]  /*13030*/  LOP3.LUT R12, R8.reuse, R6, RZ, 0x3c, !PT ;  /* 0x00000006080c7212 */ /* 0x040fe400078e3cff */
[----:B------:R-:W-:Y:S02]  /*13040*/  LOP3.LUT R13, R8, R7, RZ, 0x3c, !PT ;  /* 0x00000007080d7212 */ /* 0x000fe400078e3cff */
[C---:B------:R-:W-:Y:S02]  /*13050*/  LOP3.LUT R5, R7.reuse, R23, RZ, 0x3c, !PT ;  /* 0x0000001707057212 */ /* 0x040fe400078e3cff */
[----:B------:R-:W-:Y:S02]  /*13060*/  LEA.HI R20, R7, R20, RZ, 0x1 ;  /* 0x0000001407147211 */ /* 0x000fe400078f08ff */
[----:B------:R-:W0:Y:S01]  /*13070*/  I2F.F64.S64 R12, R12 ;  /* 0x0000000c000c7312 */ /* 0x000e220000301c00 */
[----:B------:R-:W-:-:S02]  /*13080*/  ISETP.GE.AND P1, PT, R5, RZ, PT ;  /* 0x000000ff0500720c */ /* 0x000fc40003f26270 */
[----:B------:R-:W-:-:S05]  /*13090*/  IMAD.MOV R5, RZ, RZ, -R20 ;  /* 0x000000ffff057224 */ /* 0x000fca00078e0a14 */
[----:B------:R-:W-:Y:S01]  /*130a0*/  @!P0 MOV R20, R5 ;  /* 0x0000000500148202 */ /* 0x000fe20000000f00 */
[----:B0-----:R-:W-:-:S10]  /*130b0*/  DMUL R8, R12, UR4 ;  /* 0x000000040c087c28 */ /* 0x001fd40008000000 */
[----:B------:R-:W0:Y:S02]  /*130c0*/  F2F.F32.F64 R8, R8 ;  /* 0x0000000800087310 */ /* 0x000e240000301000 */
[----:B0-----:R-:W-:Y:S01]  /*130d0*/  FSEL R19, -R8, R8, !P1 ;  /* 0x0000000808137208 */ /* 0x001fe20004800100 */
[----:B-1----:R-:W-:Y:S06]  /*130e0*/  BRA `(.L_x_234) ;  /* 0x0000000000087947 */ /* 0x002fec0003800000 */
.L_x_235:
[----:B------:R-:W-:Y:S02]  /*130f0*/  HFMA2 R20, -RZ, RZ, 0, 0 ;  /* 0x00000000ff147431 */ /* 0x000fe400000001ff */
[----:B------:R-:W-:-:S07]  /*13100*/  FMUL R19, RZ, R23 ;  /* 0x00000017ff137220 */ /* 0x000fce0000400000 */
.L_x_234:
[----:B------:R-:W-:Y:S05]  /*13110*/  BSYNC.RECONVERGENT B0 ;  /* 0x0000000000007941 */ /* 0x000fea0003800200 */
.L_x_233:
[----:B------:R-:W2:Y:S01]  /*13120*/  LDL R21, [R1+0x27128] ;  /* 0x0271280001157983 */ /* 0x000ea20000100800 */
[----:B------:R-:W-:Y:S01]  /*13130*/  FMUL R10, R23, R23 ;  /* 0x00000017170a7220 */ /* 0x000fe20000400000 */
[----:B0-----:R-:W-:Y:S01]  /*13140*/  FMUL R7, R19, R19 ;  /* 0x0000001313077220 */ /* 0x001fe20000400000 */
[----:B------:R-:W-:Y:S01]  /*13150*/  LOP3.LUT R5, R20, 0x1, RZ, 0xc0, !PT ;  /* 0x0000000114057812 */ /* 0x000fe200078ec0ff */
[----:B------:R-:W-:Y:S01]  /*13160*/  BSSY.RECONVERGENT B0, `(.L_x_237) ;  /* 0x0000050000007945 */ /* 0x000fe20003800200 */
[----:B------:R-:W-:Y:S01]  /*13170*/  FMUL R9, R10, 0.63661974668502807617 ;  /* 0x3f22f9830a097820 */ /* 0x000fe20000400000 */
[----:B------:R-:W-:Y:S01]  /*13180*/  FFMA R6, R7, R0, -0.0013887860113754868507 ;  /* 0xbab607ed07067423 */ /* 0x000fe20000000000 */
[----:B------:R-:W-:Y:S01]  /*13190*/  ISETP.NE.U32.AND P0, PT, R5, 0x1, PT ;  /* 0x000000010500780c */ /* 0x000fe20003f05070 */
[----:B------:R-:W-:-:S03]  /*131a0*/  VIADD R5, R20, 0x1 ;  /* 0x0000000114057836 */ /* 0x000fc60000000000 */
[----:B------:R-:W0:Y:S01]  /*131b0*/  F2I.NTZ R9, R9 ;  /* 0x0000000900097305 */ /* 0x000e220000203100 */
[----:B------:R-:W-:Y:S02]  /*131c0*/  FSEL R6, R6, -0.00019574658654164522886, P0 ;  /* 0xb94d415306067808 */ /* 0x000fe40000000000 */
[----:B------:R-:W-:Y:S02]  /*131d0*/  FSEL R8, R2, 0.041666727513074874878, !P0 ;  /* 0x3d2aaabb02087808 */ /* 0x000fe40004000000 */
[----:B------:R-:W-:Y:S02]  /*131e0*/  FSEL R12, -R3, -0.4999999701976776123, !P0 ;  /* 0xbeffffff030c7808 */ /* 0x000fe40004000100 */
[----:B------:R-:W-:Y:S01]  /*131f0*/  LOP3.LUT P1, RZ, R5, 0x2, RZ, 0xc0, !PT ;  /* 0x0000000205ff7812 */ /* 0x000fe2000782c0ff */
[----:B------:R-:W-:Y:S01]  /*13200*/  FFMA R8, R7, R6, R8 ;  /* 0x0000000607087223 */ /* 0x000fe20000000008 */
[----:B------:R-:W-:Y:S01]  /*13210*/  FSEL R6, R19, 1, !P0 ;  /* 0x3f80000013067808 */ /* 0x000fe20004000000 */
[----:B------:R-:W-:Y:S01]  /*13220*/  FMUL R5, R22, -0.30000001192092895508 ;  /* 0xbe99999a16057820 */ /* 0x000fe20000400000 */
[----:B------:R-:W-:Y:S01]  /*13230*/  FSETP.GE.AND P0, PT, R10, 105615, PT ;  /* 0x47ce47800a00780b */ /* 0x000fe20003f06000 */
[----:B------:R-:W-:-:S02]  /*13240*/  FFMA R8, R7, R8, R12 ;  /* 0x0000000807087223 */ /* 0x000fc4000000000c */
[----:B------:R-:W-:Y:S01]  /*13250*/  FFMA R7, R7, R6, RZ ;  /* 0x0000000607077223 */ /* 0x000fe200000000ff */
[----:B0-----:R-:W-:-:S03]  /*13260*/  I2FP.F32.S32 R13, R9 ;  /* 0x00000009000d7245 */ /* 0x001fc60000201400 */
[----:B------:R-:W-:Y:S02]  /*13270*/  FFMA R6, R7, R8, R6 ;  /* 0x0000000807067223 */ /* 0x000fe40000000006 */
        /* <DEDUP_REMOVED lines=9> */
[----:B------:R-:W-:Y:S01]  /*13310*/  IMAD.MOV.U32 R5, RZ, RZ, R1 ;  /* 0x000000ffff057224 */ /* 0x000fe200078e0001 */
[----:B------:R-:W-:Y:S01]  /*13320*/  MOV R8, RZ ;  /* 0x000000ff00087202 */ /* 0x000fe20000000f00 */
[----:B------:R-:W0:Y:S01]  /*13330*/  LDCU.64 UR8, c[0x4][0x1a8] ;  /* 0x01003500ff0877ac */ /* 0x000e220008000a00 */
[----:B------:R-:W-:Y:S01]  /*13340*/  LOP3.LUT R9, R6, 0x80000000, RZ, 0xfc, !PT ;  /* 0x8000000006097812 */ /* 0x000fe200078efcff */
[----:B------:R-:W-:Y:S01]  /*13350*/  UMOV UR5, URZ ;  /* 0x000000ff00057c82 */ /* 0x000fe20008000000 */
[----:B------:R-:W-:-:S05]  /*13360*/  UMOV UR4, URZ ;  /* 0x000000ff00047c82 */ /* 0x000fca0008000000 */
.L_x_240:
[----:B0-----:R-:W-:Y:S02]  /*13370*/  MOV R12, UR8 ;  /* 0x00000008000c7c02 */ /* 0x001fe40008000f00 */
        /* <DEDUP_REMOVED lines=27> */
[--C-:B0-----:R-:W-:Y:S02]  /*13530*/  SHF.R.U32.HI R8, RZ, 0x1e, R5.reuse ;  /* 0x0000001eff087819 */ /* 0x101fe40000011605 */
        /* <DEDUP_REMOVED lines=15> */
[----:B------:R-:W-:Y:S06]  /*13630*/  BRA `(.L_x_238) ;  /* 0x0000000000087947 */ /* 0x000fec0003800000 */
.L_x_239:
[----:B------:R-:W-:Y:S02]  /*13640*/  HFMA2 R9, -RZ, RZ, 0, 0 ;  /* 0x00000000ff097431 */ /* 0x000fe400000001ff */
[----:B------:R-:W-:-:S07]  /*13650*/  FMUL R18, RZ, R10 ;  /* 0x0000000aff127220 */ /* 0x000fce0000400000 */
.L_x_238:
[----:B------:R-:W-:Y:S05]  /*13660*/  BSYNC.RECONVERGENT B0 ;  /* 0x0000000000007941 */ /* 0x000fea0003800200 */
.L_x_237:
[----:B------:R-:W2:Y:S01]  /*13670*/  LDL R13, [R1+0x2712c] ;  /* 0x02712c00010d7983 */ /* 0x000ea20000100800 */
[----:B------:R-:W-:Y:S01]  /*13680*/  FMUL R5, R18, R18 ;  /* 0x0000001212057220 */ /* 0x000fe20000400000 */
[----:B------:R-:W-:Y:S01]  /*13690*/  LOP3.LUT R6, R9, 0x1, RZ, 0xc0, !PT ;  /* 0x0000000109067812 */ /* 0x000fe200078ec0ff */
[----:B------:R-:W-:Y:S01]  /*136a0*/  FMUL R10, R19, 0.63661974668502807617 ;  /* 0x3f22f983130a7820 */ /* 0x000fe20000400000 */
[----:B------:R-:W-:Y:S01]  /*136b0*/  LOP3.LUT P1, RZ, R9, 0x2, RZ, 0xc0, !PT ;  /* 0x0000000209ff7812 */ /* 0x000fe2000782c0ff */
[----:B------:R-:W-:Y:S01]  /*136c0*/  FFMA R7, R5, R0, -0.0013887860113754868507 ;  /* 0xbab607ed05077423 */ /* 0x000fe20000000000 */
[----:B------:R-:W-:Y:S01]  /*136d0*/  ISETP.NE.U32.AND P0, PT, R6, 0x1, PT ;  /* 0x000000010600780c */ /* 0x000fe20003f05070 */
[----:B------:R-:W-:Y:S01]  /*136e0*/  STG.E desc[UR6][R14.64+0x8], R23 ;  /* 0x000008170e007986 */ /* 0x000fe2000c101906 */
[----:B------:R-:W-:Y:S01]  /*136f0*/  BSSY.RECONVERGENT B0, `(.L_x_241) ;  /* 0x000004f000007945 */ /* 0x000fe20003800200 */
[----:B------:R-:W0:Y:S01]  /*13700*/  F2I.NTZ R10, R10 ;  /* 0x0000000a000a7305 */ /* 0x000e220000203100 */
[----:B------:R-:W-:Y:S01]  /*13710*/  FSEL R6, R7, -0.00019574658654164522886, !P0 ;  /* 0xb94d415307067808 */ /* 0x000fe20004000000 */
[----:B------:R1:W-:Y:S01]  /*13720*/  STG.E desc[UR6][R14.64+0xc], R22 ;  /* 0x00000c160e007986 */ /* 0x0003e2000c101906 */
[----:B------:R-:W-:-:S02]  /*13730*/  FSEL R8, R4, 0.0083327032625675201416, !P0 ;  /* 0x3c0885e404087808 */ /* 0x000fc40004000000 */
[----:B------:R-:W-:Y:S01]  /*13740*/  FSEL R12, -R11, -0.16666662693023681641, !P0 ;  /* 0xbe2aaaa80b0c7808 */ /* 0x000fe20004000100 */
[----:B------:R3:W-:Y:S02]  /*13750*/  STG.E desc[UR6][R16.64+0x8], R21 ;  /* 0x0000081510007986 */ /* 0x0007e4000c101906 */
[----:B------:R-:W-:Y:S01]  /*13760*/  FFMA R8, R5, R6, R8 ;  /* 0x0000000605087223 */ /* 0x000fe20000000008 */
[----:B------:R-:W-:Y:S02]  /*13770*/  FSEL R6, R18, 1, P0 ;  /* 0x3f80000012067808 */ /* 0x000fe40000000000 */
[----:B------:R-:W-:Y:S01]  /*13780*/  FSETP.GE.AND P0, PT, |R19|, 105615, PT ;  /* 0x47ce47801300780b */ /* 0x000fe20003f06200 */
[C---:B------:R-:W-:Y:S02]  /*13790*/  FFMA R8, R5.reuse, R8, R12 ;  /* 0x0000000805087223 */ /* 0x040fe4000000000c */
[----:B------:R-:W-:-:S04]  /*137a0*/  FFMA R5, R5, R6, RZ ;  /* 0x0000000605057223 */ /* 0x000fc800000000ff */
[----:B------:R-:W-:Y:S01]  /*137b0*/  FFMA R5, R5, R8, R6 ;  /* 0x0000000805057223 */ /* 0x000fe20000000006 */
[----:B0-----:R-:W-:-:S03]  /*137c0*/  I2FP.F32.S32 R6, R10 ;  /* 0x0000000a00067245 */ /* 0x001fc60000201400 */
[----:B------:R-:W-:Y:S02]  /*137d0*/  @P1 FADD R5, RZ, -R5 ;  /* 0x80000005ff051221 */ /* 0x000fe40000000000 */
[C---:B------:R-:W-:Y:S02]  /*137e0*/  FFMA R7, R6.reuse, -1.5707962512969970703, R19 ;  /* 0xbfc90fda06077823 */ /* 0x040fe40000000013 */
[----:B------:R-:W-:Y:S02]  /*137f0*/  FMUL R5, R5, 0.20000000298023223877 ;  /* 0x3e4ccccd05057820 */ /* 0x000fe40000400000 */
[----:B------:R-:W-:Y:S02]  /*13800*/  FFMA R7, R6, -7.5497894158615963534e-08, R7 ;  /* 0xb3a2216806077823 */ /* 0x000fe40000000007 */
[----:B------:R-:W-:Y:S02]  /*13810*/  FFMA R5, R22, 1.0099999904632568359, R5 ;  /* 0x3f8147ae16057823 */ /* 0x000fe40000000005 */
[----:B------:R-:W-:Y:S01]  /*13820*/  FFMA R12, R6, -5.3903029534742383927e-15, R7 ;  /* 0xa7c234c5060c7823 */ /* 0x000fe20000000007 */
[----:B--2---:R3:W-:Y:S01]  /*13830*/  STG.E desc[UR6][R16.64+0xc], R13 ;  /* 0x00000c0d10007986 */ /* 0x0047e2000c101906 */
[----:B-1----:R-:W-:Y:S01]  /*13840*/  FADD R22, R5, R13 ;  /* 0x0000000d05167221 */ /* 0x002fe20000000000 */
[----:B------:R-:W-:Y:S06]  /*13850*/  @!P0 BRA `(.L_x_242) ;  /* 0x0000000000e08947 */ /* 0x000fec0003800000 */
[----:B------:R-:W-:-:S13]  /*13860*/  FSETP.NEU.AND P0, PT, |R19|, +INF , PT ;  /* 0x7f8000001300780b */ /* 0x000fda0003f0d200 */
[----:B------:R-:W-:Y:S05]  /*13870*/  @!P0 BRA `(.L_x_243) ;  /* 0x0000000000d08947 */ /* 0x000fea0003800000 */
[----:B------:R-:W-:Y:S01]  /*13880*/  IMAD.SHL.U32 R6, R19, 0x100, RZ ;  /* 0x0000010013067824 */ /* 0x000fe200078e00ff */
[----:B------:R-:W-:Y:S01]  /*13890*/  MOV R8, RZ ;  /* 0x000000ff00087202 */ /* 0x000fe20000000f00 */
[----:B------:R-:W0:Y:S01]  /*138a0*/  LDCU.64 UR8, c[0x4][0x1a8] ;  /* 0x01003500ff0877ac */ /* 0x000e220008000a00 */
[----:B------:R-:W-:Y:S02]  /*138b0*/  MOV R5, R1 ;  /* 0x0000000100057202 */ /* 0x000fe40000000f00 */
[----:B------:R-:W-:Y:S01]  /*138c0*/  LOP3.LUT R9, R6, 0x80000000, RZ, 0xfc, !PT ;  /* 0x8000000006097812 */ /* 0x000fe200078efcff */
[----:B------:R-:W-:Y:S01]  /*138d0*/  UMOV UR5, URZ ;  /* 0x000000ff00057c82 */ /* 0x000fe20008000000 */
[----:B------:R-:W-:-:S05]  /*138e0*/  UMOV UR4, URZ ;  /* 0x000000ff00047c82 */ /* 0x000fca0008000000 */
.L_x_244:
[----:B0-----:R-:W-:Y:S01]  /*138f0*/  IMAD.U32 R12, RZ, RZ, UR8 ;  /* 0x00000008ff0c7e24 */ /* 0x001fe2000f8e00ff */
[----:B---3--:R-:W-:-:S05]  /*13900*/  MOV R13, UR9 ;  /* 0x00000009000d7c02 */ /* 0x008fca0008000f00 */
        /* <DEDUP_REMOVED lines=42> */
[----:B------:R-:W-:Y:S06]  /*13bb0*/  BRA `(.L_x_242) ;  /* 0x0000000000087947 */ /* 0x000fec0003800000 */
.L_x_243:
[----:B------:R-:W-:Y:S01]  /*13bc0*/  FMUL R12, RZ, R19 ;  /* 0x00000013ff0c7220 */ /* 0x000fe20000400000 */
[----:B------:R-:W-:-:S07]  /*13bd0*/  MOV R10, RZ ;  /* 0x000000ff000a7202 */ /* 0x000fce0000000f00 */
.L_x_242:
[----:B------:R-:W-:Y:S05]  /*13be0*/  BSYNC.RECONVERGENT B0 ;  /* 0x0000000000007941 */ /* 0x000fea0003800200 */
.L_x_241:
[----:B------:R-:W3:Y:S01]  /*13bf0*/  LDL R20, [R1+0x27130] ;  /* 0x0271300001147983 */ /* 0x000ee20000100800 */
[----:B------:R-:W-:Y:S01]  /*13c00*/  FMUL R18, R19, R19 ;  /* 0x0000001313127220 */ /* 0x000fe20000400000 */
[----:B------:R-:W-:Y:S01]  /*13c10*/  LOP3.LUT R6, R10, 0x1, RZ, 0xc0, !PT ;  /* 0x000000010a067812 */ /* 0x000fe200078ec0ff */
[----:B------:R-:W-:Y:S01]  /*13c20*/  FMUL R5, R12, R12 ;  /* 0x0000000c0c057220 */ /* 0x000fe20000400000 */
[----:B------:R-:W-:Y:S01]  /*13c30*/  IADD3 R10, PT, PT, R10, 0x1, RZ ;  /* 0x000000010a0a7810 */ /* 0x000fe20007ffe0ff */
[----:B------:R-:W-:Y:S01]  /*13c40*/  FMUL R7, R18, 0.63661974668502807617 ;  /* 0x3f22f98312077820 */ /* 0x000fe20000400000 */
[----:B------:R-:W-:Y:S01]  /*13c50*/  ISETP.NE.U32.AND P0, PT, R6, 0x1, PT ;  /* 0x000000010600780c */ /* 0x000fe20003f05070 */
[----:B------:R-:W-:Y:S01]  /*13c60*/  FFMA R6, R5, R0, -0.0013887860113754868507 ;  /* 0xbab607ed05067423 */ /* 0x000fe20000000000 */
[----:B------:R-:W-:Y:S01]  /*13c70*/  LOP3.LUT P1, RZ, R10, 0x2, RZ, 0xc0, !PT ;  /* 0x000000020aff7812 */ /* 0x000fe2000782c0ff */
[----:B------:R-:W-:Y:S01]  /*13c80*/  BSSY.RECONVERGENT B0, `(.L_x_245) ;  /* 0x000004b000007945 */ /* 0x000fe20003800200 */
[----:B------:R-:W-:Y:S01]  /*13c90*/  FSEL R8, R2, 0.041666727513074874878, !P0 ;  /* 0x3d2aaabb02087808 */ /* 0x000fe20004000000 */
[----:B------:R-:W0:Y:S01]  /*13ca0*/  F2I.NTZ R7, R7 ;  /* 0x0000000700077305 */ /* 0x000e220000203100 */
[----:B------:R-:W-:-:S02]  /*13cb0*/  FSEL R6, R6, -0.00019574658654164522886, P0 ;  /* 0xb94d415306067808 */ /* 0x000fc40000000000 */
[----:B------:R-:W-:-:S03]  /*13cc0*/  FSEL R10, -R3, -0.4999999701976776123, !P0 ;  /* 0xbeffffff030a7808 */ /* 0x000fc60004000100 */
[C---:B------:R-:W-:Y:S01]  /*13cd0*/  FFMA R8, R5.reuse, R6, R8 ;  /* 0x0000000605087223 */ /* 0x040fe20000000008 */
        /* <DEDUP_REMOVED lines=11> */
[----:B---3--:R-:W-:Y:S01]  /*13d90*/  FFMA R21, R5, R6, R20 ;  /* 0x0000000605157223 */ /* 0x008fe20000000014 */
[----:B------:R-:W-:Y:S06]  /*13da0*/  @!P0 BRA `(.L_x_246) ;  /* 0x0000000000e08947 */ /* 0x000fec0003800000 */
[----:B------:R-:W-:-:S13]  /*13db0*/  FSETP.NEU.AND P0, PT, R18, +INF , PT ;  /* 0x7f8000001200780b */ /* 0x000fda0003f0d000 */
[----:B------:R-:W-:Y:S05]  /*13dc0*/  @!P0 BRA `(.L_x_247) ;  /* 0x0000000000d08947 */ /* 0x000fea0003800000 */
[----:B------:R-:W-:Y:S02]  /*13dd0*/  IMAD.SHL.U32 R6, R18, 0x100, RZ ;  /* 0x0000010012067824 */ /* 0x000fe400078e00ff */
[----:B------:R-:W-:Y:S01]  /*13de0*/  HFMA2 R10, -RZ, RZ, 0, 0 ;  /* 0x00000000ff0a7431 */ /* 0x000fe200000001ff */
[----:B------:R-:W-:Y:S01]  /*13df0*/  MOV R5, R1 ;  /* 0x0000000100057202 */ /* 0x000fe20000000f00 */
[----:B------:R-:W0:Y:S01]  /*13e00*/  LDCU.64 UR8, c[0x4][0x1a8] ;  /* 0x01003500ff0877ac */ /* 0x000e220008000a00 */
[----:B------:R-:W-:Y:S01]  /*13e10*/  LOP3.LUT R13, R6, 0x80000000, RZ, 0xfc, !PT ;  /* 0x80000000060d7812 */ /* 0x000fe200078efcff */
[----:B------:R-:W-:Y:S01]  /*13e20*/  UMOV UR5, URZ ;  /* 0x000000ff00057c82 */ /* 0x000fe20008000000 */
[----:B------:R-:W-:-:S05]  /*13e30*/  UMOV UR4, URZ ;  /* 0x000000ff00047c82 */ /* 0x000fca0008000000 */
.L_x_248:
[----:B0-----:R-:W-:Y:S01]  /*13e40*/  IMAD.U32 R8, RZ, RZ, UR8 ;  /* 0x00000008ff087e24 */ /* 0x001fe2000f8e00ff */
        /* <DEDUP_REMOVED lines=31> */
[C---:B------:R-:W-:Y:S02]  /*14040*/  LOP3.LUT R18, R7.reuse, R18, RZ, 0x3c, !PT ;  /* 0x0000001207127212 */ /* 0x040fe400078e3cff */
[C---:B------:R-:W-:Y:S02]  /*14050*/  LOP3.LUT R12, R8.reuse, R6, RZ, 0x3c, !PT ;  /* 0x00000006080c7212 */ /* 0x040fe400078e3cff */
[----:B------:R-:W-:Y:S02]  /*14060*/  LOP3.LUT R13, R8, R7, RZ, 0x3c, !PT ;  /* 0x00000007080d7212 */ /* 0x000fe400078e3cff */
[----:B------:R-:W-:Y:S02]  /*14070*/  SHF.R.U32.HI R6, RZ, 0x1e, R5 ;  /* 0x0000001eff067819 */ /* 0x000fe40000011605 */
[----:B------:R-:W-:Y:S02]  /*14080*/  ISETP.GE.AND P1, PT, R18, RZ, PT ;  /* 0x000000ff1200720c */ /* 0x000fe40003f26270 */
[----:B------:R-:W1:Y:S01]  /*14090*/  I2F.F64.S64 R12, R12 ;  /* 0x0000000c000c7312 */ /* 0x000e620000301c00 */
[----:B------:R-:W-:-:S04]  /*140a0*/  LEA.HI R7, R7, R6, RZ, 0x1 ;  /* 0x0000000607077211 */ /* 0x000fc800078f08ff */
[----:B------:R-:W-:-:S05]  /*140b0*/  IADD3 R5, PT, PT, -R7, RZ, RZ ;  /* 0x000000ff07057210 */ /* 0x000fca0007ffe1ff */
[----:B------:R-:W-:Y:S01]  /*140c0*/  @!P0 IMAD.MOV.U32 R7, RZ, RZ, R5 ;  /* 0x000000ffff078224 */ /* 0x000fe200078e0005 */
[----:B-1----:R-:W-:-:S10]  /*140d0*/  DMUL R8, R12, UR4 ;  /* 0x000000040c087c28 */ /* 0x002fd40008000000 */
[----:B------:R-:W0:Y:S02]  /*140e0*/  F2F.F32.F64 R8, R8 ;  /* 0x0000000800087310 */ /* 0x000e240000301000 */
[----:B0-----:R-:W-:Y:S01]  /*140f0*/  FSEL R10, -R8, R8, !P1 ;  /* 0x00000008080a7208 */ /* 0x001fe20004800100 */
[----:B------:R-:W-:Y:S06]  /*14100*/  BRA `(.L_x_246) ;  /* 0x0000000000087947 */ /* 0x000fec0003800000 */
.L_x_247:
[----:B------:R-:W-:Y:S01]  /*14110*/  FMUL R10, RZ, R18 ;  /* 0x00000012ff0a7220 */ /* 0x000fe20000400000 */
[----:B------:R-:W-:-:S07]  /*14120*/  MOV R7, RZ ;  /* 0x000000ff00077202 */ /* 0x000fce0000000f00 */
.L_x_246:
[----:B------:R-:W-:Y:S05]  /*14130*/  BSYNC.RECONVERGENT B0 ;  /* 0x0000000000007941 */ /* 0x000fea0003800200 */
.L_x_245:
        /* <DEDUP_REMOVED lines=33> */
[----:B------:R-:W-:Y:S01]  /*14350*/  SHF.L.U32 R6, R21, 0x8, RZ ;  /* 0x0000000815067819 */ /* 0x000fe200000006ff */
[----:B------:R-:W-:Y:S01]  /*14360*/  IMAD.MOV.U32 R8, RZ, RZ, RZ ;  /* 0x000000ffff087224 */ /* 0x000fe200078e00ff */
[----:B------:R-:W-:Y:S01]  /*14370*/  MOV R5, R1 ;  /* 0x0000000100057202 */ /* 0x000fe20000000f00 */
[----:B------:R-:W0:Y:S01]  /*14380*/  LDCU.64 UR8, c[0x4][0x1a8] ;  /* 0x01003500ff0877ac */ /* 0x000e220008000a00 */
[----:B------:R-:W-:Y:S01]  /*14390*/  LOP3.LUT R9, R6, 0x80000000, RZ, 0xfc, !PT ;  /* 0x8000000006097812 */ /* 0x000fe200078efcff */
[----:B------:R-:W-:Y:S01]  /*143a0*/  UMOV UR5, URZ ;  /* 0x000000ff00057c82 */ /* 0x000fe20008000000 */
[----:B------:R-:W-:-:S05]  /*143b0*/  UMOV UR4, URZ ;  /* 0x000000ff00047c82 */ /* 0x000fca0008000000 */
.L_x_252:
[----:B0-----:R-:W-:Y:S01]  /*143c0*/  MOV R12, UR8 ;  /* 0x00000008000c7c02 */ /* 0x001fe20008000f00 */
[----:B---3--:R-:W-:-:S05]  /*143d0*/  IMAD.U32 R13, RZ, RZ, UR9 ;  /* 0x00000009ff0d7e24 */ /* 0x008fca000f8e00ff */
        /* <DEDUP_REMOVED lines=27> */
[C-C-:B------:R-:W-:Y:S01]  /*14590*/  SHF.L.W.U32.HI R9, R6.reuse, 0x2, R5.reuse ;  /* 0x0000000206097819 */ /* 0x140fe20000010e05 */
[----:B------:R-:W-:Y:S01]  /*145a0*/  IMAD.SHL.U32 R6, R6, 0x4, RZ ;  /* 0x0000000406067824 */ /* 0x000fe200078e00ff */
[----:B0-----:R-:W-:Y:S02]  /*145b0*/  SHF.R.U32.HI R8, RZ, 0x1e, R5 ;  /* 0x0000001eff087819 */ /* 0x001fe40000011605 */
[----:B------:R-:W-:-:S02]  /*145c0*/  SHF.R.S32.HI R7, RZ, 0x1f, R9 ;  /* 0x0000001fff077819 */ /* 0x000fc40000011409 */
[----:B------:R-:W-:Y:S02]  /*145d0*/  LOP3.LUT R5, R9, R21, RZ, 0x3c, !PT ;  /* 0x0000001509057212 */ /* 0x000fe400078e3cff */
[C---:B------:R-:W-:Y:S02]  /*145e0*/  LOP3.LUT R6, R7.reuse, R6, RZ, 0x3c, !PT ;  /* 0x0000000607067212 */ /* 0x040fe400078e3cff */
[----:B------:R-:W-:Y:S02]  /*145f0*/  LOP3.LUT R7, R7, R9, RZ, 0x3c, !PT ;  /* 0x0000000907077212 */ /* 0x000fe400078e3cff */
[----:B------:R-:W-:Y:S02]  /*14600*/  LEA.HI R9, R9, R8, RZ, 0x1 ;  /* 0x0000000809097211 */ /* 0x000fe400078f08ff */
[----:B------:R-:W-:Y:S02]  /*14610*/  ISETP.GE.AND P1, PT, R5, RZ, PT ;  /* 0x000000ff0500720c */ /* 0x000fe40003f26270 */
[----:B------:R-:W0:Y:S01]  /*14620*/  I2F.F64.S64 R6, R6 ;  /* 0x0000000600067312 */ /* 0x000e220000301c00 */
[----:B------:R-:W-:-:S04]  /*14630*/  IADD3 R5, PT, PT, -R9, RZ, RZ ;  /* 0x000000ff09057210 */ /* 0x000fc80007ffe1ff */
[----:B------:R-:W-:Y:S01]  /*14640*/  @!P0 MOV R9, R5 ;  /* 0x0000000500098202 */ /* 0x000fe20000000f00 */
[----:B0-----:R-:W-:-:S10]  /*14650*/  DMUL R12, R6, UR4 ;  /* 0x00000004060c7c28 */ /* 0x001fd40008000000 */
[----:B------:R-:W0:Y:S02]  /*14660*/  F2F.F32.F64 R12, R12 ;  /* 0x0000000c000c7310 */ /* 0x000e240000301000 */
[----:B0-----:R-:W-:Y:S01]  /*14670*/  FSEL R10, -R12, R12, !P1 ;  /* 0x0000000c0c0a7208 */ /* 0x001fe20004800100 */
[----:B------:R-:W-:Y:S06]  /*14680*/  BRA `(.L_x_250) ;  /* 0x0000000000087947 */ /* 0x000fec0003800000 */
.L_x_251:
[----:B------:R-:W-:Y:S01]  /*14690*/  FMUL R10, RZ, R21 ;  /* 0x00000015ff0a7220 */ /* 0x000fe20000400000 */
[----:B------:R-:W-:-:S07]  /*146a0*/  IMAD.MOV.U32 R9, RZ, RZ, RZ ;  /* 0x000000ffff097224 */ /* 0x000fce00078e00ff */
.L_x_250:
[----:B------:R-:W-:Y:S05]  /*146b0*/  BSYNC.RECONVERGENT B0 ;  /* 0x0000000000007941 */ /* 0x000fea0003800200 */
.L_x_249:
[----:B---3--:R-:W2:Y:S01]  /*146c0*/  LDL R20, [R1+0x27138] ;  /* 0x0271380001147983 */ /* 0x008ea20000100800 */
[----:B------:R-:W-:Y:S01]  /*146d0*/  FMUL R18, R21, R21 ;  /* 0x0000001515127220 */ /* 0x000fe20000400000 */
[C---:B------:R-:W-:Y:S01]  /*146e0*/  LOP3.LUT R6, R9.reuse, 0x1, RZ, 0xc0, !PT ;  /* 0x0000000109067812 */ /* 0x040fe200078ec0ff */
        /* <DEDUP_REMOVED lines=34> */
.L_x_256:
[----:B0-----:R-:W-:Y:S01]  /*14910*/  MOV R8, UR8 ;  /* 0x0000000800087c02 */ /* 0x001fe20008000f00 */
        /* <DEDUP_REMOVED lines=28> */
[C---:B------:R-:W-:Y:S01]  /*14ae0*/  SHF.L.W.U32.HI R7, R6.reuse, 0x2, R5 ;  /* 0x0000000206077819 */ /* 0x040fe20000010e05 */
[----:B------:R-:W-:-:S03]  /*14af0*/  IMAD.SHL.U32 R6, R6, 0x4, RZ ;  /* 0x0000000406067824 */ /* 0x000fc600078e00ff */
[----:B------:R-:W-:Y:S02]  /*14b00*/  SHF.R.S32.HI R8, RZ, 0x1f, R7 ;  /* 0x0000001fff087819 */ /* 0x000fe40000011407 */
[----:B------:R-:W-:Y:S02]  /*14b10*/  LOP3.LUT R18, R7, R18, RZ, 0x3c, !PT ;  /* 0x0000001207127212 */ /* 0x000fe400078e3cff */
[C---:B------:R-:W-:Y:S02]  /*14b20*/  LOP3.LUT R12, R8.reuse, R6, RZ, 0x3c, !PT ;  /* 0x00000006080c7212 */ /* 0x040fe400078e3cff */
[----:B------:R-:W-:Y:S02]  /*14b30*/  LOP3.LUT R13, R8, R7, RZ, 0x3c, !PT ;  /* 0x00000007080d7212 */ /* 0x000fe400078e3cff */
[----:B------:R-:W-:Y:S02]  /*14b40*/  SHF.R.U32.HI R6, RZ, 0x1e, R5 ;  /* 0x0000001eff067819 */ /* 0x000fe40000011605 */
[----:B------:R-:W-:-:S02]  /*14b50*/  ISETP.GE.AND P1, PT, R18, RZ, PT ;  /* 0x000000ff1200720c */ /* 0x000fc40003f26270 */
[----:B------:R-:W1:Y:S01]  /*14b60*/  I2F.F64.S64 R12, R12 ;  /* 0x0000000c000c7312 */ /* 0x000e620000301c00 */
[----:B------:R-:W-:-:S04]  /*14b70*/  LEA.HI R7, R7, R6, RZ, 0x1 ;  /* 0x0000000607077211 */ /* 0x000fc800078f08ff */
[----:B------:R-:W-:-:S04]  /*14b80*/  IADD3 R5, PT, PT, -R7, RZ, RZ ;  /* 0x000000ff07057210 */ /* 0x000fc80007ffe1ff */
[----:B------:R-:W-:Y:S01]  /*14b90*/  @!P0 MOV R7, R5 ;  /* 0x0000000500078202 */ /* 0x000fe20000000f00 */
[----:B-1----:R-:W-:-:S10]  /*14ba0*/  DMUL R8, R12, UR4 ;  /* 0x000000040c087c28 */ /* 0x002fd40008000000 */
[----:B------:R-:W0:Y:S02]  /*14bb0*/  F2F.F32.F64 R8, R8 ;  /* 0x0000000800087310 */ /* 0x000e240000301000 */
[----:B0-----:R-:W-:Y:S01]  /*14bc0*/  FSEL R10, -R8, R8, !P1 ;  /* 0x00000008080a7208 */ /* 0x001fe20004800100 */
[----:B------:R-:W-:Y:S06]  /*14bd0*/  BRA `(.L_x_254) ;  /* 0x0000000000087947 */ /* 0x000fec0003800000 */
.L_x_255:
[----:B------:R-:W-:Y:S01]  /*14be0*/  FMUL R10, RZ, R18 ;  /* 0x00000012ff0a7220 */ /* 0x000fe20000400000 */
[----:B------:R-:W-:-:S07]  /*14bf0*/  IMAD.MOV.U32 R7, RZ, RZ, RZ ;  /* 0x000000ffff077224 */ /* 0x000fce00078e00ff */
.L_x_254:
[----:B------:R-:W-:Y:S05]  /*14c00*/  BSYNC.RECONVERGENT B0 ;  /* 0x0000000000007941 */ /* 0x000fea0003800200 */
.L_x_253:
        /* <DEDUP_REMOVED lines=34> */
[----:B------:R-:W-:Y:S02]  /*14e30*/  HFMA2 R8, -RZ, RZ, 0, 0 ;  /* 0x00000000ff087431 */ /* 0x000fe400000001ff */
[----:B------:R-:W-:Y:S01]  /*14e40*/  IMAD.MOV.U32 R5, RZ, RZ, R1 ;  /* 0x000000ffff057224 */ /* 0x000fe200078e0001 */
[----:B------:R-:W0:Y:S01]  /*14e50*/  LDCU.64 UR8, c[0x4][0x1a8] ;  /* 0x01003500ff0877ac */ /* 0x000e220008000a00 */
[----:B------:R-:W-:Y:S01]  /*14e60*/  LOP3.LUT R9, R6, 0x80000000, RZ, 0xfc, !PT ;  /* 0x8000000006097812 */ /* 0x000fe200078efcff */
[----:B------:R-:W-:Y:S01]  /*14e70*/  UMOV UR5, URZ ;  /* 0x000000ff00057c82 */ /* 0x000fe20008000000 */
[----:B------:R-:W-:-:S05]  /*14e80*/  UMOV UR4, URZ ;  /* 0x000000ff00047c82 */ /* 0x000fca0008000000 */
.L_x_260:
[----:B0-----:R-:W-:Y:S02]  /*14e90*/  MOV R12, UR8 ;  /* 0x00000008000c7c02 */ /* 0x001fe40008000f00 */
        /* <DEDUP_REMOVED lines=44> */
.L_x_259:
[----:B------:R-:W-:Y:S02]  /*15160*/  HFMA2 R9, -RZ, RZ, 0, 0 ;  /* 0x00000000ff097431 */ /* 0x000fe400000001ff */
[----:B------:R-:W-:-:S07]  /*15170*/  FMUL R10, RZ, R19 ;  /* 0x00000013ff0a7220 */ /* 0x000fce0000400000 */
.L_x_258:
[----:B------:R-:W-:Y:S05]  /*15180*/  BSYNC.RECONVERGENT B0 ;  /* 0x0000000000007941 */ /* 0x000fea0003800200 */
.L_x_257:
[----:B---3--:R-:W2:Y:S01]  /*15190*/  LDL R20, [R1+0x27140] ;  /* 0x0271400001147983 */ /* 0x008ea20000100800 */
        /* <DEDUP_REMOVED lines=8> */
[----:B------:R-:W-:-:S02]  /*15220*/  LOP3.LUT P1, RZ, R9, 0x2, RZ, 0xc0, !PT ;  /* 0x0000000209ff7812 */ /* 0x000fc4000782c0ff */
[----:B------:R-:W0:Y:S01]  /*15230*/  F2I.NTZ R7, R7 ;  /* 0x0000000700077305 */ /* 0x000e220000203100 */
[----:B------:R-:W-:Y:S02]  /*15240*/  FSEL R6, R6, -0.00019574658654164522886, P0 ;  /* 0xb94d415306067808 */ /* 0x000fe40000000000 */
[----:B------:R-:W-:Y:S02]  /*15250*/  FSEL R8, R2, 0.041666727513074874878, !P0 ;  /* 0x3d2aaabb02087808 */ /* 0x000fe40004000000 */
        /* <DEDUP_REMOVED lines=24> */
.L_x_264:
        /* <DEDUP_REMOVED lines=38> */
[----:B------:R-:W-:-:S05]  /*15640*/  LEA.HI R7, R7, R6, RZ, 0x1 ;  /* 0x0000000607077211 */ /* 0x000fca00078f08ff */
[----:B------:R-:W-:-:S05]  /*15650*/  IMAD.MOV R5, RZ, RZ, -R7 ;  /* 0x000000ffff057224 */ /* 0x000fca00078e0a07 */
[----:B------:R-:W-:Y:S01]  /*15660*/  @!P0 MOV R7, R5 ;  /* 0x0000000500078202 */ /* 0x000fe20000000f00 */
[----:B-1----:R-:W-:-:S10]  /*15670*/  DMUL R8, R12, UR4 ;  /* 0x000000040c087c28 */ /* 0x002fd40008000000 */
[----:B------:R-:W0:Y:S02]  /*15680*/  F2F.F32.F64 R8, R8 ;  /* 0x0000000800087310 */ /* 0x000e240000301000 */
[----:B0-----:R-:W-:Y:S01]  /*15690*/  FSEL R10, -R8, R8, !P1 ;  /* 0x00000008080a7208 */ /* 0x001fe20004800100 */
[----:B------:R-:W-:Y:S06]  /*156a0*/  BRA `(.L_x_262) ;  /* 0x0000000000087947 */ /* 0x000fec0003800000 */
.L_x_263:
[----:B------:R-:W-:Y:S02]  /*156b0*/  HFMA2 R7, -RZ, RZ, 0, 0 ;  /* 0x00000000ff077431 */ /* 0x000fe400000001ff */
[----:B------:R-:W-:-:S07]  /*156c0*/  FMUL R10, RZ, R18 ;  /* 0x00000012ff0a7220 */ /* 0x000fce0000400000 */
.L_x_262:
[----:B------:R-:W-:Y:S05]  /*156d0*/  BSYNC.RECONVERGENT B0 ;  /* 0x0000000000007941 */ /* 0x000fea0003800200 */
.L_x_261:
        /* <DEDUP_REMOVED lines=40> */
.L_x_268:
        /* <DEDUP_REMOVED lines=32> */
[----:B0-----:R-:W-:Y:S02]  /*15b60*/  SHF.R.U32.HI R8, RZ, 0x1e, R5 ;  /* 0x0000001eff087819 */ /* 0x001fe40000011605 */
        /* <DEDUP_REMOVED lines=12> */
.L_x_267:
[----:B------:R-:W-:Y:S01]  /*15c30*/  FMUL R10, RZ, R21 ;  /* 0x00000015ff0a7220 */ /* 0x000fe20000400000 */
[----:B------:R-:W-:-:S07]  /*15c40*/  MOV R9, RZ ;  /* 0x000000ff00097202 */ /* 0x000fce0000000f00 */
.L_x_266:
[----:B------:R-:W-:Y:S05]  /*15c50*/  BSYNC.RECONVERGENT B0 ;  /* 0x0000000000007941 */ /* 0x000fea0003800200 */
.L_x_265:
        /* <DEDUP_REMOVED lines=37> */
.L_x_272:
        /* <DEDUP_REMOVED lines=45> */
.L_x_271:
[----:B------:R-:W-:Y:S01]  /*16180*/  FMUL R10, RZ, R18 ;  /* 0x00000012ff0a7220 */ /* 0x000fe20000400000 */
[----:B------:R-:W-:-:S07]  /*16190*/  MOV R7, RZ ;  /* 0x000000ff00077202 */ /* 0x000fce0000000f00 */
.L_x_270:
[----:B------:R-:W-:Y:S05]  /*161a0*/  BSYNC.RECONVERGENT B0 ;  /* 0x0000000000007941 */ /* 0x000fea0003800200 */
.L_x_269:
        /* <DEDUP_REMOVED lines=40> */
.L_x_276:
        /* <DEDUP_REMOVED lines=45> */
.L_x_275:
[----:B------:R-:W-:Y:S01]  /*16700*/  FMUL R10, RZ, R19 ;  /* 0x00000013ff0a7220 */ /* 0x000fe20000400000 */
[----:B------:R-:W-:-:S07]  /*16710*/  IMAD.MOV.U32 R9, RZ, RZ, RZ ;  /* 0x000000ffff097224 */ /* 0x000fce00078e00ff */
.L_x_274:
[----:B------:R-:W-:Y:S05]  /*16720*/  BSYNC.RECONVERGENT B0 ;  /* 0x0000000000007941 */ /* 0x000fea0003800200 */
.L_x_273:
        /* <DEDUP_REMOVED lines=37> */
.L_x_280:
        /* <DEDUP_REMOVED lines=45> */
.L_x_279:
[----:B------:R-:W-:Y:S01]  /*16c50*/  FMUL R10, RZ, R18 ;  /* 0x00000012ff0a7220 */ /* 0x000fe20000400000 */
[----:B------:R-:W-:-:S07]  /*16c60*/  IMAD.MOV.U32 R7, RZ, RZ, RZ ;  /* 0x000000ffff077224 */ /* 0x000fce00078e00ff */
.L_x_278:
[----:B------:R-:W-:Y:S05]  /*16c70*/  BSYNC.RECONVERGENT B0 ;  /* 0x0000000000007941 */ /* 0x000fea0003800200 */
.L_x_277:
        /* <DEDUP_REMOVED lines=40> */
.L_x_284:
        /* <DEDUP_REMOVED lines=45> */
.L_x_283:
[----:B------:R-:W-:Y:S02]  /*171d0*/  HFMA2 R9, -RZ, RZ, 0, 0 ;  /* 0x00000000ff097431 */ /* 0x000fe400000001ff */
[----:B------:R-:W-:-:S07]  /*171e0*/  FMUL R10, RZ, R21 ;  /* 0x00000015ff0a7220 */ /* 0x000fce0000400000 */
.L_x_282:
[----:B------:R-:W-:Y:S05]  /*171f0*/  BSYNC.RECONVERGENT B0 ;  /* 0x0000000000007941 */ /* 0x000fea0003800200 */
.L_x_281:
        /* <DEDUP_REMOVED lines=37> */
.L_x_288:
        /* <DEDUP_REMOVED lines=45> */
.L_x_287:
[----:B------:R-:W-:Y:S02]  /*17720*/  HFMA2 R7, -RZ, RZ, 0, 0 ;  /* 0x00000000ff077431 */ /* 0x000fe400000001ff */
[----:B------:R-:W-:-:S07]  /*17730*/  FMUL R10, RZ, R18 ;  /* 0x00000012ff0a7220 */ /* 0x000fce0000400000 */
.L_x_286:
[----:B------:R-:W-:Y:S05]  /*17740*/  BSYNC.RECONVERGENT B0 ;  /* 0x0000000000007941 */ /* 0x000fea0003800200 */
.L_x_285:
        /* <DEDUP_REMOVED lines=40> */
.L_x_292:
        /* <DEDUP_REMOVED lines=45> */
.L_x_291:
[----:B------:R-:W-:Y:S01]  /*17ca0*/  FMUL R10, RZ, R19 ;  /* 0x00000013ff0a7220 */ /* 0x000fe20000400000 */
[----:B------:R-:W-:-:S07]  /*17cb0*/  MOV R9, RZ ;  /* 0x000000ff00097202 */ /* 0x000fce0000000f00 */
.L_x_290:
[----:B------:R-:W-:Y:S05]  /*17cc0*/  BSYNC.RECONVERGENT B0 ;  /* 0x0000000000007941 */ /* 0x000fea0003800200 */
.L_x_289:
        /* <DEDUP_REMOVED lines=37> */
.L_x_296:
        /* <DEDUP_REMOVED lines=45> */
.L_x_295:
[----:B------:R-:W-:Y:S01]  /*181f0*/  FMUL R10, RZ, R18 ;  /* 0x00000012ff0a7220 */ /* 0x000fe20000400000 */
[----:B------:R-:W-:-:S07]  /*18200*/  MOV R7, RZ ;  /* 0x000000ff00077202 */ /* 0x000fce0000000f00 */
.L_x_294:
[----:B------:R-:W-:Y:S05]  /*18210*/  BSYNC.RECONVERGENT B0 ;  /* 0x0000000000007941 */ /* 0x000fea0003800200 */
.L_x_293:
[----:B------:R-:W2:Y:S01]  /*18220*/  LDL R13, [R1+0x27164] ;  /* 0x02716400010d7983 */ /* 0x000ea20000100800 */
[----:B------:R-:W-:Y:S01]  /*18230*/  FMUL R5, R10, R10 ;  /* 0x0000000a0a057220 */ /* 0x000fe20000400000 */
[----:B------:R-:W-:Y:S01]  /*18240*/  LOP3.LUT R6, R7, 0x1, RZ, 0xc0, !PT ;  /* 0x0000000107067812 */ /* 0x000fe200078ec0ff */
[----:B------:R-:W-:Y:S01]  /*18250*/  FMUL R9, R21, 0.63661974668502807617 ;  /* 0x3f22f98315097820 */ /* 0x000fe20000400000 */
[----:B------:R-:W-:Y:S01]  /*18260*/  LOP3.LUT P1, RZ, R7, 0x2, RZ, 0xc0, !PT ;  /* 0x0000000207ff7812 */ /* 0x000fe2000782c0ff */
[----:B------:R-:W-:Y:S01]  /*18270*/  FFMA R8, R5, R0, -0.0013887860113754868507 ;  /* 0xbab607ed05087423 */ /* 0x000fe20000000000 */
[----:B------:R-:W-:Y:S01]  /*18280*/  ISETP.NE.U32.AND P0, PT, R6, 0x1, PT ;  /* 0x000000010600780c */ /* 0x000fe20003f05070 */
[----:B------:R0:W-:Y:S01]  /*18290*/  STG.E desc[UR6][R14.64+0x40], R19 ;  /* 0x000040130e007986 */ /* 0x0001e2000c101906 */
[----:B------:R-:W-:Y:S01]  /*182a0*/  BSSY.RECONVERGENT B0, `(.L_x_297) ;  /* 0x000004f000007945 */ /* 0x000fe20003800200 */
[----:B------:R-:W1:Y:S01]  /*182b0*/  F2I.NTZ R9, R9 ;  /* 0x0000000900097305 */ /* 0x000e620000203100 */
        /* <DEDUP_REMOVED lines=11> */
[----:B-1----:R-:W-:-:S03]  /*18370*/  I2FP.F32.S32 R6, R9 ;  /* 0x0000000900067245 */ /* 0x002fc60000201400 */
[----:B------:R-:W-:Y:S02]  /*18380*/  @P1 FADD R5, RZ, -R5 ;  /* 0x80000005ff051221 */ /* 0x000fe40000000000 */
[C---:B------:R-:W-:Y:S02]  /*18390*/  FFMA R7, R6.reuse, -1.5707962512969970703, R21 ;  /* 0xbfc90fda06077823 */ /* 0x040fe40000000015 */
[----:B------:R-:W-:Y:S02]  /*183a0*/  FMUL R5, R5, 0.20000000298023223877 ;  /* 0x3e4ccccd05057820 */ /* 0x000fe40000400000 */
[----:B------:R-:W-:Y:S02]  /*183b0*/  FFMA R7, R6, -7.5497894158615963534e-08, R7 ;  /* 0xb3a2216806077823 */ /* 0x000fe40000000007 */
[----:B------:R-:W-:Y:S02]  /*183c0*/  FFMA R5, R22, 1.0099999904632568359, R5 ;  /* 0x3f8147ae16057823 */ /* 0x000fe40000000005 */
[----:B------:R-:W-:Y:S01]  /*183d0*/  FFMA R8, R6, -5.3903029534742383927e-15, R7 ;  /* 0xa7c234c506087823 */ /* 0x000fe20000000007 */
[----:B--2---:R0:W-:Y:S01]  /*183e0*/  STG.E desc[UR6][R16.64+0x44], R13 ;  /* 0x0000440d10007986 */ /* 0x0041e2000c101906 */
[----:B------:R-:W-:Y:S01]  /*183f0*/  FADD R23, R5, R13 ;  /* 0x0000000d05177221 */ /* 0x000fe20000000000 */
[----:B------:R-:W-:Y:S06]  /*18400*/  @!P0 BRA `(.L_x_298) ;  /* 0x0000000000e08947 */ /* 0x000fec0003800000 */
[----:B------:R-:W-:-:S13]  /*18410*/  FSETP.NEU.AND P0, PT, |R21|, +INF , PT ;  /* 0x7f8000001500780b */ /* 0x000fda0003f0d200 */
[----:B------:R-:W-:Y:S05]  /*18420*/  @!P0 BRA `(.L_x_299) ;  /* 0x0000000000d08947 */ /* 0x000fea0003800000 */
[----:B------:R-:W-:Y:S01]  /*18430*/  SHF.L.U32 R6, R21, 0x8, RZ ;  /* 0x0000000815067819 */ /* 0x000fe200000006ff */
[----:B------:R-:W-:Y:S01]  /*18440*/  IMAD.MOV.U32 R8, RZ, RZ, RZ ;  /* 0x000000ffff087224 */ /* 0x000fe200078e00ff */
[----:B------:R-:W-:Y:S01]  /*18450*/  MOV R5, R1 ;  /* 0x0000000100057202 */ /* 0x000fe20000000f00 */
[----:B------:R-:W1:Y:S01]  /*18460*/  LDCU.64 UR8, c[0x4][0x1a8] ;  /* 0x01003500ff0877ac */ /* 0x000e620008000a00 */
[----:B------:R-:W-:Y:S01]  /*18470*/  LOP3.LUT R9, R6, 0x80000000, RZ, 0xfc, !PT ;  /* 0x8000000006097812 */ /* 0x000fe200078efcff */
[----:B------:R-:W-:Y:S01]  /*18480*/  UMOV UR5, URZ ;  /* 0x000000ff00057c82 */ /* 0x000fe20008000000 */
[----:B------:R-:W-:-:S05]  /*18490*/  UMOV UR4, URZ ;  /* 0x000000ff00047c82 */ /* 0x000fca0008000000 */
.L_x_300:
[----:B-1----:R-:W-:Y:S01]  /*184a0*/  MOV R12, UR8 ;  /* 0x00000008000c7c02 */ /* 0x002fe20008000f00 */
[----:B0-----:R-:W-:-:S05]  /*184b0*/  IMAD.U32 R13, RZ, RZ, UR9 ;  /* 0x00000009ff0d7e24 */ /* 0x001fca000f8e00ff */
        /* <DEDUP_REMOVED lines=43> */
.L_x_299:
[----:B------:R-:W-:Y:S01]  /*18770*/  FMUL R8, RZ, R21 ;  /* 0x00000015ff087220 */ /* 0x000fe20000400000 */
[----:B------:R-:W-:-:S07]  /*18780*/  IMAD.MOV.U32 R9, RZ, RZ, RZ ;  /* 0x000000ffff097224 */ /* 0x000fce00078e00ff */
.L_x_298:
[----:B------:R-:W-:Y:S05]  /*18790*/  BSYNC.RECONVERGENT B0 ;  /* 0x0000000000007941 */ /* 0x000fea0003800200 */
.L_x_297:
[----:B0-----:R0:W5:Y:S01]  /*187a0*/  LDL R19, [R1+0x27168] ;  /* 0x0271680001137983 */ /* 0x0011620000100800 */
        /* <DEDUP_REMOVED lines=10> */
[----:B------:R-:W1:Y:S01]  /*18850*/  F2I.NTZ R7, R7 ;  /* 0x0000000700077305 */ /* 0x000e620000203100 */
[----:B------:R-:W-:-:S02]  /*18860*/  FSEL R6, R6, -0.00019574658654164522886, P0 ;  /* 0xb94d415306067808 */ /* 0x000fc40000000000 */
[----:B------:R-:W-:Y:S01]  /*18870*/  FSEL R12, -R3, -0.4999999701976776123, !P0 ;  /* 0xbeffffff030c7808 */ /* 0x000fe20004000100 */
[----:B------:R-:W-:Y:S02]  /*18880*/  FMUL R3, R23, 0.30000001192092895508 ;  /* 0x3e99999a17037820 */ /* 0x000fe40000400000 */
[C---:B------:R-:W-:Y:S01]  /*18890*/  FFMA R6, R5.reuse, R6, R2 ;  /* 0x0000000605067223 */ /* 0x040fe20000000002 */
[----:B------:R-:W-:Y:S02]  /*188a0*/  FSEL R2, R8, 1, !P0 ;  /* 0x3f80000008027808 */ /* 0x000fe40004000000 */
[----:B------:R-:W-:Y:S01]  /*188b0*/  FSETP.GE.AND P0, PT, R10, 105615, PT ;  /* 0x47ce47800a00780b */ /* 0x000fe20003f06000 */
[C---:B------:R-:W-:Y:S02]  /*188c0*/  FFMA R6, R5.reuse, R6, R12 ;  /* 0x0000000605067223 */ /* 0x040fe4000000000c */
[----:B------:R-:W-:Y:S01]  /*188d0*/  FFMA R5, R5, R2, RZ ;  /* 0x0000000205057223 */ /* 0x000fe200000000ff */
[----:B-1----:R-:W-:-:S03]  /*188e0*/  I2FP.F32.S32 R9, R7 ;  /* 0x0000000700097245 */ /* 0x002fc60000201400 */
[----:B------:R-:W-:Y:S02]  /*188f0*/  FFMA R2, R5, R6, R2 ;  /* 0x0000000605027223 */ /* 0x000fe40000000002 */
        /* <DEDUP_REMOVED lines=15> */
.L_x_304:
        /* <DEDUP_REMOVED lines=31> */
[----:B------:R-:W-:Y:S02]  /*18be0*/  SHF.R.U32.HI R2, RZ, 0x1e, R2 ;  /* 0x0000001eff027819 */ /* 0x000fe40000011602 */
[----:B------:R-:W-:-:S02]  /*18bf0*/  SHF.R.S32.HI R6, RZ, 0x1f, R7 ;  /* 0x0000001fff067819 */ /* 0x000fc40000011407 */
[C---:B------:R-:W-:Y:S02]  /*18c00*/  LOP3.LUT R10, R7.reuse, R10, RZ, 0x3c, !PT ;  /* 0x0000000a070a7212 */ /* 0x040fe400078e3cff */
        /* <DEDUP_REMOVED lines=11> */
.L_x_303:
[----:B------:R-:W-:Y:S01]  /*18cc0*/  FMUL R5, RZ, R10 ;  /* 0x0000000aff057220 */ /* 0x000fe20000400000 */
[----:B------:R-:W-:-:S07]  /*18cd0*/  IMAD.MOV.U32 R7, RZ, RZ, RZ ;  /* 0x000000ffff077224 */ /* 0x000fce00078e00ff */
.L_x_302:
[----:B------:R-:W-:Y:S05]  /*18ce0*/  BSYNC.RECONVERGENT B0 ;  /* 0x0000000000007941 */ /* 0x000fea0003800200 */
.L_x_301:
[----:B------:R-:W2:Y:S01]  /*18cf0*/  LDL R9, [R1+0x2716c] ;  /* 0x02716c0001097983 */ /* 0x000ea20000100800 */
[----:B------:R-:W-:Y:S01]  /*18d00*/  FMUL R3, R5, R5 ;  /* 0x0000000505037220 */ /* 0x000fe20000400000 */
[C---:B------:R-:W-:Y:S02]  /*18d10*/  LOP3.LUT R2, R7.reuse, 0x1, RZ, 0xc0, !PT ;  /* 0x0000000107027812 */ /* 0x040fe400078ec0ff */
[----:B------:R-:W-:Y:S01]  /*18d20*/  LOP3.LUT P1, RZ, R7, 0x2, RZ, 0xc0, !PT ;  /* 0x0000000207ff7812 */ /* 0x000fe2000782c0ff */
[----:B------:R-:W-:Y:S01]  /*18d30*/  FFMA R0, R3, R0, -0.0013887860113754868507 ;  /* 0xbab607ed03007423 */ /* 0x000fe20000000000 */
[----:B------:R-:W-:Y:S01]  /*18d40*/  ISETP.NE.U32.AND P0, PT, R2, 0x1, PT ;  /* 0x000000010200780c */ /* 0x000fe20003f05070 */
[----:B------:R-:W-:Y:S03]  /*18d50*/  STG.E desc[UR6][R14.64+0x48], R21 ;  /* 0x000048150e007986 */ /* 0x000fe6000c101906 */
[----:B------:R-:W-:Y:S01]  /*18d60*/  FSEL R4, R4, 0.0083327032625675201416, !P0 ;  /* 0x3c0885e404047808 */ /* 0x000fe20004000000 */
[----:B------:R-:W-:Y:S01]  /*18d70*/  STG.E desc[UR6][R14.64+0x4c], R23 ;  /* 0x00004c170e007986 */ /* 0x000fe2000c101906 */
[----:B------:R-:W-:-:S02]  /*18d80*/  FSEL R0, R0, -0.00019574658654164522886, !P0 ;  /* 0xb94d415300007808 */ /* 0x000fc40004000000 */
[----:B------:R-:W-:Y:S01]  /*18d90*/  FSEL R11, -R11, -0.16666662693023681641, !P0 ;  /* 0xbe2aaaa80b0b7808 */ /* 0x000fe20004000100 */
[----:B-----5:R-:W-:Y:S02]  /*18da0*/  STG.E desc[UR6][R16.64+0x48], R19 ;  /* 0x0000481310007986 */ /* 0x020fe4000c101906 */
[----:B------:R-:W-:Y:S01]  /*18db0*/  FFMA R4, R3, R0, R4 ;  /* 0x0000000003047223 */ /* 0x000fe20000000004 */
[----:B------:R-:W-:Y:S01]  /*18dc0*/  FSEL R0, R5, 1, P0 ;  /* 0x3f80000005007808 */ /* 0x000fe20000000000 */
[----:B------:R-:W-:Y:S02]  /*18dd0*/  FADD R5, -R18, R19 ;  /* 0x0000001312057221 */ /* 0x000fe40000000100 */
[C---:B------:R-:W-:Y:S02]  /*18de0*/  FFMA R4, R3.reuse, R4, R11 ;  /* 0x0000000403047223 */ /* 0x040fe4000000000b */
[----:B------:R-:W-:-:S04]  /*18df0*/  FFMA R3, R3, R0, RZ ;  /* 0x0000000003037223 */ /* 0x000fc800000000ff */
[----:B------:R-:W-:-:S04]  /*18e00*/  FFMA R0, R3, R4, R0 ;  /* 0x0000000403007223 */ /* 0x000fc80000000000 */
[----:B------:R-:W-:-:S04]  /*18e10*/  @P1 FADD R0, RZ, -R0 ;  /* 0x80000000ff001221 */ /* 0x000fc80000000000 */
[----:B------:R-:W-:-:S04]  /*18e20*/  FMUL R0, R0, 0.20000000298023223877 ;  /* 0x3e4ccccd00007820 */ /* 0x000fc80000400000 */
[----:B------:R-:W-:-:S04]  /*18e30*/  FFMA R0, R23, 1.0099999904632568359, R0 ;  /* 0x3f8147ae17007823 */ /* 0x000fc80000000000 */
[----:B--2---:R-:W-:Y:S01]  /*18e40*/  FADD R3, R0, R9 ;  /* 0x0000000900037221 */ /* 0x004fe20000000000 */
[----:B------:R-:W-:Y:S04]  /*18e50*/  STG.E desc[UR6][R16.64+0x4c], R9 ;  /* 0x00004c0910007986 */ /* 0x000fe8000c101906 */
[----:B------:R-:W-:Y:S04]  /*18e60*/  STG.E desc[UR6][R14.64+0x50], R5 ;  /* 0x000050050e007986 */ /* 0x000fe8000c101906 */
[----:B------:R-:W-:Y:S01]  /*18e70*/  STG.E desc[UR6][R14.64+0x54], R3 ;  /* 0x000054030e007986 */ /* 0x000fe2000c101906 */
[----:B------:R-:W-:Y:S05]  /*18e80*/  EXIT ;  /* 0x000000000000794d */ /* 0x000fea0003800000 */
        .weak           $__internal_0_$__cuda_sm20_sqrt_rn_f32_slowpath
        .type           $__internal_0_$__cuda_sm20_sqrt_rn_f32_slowpath,@function
        .size           $__internal_0_$__cuda_sm20_sqrt_rn_f32_slowpath,($__internal_1_$__cuda_sm3x_div_rn_noftz_f32_slowpath - $__internal_0_$__cuda_sm20_sqrt_rn_f32_slowpath)
$__internal_0_$__cuda_sm20_sqrt_rn_f32_slowpath:
[----:B------:R-:W-:-:S13]  /*18e90*/  LOP3.LUT P0, RZ, R8, 0x7fffffff, RZ, 0xc0, !PT ;  /* 0x7fffffff08ff7812 */ /* 0x000fda000780c0ff */
[----:B------:R-:W-:Y:S01]  /*18ea0*/  @!P0 MOV R9, R8 ;  /* 0x0000000800098202 */ /* 0x000fe20000000f00 */
[----:B------:R-:W-:Y:S06]  /*18eb0*/  @!P0 BRA `(.L_x_305) ;  /* 0x0000000000408947 */ /* 0x000fec0003800000 */
[----:B------:R-:W-:-:S13]  /*18ec0*/  FSETP.GEU.FTZ.AND P0, PT, R8, RZ, PT ;  /* 0x000000ff0800720b */ /* 0x000fda0003f1e000 */
[----:B------:R-:W-:Y:S01]  /*18ed0*/  @!P0 MOV R9, 0x7fffffff ;  /* 0x7fffffff00098802 */ /* 0x000fe20000000f00 */
[----:B------:R-:W-:Y:S06]  /*18ee0*/  @!P0 BRA `(.L_x_305) ;  /* 0x0000000000348947 */ /* 0x000fec0003800000 */
[----:B------:R-:W-:-:S13]  /*18ef0*/  FSETP.GTU.FTZ.AND P0, PT, |R8|, +INF , PT ;  /* 0x7f8000000800780b */ /* 0x000fda0003f1c200 */
[----:B------:R-:W-:Y:S01]  /*18f00*/  @P0 FADD.FTZ R9, R8, 1 ;  /* 0x3f80000008090421 */ /* 0x000fe20000010000 */
[----:B------:R-:W-:Y:S06]  /*18f10*/  @P0 BRA `(.L_x_305) ;  /* 0x0000000000280947 */ /* 0x000fec0003800000 */
[----:B------:R-:W-:-:S13]  /*18f20*/  FSETP.NEU.FTZ.AND P0, PT, |R8|, +INF , PT ;  /* 0x7f8000000800780b */ /* 0x000fda0003f1d200 */
[----:B------:R-:W-:-:S04]  /*18f30*/  @P0 FFMA R34, R8, 1.84467440737095516160e+19, RZ ;  /* 0x5f80000008220823 */ /* 0x000fc800000000ff */
[----:B------:R-:W0:Y:S02]  /*18f40*/  @P0 MUFU.RSQ R9, R34 ;  /* 0x0000002200090308 */ /* 0x000e240000001400 */
[----:B0-----:R-:W-:Y:S01]  /*18f50*/  @P0 FMUL.FTZ R225, R34, R9 ;  /* 0x0000000922e10220 */ /* 0x001fe20000410000 */
[----:B------:R-:W-:Y:S01]  /*18f60*/  @P0 FMUL.FTZ R38, R9, 0.5 ;  /* 0x3f00000009260820 */ /* 0x000fe20000410000 */
[----:B------:R-:W-:Y:S02]  /*18f70*/  @!P0 IMAD.MOV.U32 R9, RZ, RZ, R8 ;  /* 0x000000ffff098224 */ /* 0x000fe400078e0008 */
[----:B------:R-:W-:-:S04]  /*18f80*/  @P0 FADD.FTZ R36, -R225, -RZ ;  /* 0x800000ffe1240221 */ /* 0x000fc80000010100 */
[----:B------:R-:W-:-:S04]  /*18f90*/  @P0 FFMA R36, R225, R36, R34 ;  /* 0x00000024e1240223 */ /* 0x000fc80000000022 */
[----:B------:R-:W-:-:S04]  /*18fa0*/  @P0 FFMA R36, R36, R38, R225 ;  /* 0x0000002624240223 */ /* 0x000fc800000000e1 */
[----:B------:R-:W-:-:S07]  /*18fb0*/  @P0 FMUL.FTZ R9, R36, 2.3283064365386962891e-10 ;  /* 0x2f80000024090820 */ /* 0x000fce0000410000 */
.L_x_305:
[----:B------:R-:W-:Y:S01]  /*18fc0*/  MOV R34, R9 ;  /* 0x0000000900227202 */ /* 0x000fe20000000f00 */
[----:B------:R-:W-:Y:S01]  /*18fd0*/  IMAD.MOV.U32 R9, RZ, RZ, 0x0 ;  /* 0x00000000ff097424 */ /* 0x000fe200078e00ff */
[----:B------:R-:W-:-:S04]  /*18fe0*/  MOV R8, R40 ;  /* 0x0000002800087202 */ /* 0x000fc80000000f00 */
[----:B------:R-:W-:Y:S05]  /*18ff0*/  RET.REL.NODEC R8 `(_Z19computeStateAndLossPfS_S_P17curandStateXORWOW) ;  /* 0xfffffe7008007950 */ /* 0x000fea0003c3ffff */
        .weak           $__internal_1_$__cuda_sm3x_div_rn_noftz_f32_slowpath
        .type           $__internal_1_$__cuda_sm3x_div_rn_noftz_f32_slowpath,@function
        .size           $__internal_1_$__cuda_sm3x_div_rn_noftz_f32_slowpath,(.L_x_328 - $__internal_1_$__cuda_sm3x_div_rn_noftz_f32_slowpath)
$__internal_1_$__cuda_sm3x_div_rn_noftz_f32_slowpath:
[----:B------:R-:W-:Y:S01]  /*19000*/  SHF.R.U32.HI R231, RZ, 0x17, R227 ;  /* 0x00000017ffe77819 */ /* 0x000fe200000116e3 */
[----:B------:R-:W-:Y:S01]  /*19010*/  BSSY.RECONVERGENT B2, `(.L_x_306) ;  /* 0x0000064000027945 */ /* 0x000fe20003800200 */
[----:B------:R-:W-:Y:S01]  /*19020*/  SHF.R.U32.HI R8, RZ, 0x17, R9 ;  /* 0x00000017ff087819 */ /* 0x000fe20000011609 */
[----:B------:R-:W-:Y:S01]  /*19030*/  IMAD.MOV.U32 R232, RZ, RZ, 0x42c80000 ;  /* 0x42c80000ffe87424 */ /* 0x000fe200078e00ff */
[----:B------:R-:W-:Y:S02]  /*19040*/  LOP3.LUT R231, R231, 0xff, RZ, 0xc0, !PT ;  /* 0x000000ffe7e77812 */ /* 0x000fe400078ec0ff */
[----:B------:R-:W-:Y:S02]  /*19050*/  LOP3.LUT R236, R8, 0xff, RZ, 0xc0, !PT ;  /* 0x000000ff08ec7812 */ /* 0x000fe400078ec0ff */
[----:B------:R-:W-:Y:S02]  /*19060*/  IADD3 R233, PT, PT, R231, -0x1, RZ ;  /* 0xffffffffe7e97810 */ /* 0x000fe40007ffe0ff */
[----:B------:R-:W-:-:S02]  /*19070*/  IADD3 R234, PT, PT, R236, -0x1, RZ ;  /* 0xffffffffecea7810 */ /* 0x000fc40007ffe0ff */
[----:B------:R-:W-:-:S04]  /*19080*/  ISETP.GT.U32.AND P0, PT, R233, 0xfd, PT ;  /* 0x000000fde900780c */ /* 0x000fc80003f04070 */
[----:B------:R-:W-:-:S13]  /*19090*/  ISETP.GT.U32.OR P0, PT, R234, 0xfd, P0 ;  /* 0x000000fdea00780c */ /* 0x000fda0000704470 */
[----:B------:R-:W-:Y:S01]  /*190a0*/  @!P0 MOV R229, RZ ;  /* 0x000000ff00e58202 */ /* 0x000fe20000000f00 */
[----:B------:R-:W-:Y:S06]  /*190b0*/  @!P0 BRA `(.L_x_307) ;  /* 0x0000000000608947 */ /* 0x000fec0003800000 */
[----:B------:R-:W-:Y:S01]  /*190c0*/  HFMA2 R8, -RZ, RZ, 3.390625, 0 ;  /* 0x42c80000ff087431 */ /* 0x000fe200000001ff */
[----:B------:R-:W-:-:S04]  /*190d0*/  FSETP.GTU.FTZ.AND P0, PT, |R9|, +INF , PT ;  /* 0x7f8000000900780b */ /* 0x000fc80003f1c200 */
[----:B------:R-:W-:-:S04]  /*190e0*/  FSETP.GTU.FTZ.AND P1, PT, |R8|, +INF , PT ;  /* 0x7f8000000800780b */ /* 0x000fc80003f3c200 */
[----:B------:R-:W-:-:S13]  /*190f0*/  PLOP3.LUT P0, PT, P0, P1, PT, 0xf8, 0x8f ;  /* 0x00000000008f781c */ /* 0x000fda0000703f70 */
[----:B------:R-:W-:Y:S05]  /*19100*/  @P0 BRA `(.L_x_308) ;  /* 0x00000004004c0947 */ /* 0x000fea0003800000 */
[----:B------:R-:W-:-:S13]  /*19110*/  LOP3.LUT P0, RZ, R232, 0x7fffffff, R9, 0xc8, !PT ;  /* 0x7fffffffe8ff7812 */ /* 0x000fda000780c809 */
[----:B------:R-:W-:Y:S05]  /*19120*/  @!P0 BRA `(.L_x_309) ;  /* 0x00000004003c8947 */ /* 0x000fea0003800000 */
[C---:B------:R-:W-:Y:S02]  /*19130*/  FSETP.NEU.FTZ.AND P3, PT, |R9|.reuse, +INF , PT ;  /* 0x7f8000000900780b */ /* 0x040fe40003f7d200 */
[----:B------:R-:W-:Y:S02]  /*19140*/  FSETP.NEU.FTZ.AND P1, PT, |R8|, +INF , PT ;  /* 0x7f8000000800780b */ /* 0x000fe40003f3d200 */
[----:B------:R-:W-:-:S11]  /*19150*/  FSETP.NEU.FTZ.AND P0, PT, |R9|, +INF , PT ;  /* 0x7f8000000900780b */ /* 0x000fd60003f1d200 */
[----:B------:R-:W-:Y:S05]  /*19160*/  @!P1 BRA !P3, `(.L_x_309) ;  /* 0x00000004002c9947 */ /* 0x000fea0005800000 */
[----:B------:R-:W-:-:S04]  /*19170*/  LOP3.LUT P3, RZ, R9, 0x7fffffff, RZ, 0xc0, !PT ;  /* 0x7fffffff09ff7812 */ /* 0x000fc8000786c0ff */
[----:B------:R-:W-:-:S13]  /*19180*/  PLOP3.LUT P1, PT, P1, P3, PT, 0x2f, 0xf2 ;  /* 0x0000000000f2781c */ /* 0x000fda0000f26577 */
[----:B------:R-:W-:Y:S05]  /*19190*/  @P1 BRA `(.L_x_310) ;  /* 0x0000000400181947 */ /* 0x000fea0003800000 */
[----:B------:R-:W-:-:S04]  /*191a0*/  LOP3.LUT P1, RZ, R232, 0x7fffffff, RZ, 0xc0, !PT ;  /* 0x7fffffffe8ff7812 */ /* 0x000fc8000782c0ff */
[----:B------:R-:W-:-:S13]  /*191b0*/  PLOP3.LUT P0, PT, P0, P1, PT, 0x2f, 0xf2 ;  /* 0x0000000000f2781c */ /* 0x000fda0000702577 */
[----:B------:R-:W-:Y:S05]  /*191c0*/  @P0 BRA `(.L_x_311) ;  /* 0x0000000400000947 */ /* 0x000fea0003800000 */
[----:B------:R-:W-:Y:S02]  /*191d0*/  ISETP.GE.AND P0, PT, R234, RZ, PT ;  /* 0x000000ffea00720c */ /* 0x000fe40003f06270 */
[----:B------:R-:W-:-:S11]  /*191e0*/  ISETP.GE.AND P1, PT, R233, RZ, PT ;  /* 0x000000ffe900720c */ /* 0x000fd60003f26270 */
[----:B------:R-:W-:Y:S01]  /*191f0*/  @P0 IMAD.MOV.U32 R229, RZ, RZ, RZ ;  /* 0x000000ffffe50224 */ /* 0x000fe200078e00ff */
[----:B------:R-:W-:Y:S01]  /*19200*/  @!P0 MOV R229, 0xffffffc0 ;  /* 0xffffffc000e58802 */ /* 0x000fe20000000f00 */
[----:B------:R-:W-:Y:S01]  /*19210*/  @!P0 FFMA R9, R9, 1.84467440737095516160e+19, RZ ;  /* 0x5f80000009098823 */ /* 0x000fe200000000ff */
[----:B------:R-:W-:Y:S02]  /*19220*/  @!P1 FFMA R232, R8, 1.84467440737095516160e+19, RZ ;  /* 0x5f80000008e89823 */ /* 0x000fe400000000ff */
[----:B------:R-:W-:-:S07]  /*19230*/  @!P1 IADD3 R229, PT, PT, R229, 0x40, RZ ;  /* 0x00000040e5e59810 */ /* 0x000fce0007ffe0ff */
.L_x_307:
[----:B------:R-:W-:Y:S01]  /*19240*/  LEA R233, R231, 0xc0800000, 0x17 ;  /* 0xc0800000e7e97811 */ /* 0x000fe200078eb8ff */
[----:B------:R-:W-:Y:S04]  /*19250*/  BSSY.RECONVERGENT B3, `(.L_x_312) ;  /* 0x0000036000037945 */ /* 0x000fe80003800200 */
[----:B------:R-:W-:Y:S01]  /*19260*/  IMAD.IADD R233, R232, 0x1, -R233 ;  /* 0x00000001e8e97824 */ /* 0x000fe200078e0ae9 */
[----:B------:R-:W-:-:S03]  /*19270*/  IADD3 R232, PT, PT, R236, -0x7f, RZ ;  /* 0xffffff81ece87810 */ /* 0x000fc60007ffe0ff */
[----:B------:R-:W0:Y:S01]  /*19280*/  MUFU.RCP R234, R233 ;  /* 0x000000e900ea7308 */ /* 0x000e220000001000 */
[----:B------:R-:W-:Y:S01]  /*19290*/  FADD.FTZ R235, -R233, -RZ ;  /* 0x800000ffe9eb7221 */ /* 0x000fe20000010100 */
[C---:B------:R-:W-:Y:S01]  /*192a0*/  IMAD R8, R232.reuse, -0x800000, R9 ;  /* 0xff800000e8087824 */ /* 0x040fe200078e0209 */
[----:B------:R-:W-:-:S04]  /*192b0*/  IADD3 R232, PT, PT, R232, 0x7f, -R231 ;  /* 0x0000007fe8e87810 */ /* 0x000fc80007ffe8e7 */
[----:B------:R-:W-:Y:S01]  /*192c0*/  IADD3 R232, PT, PT, R232, R229, RZ ;  /* 0x000000e5e8e87210 */ /* 0x000fe20007ffe0ff */
[----:B0-----:R-:W-:-:S04]  /*192d0*/  FFMA R237, R234, R235, 1 ;  /* 0x3f800000eaed7423 */ /* 0x001fc800000000eb */
[----:B------:R-:W-:-:S04]  /*192e0*/  FFMA R236, R234, R237, R234 ;  /* 0x000000edeaec7223 */ /* 0x000fc800000000ea */
[----:B------:R-:W-:-:S04]  /*192f0*/  FFMA R9, R8, R236, RZ ;  /* 0x000000ec08097223 */ /* 0x000fc800000000ff */
[----:B------:R-:W-:-:S04]  /*19300*/  FFMA R234, R235, R9, R8 ;  /* 0x00000009ebea7223 */ /* 0x000fc80000000008 */
[----:B------:R-:W-:-:S04]  /*19310*/  FFMA R237, R236, R234, R9 ;  /* 0x000000eaeced7223 */ /* 0x000fc80000000009 */
[----:B------:R-:W-:-:S04]  /*19320*/  FFMA R234, R235, R237, R8 ;  /* 0x000000edebea7223 */ /* 0x000fc80000000008 */
[----:B------:R-:W-:-:S05]  /*19330*/  FFMA R8, R236, R234, R237 ;  /* 0x000000eaec087223 */ /* 0x000fca00000000ed */
[----:B------:R-:W-:-:S04]  /*19340*/  SHF.R.U32.HI R9, RZ, 0x17, R8 ;  /* 0x00000017ff097819 */ /* 0x000fc80000011608 */
[----:B------:R-:W-:-:S05]  /*19350*/  LOP3.LUT R9, R9, 0xff, RZ, 0xc0, !PT ;  /* 0x000000ff09097812 */ /* 0x000fca00078ec0ff */
[----:B------:R-:W-:-:S05]  /*19360*/  IMAD.IADD R231, R9, 0x1, R232 ;  /* 0x0000000109e77824 */ /* 0x000fca00078e02e8 */
[----:B------:R-:W-:-:S04]  /*19370*/  IADD3 R9, PT, PT, R231, -0x1, RZ ;  /* 0xffffffffe7097810 */ /* 0x000fc80007ffe0ff */
[----:B------:R-:W-:-:S13]  /*19380*/  ISETP.GE.U32.AND P0, PT, R9, 0xfe, PT ;  /* 0x000000fe0900780c */ /* 0x000fda0003f06070 */
[----:B------:R-:W-:Y:S05]  /*19390*/  @!P0 BRA `(.L_x_313) ;  /* 0x0000000000808947 */ /* 0x000fea0003800000 */
[----:B------:R-:W-:-:S13]  /*193a0*/  ISETP.GT.AND P0, PT, R231, 0xfe, PT ;  /* 0x000000fee700780c */ /* 0x000fda0003f04270 */
[----:B------:R-:W-:Y:S05]  /*193b0*/  @P0 BRA `(.L_x_314) ;  /* 0x00000000006c0947 */ /* 0x000fea0003800000 */
[----:B------:R-:W-:-:S13]  /*193c0*/  ISETP.GE.AND P0, PT, R231, 0x1, PT ;  /* 0x00000001e700780c */ /* 0x000fda0003f06270 */
[----:B------:R-:W-:Y:S05]  /*193d0*/  @P0 BRA `(.L_x_315) ;  /* 0x0000000000740947 */ /* 0x000fea0003800000 */
[----:B------:R-:W-:Y:S02]  /*193e0*/  ISETP.GE.AND P0, PT, R231, -0x18, PT ;  /* 0xffffffe8e700780c */ /* 0x000fe40003f06270 */
[----:B------:R-:W-:-:S11]  /*193f0*/  LOP3.LUT R8, R8, 0x80000000, RZ, 0xc0, !PT ;  /* 0x8000000008087812 */ /* 0x000fd600078ec0ff */
[----:B------:R-:W-:Y:S05]  /*19400*/  @!P0 BRA `(.L_x_315) ;  /* 0x0000000000688947 */ /* 0x000fea0003800000 */
[CCC-:B------:R-:W-:Y:S01]  /*19410*/  FFMA.RZ R9, R236.reuse, R234.reuse, R237.reuse ;  /* 0x000000eaec097223 */ /* 0x1c0fe2000000c0ed */
[CCC-:B------:R-:W-:Y:S01]  /*19420*/  FFMA.RM R232, R236.reuse, R234.reuse, R237.reuse ;  /* 0x000000eaece87223 */ /* 0x1c0fe200000040ed */
[C---:B------:R-:W-:Y:S02]  /*19430*/  ISETP.NE.AND P3, PT, R231.reuse, RZ, PT ;  /* 0x000000ffe700720c */ /* 0x040fe40003f65270 */
[----:B------:R-:W-:Y:S02]  /*19440*/  ISETP.NE.AND P1, PT, R231, RZ, PT ;  /* 0x000000ffe700720c */ /* 0x000fe40003f25270 */
[----:B------:R-:W-:Y:S01]  /*19450*/  LOP3.LUT R229, R9, 0x7fffff, RZ, 0xc0, !PT ;  /* 0x007fffff09e57812 */ /* 0x000fe200078ec0ff */
[----:B------:R-:W-:Y:S01]  /*19460*/  FFMA.RP R9, R236, R234, R237 ;  /* 0x000000eaec097223 */ /* 0x000fe200000080ed */
[----:B------:R-:W-:Y:S01]  /*19470*/  IADD3 R234, PT, PT, R231, 0x20, RZ ;  /* 0x00000020e7ea7810 */ /* 0x000fe20007ffe0ff */
[----:B------:R-:W-:Y:S01]  /*19480*/  IMAD.MOV R231, RZ, RZ, -R231 ;  /* 0x000000ffffe77224 */ /* 0x000fe200078e0ae7 */
[----:B------:R-:W-:-:S02]  /*19490*/  LOP3.LUT R229, R229, 0x800000, RZ, 0xfc, !PT ;  /* 0x00800000e5e57812 */ /* 0x000fc400078efcff */
[----:B------:R-:W-:Y:S02]  /*194a0*/  FSETP.NEU.FTZ.AND P0, PT, R9, R232, PT ;  /* 0x000000e80900720b */ /* 0x000fe40003f1d000 */
[----:B------:R-:W-:Y:S02]  /*194b0*/  SHF.L.U32 R234, R229, R234, RZ ;  /* 0x000000eae5ea7219 */ /* 0x000fe400000006ff */
[----:B------:R-:W-:Y:S02]  /*194c0*/  SEL R232, R231, RZ, P3 ;  /* 0x000000ffe7e87207 */ /* 0x000fe40001800000 */
[----:B------:R-:W-:Y:S02]  /*194d0*/  ISETP.NE.AND P1, PT, R234, RZ, P1 ;  /* 0x000000ffea00720c */ /* 0x000fe40000f25270 */
[----:B------:R-:W-:Y:S02]  /*194e0*/  SHF.R.U32.HI R232, RZ, R232, R229 ;  /* 0x000000e8ffe87219 */ /* 0x000fe400000116e5 */
[----:B------:R-:W-:-:S02]  /*194f0*/  PLOP3.LUT P0, PT, P0, P1, PT, 0xf8, 0x8f ;  /* 0x00000000008f781c */ /* 0x000fc40000703f70 */
[----:B------:R-:W-:Y:S02]  /*19500*/  SHF.R.U32.HI R234, RZ, 0x1, R232 ;  /* 0x00000001ffea7819 */ /* 0x000fe400000116e8 */
[----:B------:R-:W-:-:S04]  /*19510*/  SEL R9, RZ, 0x1, !P0 ;  /* 0x00000001ff097807 */ /* 0x000fc80004000000 */
[----:B------:R-:W-:-:S04]  /*19520*/  LOP3.LUT R9, R9, 0x1, R234, 0xf8, !PT ;  /* 0x0000000109097812 */ /* 0x000fc800078ef8ea */
[----:B------:R-:W-:-:S04]  /*19530*/  LOP3.LUT R9, R9, R232, RZ, 0xc0, !PT ;  /* 0x000000e809097212 */ /* 0x000fc800078ec0ff */
[----:B------:R-:W-:-:S04]  /*19540*/  IADD3 R9, PT, PT, R234, R9, RZ ;  /* 0x00000009ea097210 */ /* 0x000fc80007ffe0ff */
[----:B------:R-:W-:Y:S01]  /*19550*/  LOP3.LUT R8, R9, R8, RZ, 0xfc, !PT ;  /* 0x0000000809087212 */ /* 0x000fe200078efcff */
[----:B------:R-:W-:Y:S06]  /*19560*/  BRA `(.L_x_315) ;  /* 0x0000000000107947 */ /* 0x000fec0003800000 */
.L_x_314:
[----:B------:R-:W-:-:S04]  /*19570*/  LOP3.LUT R8, R8, 0x80000000, RZ, 0xc0, !PT ;  /* 0x8000000008087812 */ /* 0x000fc800078ec0ff */
[----:B------:R-:W-:Y:S01]  /*19580*/  LOP3.LUT R8, R8, 0x7f800000, RZ, 0xfc, !PT ;  /* 0x7f80000008087812 */ /* 0x000fe200078efcff */
[----:B------:R-:W-:Y:S06]  /*19590*/  BRA `(.L_x_315) ;  /* 0x0000000000047947 */ /* 0x000fec0003800000 */
.L_x_313:
[----:B------:R-:W-:-:S07]  /*195a0*/  LEA R8, R232, R8, 0x17 ;  /* 0x00000008e8087211 */ /* 0x000fce00078eb8ff */
.L_x_315:
[----:B------:R-:W-:Y:S05]  /*195b0*/  BSYNC.RECONVERGENT B3 ;  /* 0x0000000000037941 */ /* 0x000fea0003800200 */
.L_x_312:
[----:B------:R-:W-:Y:S05]  /*195c0*/  BRA `(.L_x_316) ;  /* 0x0000000000207947 */ /* 0x000fea0003800000 */
.L_x_311:
[----:B------:R-:W-:-:S04]  /*195d0*/  LOP3.LUT R8, R232, 0x80000000, R9, 0x48, !PT ;  /* 0x80000000e8087812 */ /* 0x000fc800078e4809 */
[----:B------:R-:W-:Y:S01]  /*195e0*/  LOP3.LUT R8, R8, 0x7f800000, RZ, 0xfc, !PT ;  /* 0x7f80000008087812 */ /* 0x000fe200078efcff */
[----:B------:R-:W-:Y:S06]  /*195f0*/  BRA `(.L_x_316) ;  /* 0x0000000000147947 */ /* 0x000fec0003800000 */
.L_x_310:
[----:B------:R-:W-:Y:S01]  /*19600*/  LOP3.LUT R8, R232, 0x80000000, R9, 0x48, !PT ;  /* 0x80000000e8087812 */ /* 0x000fe200078e4809 */
[----:B------:R-:W-:Y:S06]  /*19610*/  BRA `(.L_x_316) ;  /* 0x00000000000c7947 */ /* 0x000fec0003800000 */
.L_x_309:
[----:B------:R-:W0:Y:S01]  /*19620*/  MUFU.RSQ R8, -QNAN ;  /* 0xffc0000000087908 */ /* 0x000e220000001400 */
[----:B------:R-:W-:Y:S05]  /*19630*/  BRA `(.L_x_316) ;  /* 0x0000000000047947 */ /* 0x000fea0003800000 */
.L_x_308:
[----:B------:R-:W-:-:S07]  /*19640*/  FADD.FTZ R8, R9, R8 ;  /* 0x0000000809087221 */ /* 0x000fce0000010000 */
.L_x_316:
[----:B------:R-:W-:Y:S05]  /*19650*/  BSYNC.RECONVERGENT B2 ;  /* 0x0000000000027941 */ /* 0x000fea0003800200 */
.L_x_306:
[----:B------:R-:W-:Y:S02]  /*19660*/  HFMA2 R9, -RZ, RZ, 0, 0 ;  /* 0x00000000ff097431 */ /* 0x000fe400000001ff */
[----:B0-----:R-:W-:Y:S01]  /*19670*/  IMAD.MOV.U32 R229, RZ, RZ, R8 ;  /* 0x000000ffffe57224 */ /* 0x001fe200078e0008 */
[----:B------:R-:W-:-:S04]  /*19680*/  MOV R8, R225 ;  /* 0x000000e100087202 */ /* 0x000fc80000000f00 */
[----:B------:R-:W-:Y:S05]  /*19690*/  RET.REL.NODEC R8 `(_Z19computeStateAndLossPfS_S_P17curandStateXORWOW) ;  /* 0xfffffe6808587950 */ /* 0x000fea0003c3ffff */
.L_x_317:
        /* <DEDUP_REMOVED lines=14> */
.L_x_328:


//--------------------- .text._Z12setup_kernelP17curandStateXORWOWm --------------------------
	.section	.text._Z12setup_kernelP17curandStateXORWOWm,"ax",@progbits
	.align	128
        .global         _Z12setup_kernelP17curandStateXORWOWm
        .type           _Z12setup_kernelP17curandStateXORWOWm,@function
        .size           _Z12setup_kernelP17curandStateXORWOWm,(.L_x_331 - _Z12setup_kernelP17curandStateXORWOWm)
        .other          _Z12setup_kernelP17curandStateXORWOWm,@"STO_CUDA_ENTRY STV_DEFAULT"
_Z12setup_kernelP17curandStateXORWOWm:
.text._Z12setup_kernelP17curandStateXORWOWm:
[----:B------:R-:W-:Y:S01]  /*0000*/  LDC R1, c[0x0][0x37c] ;  /* 0x0000df00ff017b82 */ /* 0x000fe20000000800 */
[----:B------:R-:W0:Y:S07]  /*0010*/  S2R R13, SR_TID.X ;  /* 0x00000000000d7919 */ /* 0x000e2e0000002100 */
[----:B------:R-:W0:Y:S08]  /*0020*/  S2UR UR4, SR_CTAID.X ;  /* 0x00000000000479c3 */ /* 0x000e300000002500 */
[----:B------:R-:W0:Y:S02]  /*0030*/  LDC R0, c[0x0][0x360] ;  /* 0x0000d800ff007b82 */ /* 0x000e240000000800 */
[----:B0-----:R-:W-:-:S05]  /*0040*/  IMAD R13, R0, UR4, R13 ;  /* 0x00000004000d7c24 */ /* 0x001fca000f8e020d */
[----:B------:R-:W-:-:S13]  /*0050*/  ISETP.GT.AND P0, PT, R13, 0x270ff, PT ;  /* 0x000270ff0d00780c */ /* 0x000fda0003f04270 */
[----:B------:R-:W-:Y:S05]  /*0060*/  @P0 EXIT ;  /* 0x000000000000094d */ /* 0x000fea0003800000 */
[----:B------:R-:W0:Y:S01]  /*0070*/  LDC.64 R2, c[0x0][0x388] ;  /* 0x0000e200ff027b82 */ /* 0x000e220000000a00 */
[----:B------:R-:W1:Y:S01]  /*0080*/  LDCU.64 UR4, c[0x0][0x358] ;  /* 0x00006b00ff0477ac */ /* 0x000e620008000a00 */
[----:B------:R-:W-:Y:S01]  /*0090*/  ISETP.NE.AND P0, PT, R13, RZ, PT ;  /* 0x000000ff0d00720c */ /* 0x000fe20003f05270 */
[----:B------:R-:W-:Y:S05]  /*00a0*/  BSSY.RECONVERGENT B0, `(.L_x_318) ;  /* 0x00000e1000007945 */ /* 0x000fea0003800200 */
[----:B------:R-:W2:Y:S01]  /*00b0*/  LDC.64 R6, c[0x0][0x380] ;  /* 0x0000e000ff067b82 */ /* 0x000ea20000000a00 */
[----:B0-----:R-:W-:Y:S02]  /*00c0*/  LOP3.LUT R0, R2, 0xaad26b49, RZ, 0x3c, !PT ;  /* 0xaad26b4902007812 */ /* 0x001fe400078e3cff */
[----:B------:R-:W-:-:S03]  /*00d0*/  LOP3.LUT R2, R3, 0xf7dcefdd, RZ, 0x3c, !PT ;  /* 0xf7dcefdd03027812 */ /* 0x000fc600078e3cff */
[----:B------:R-:W-:Y:S02]  /*00e0*/  IMAD R0, R0, 0x4182bed5, RZ ;  /* 0x4182bed500007824 */ /* 0x000fe400078e02ff */
[----:B------:R-:W-:Y:S02]  /*00f0*/  IMAD R3, R2, -0x658354e5, RZ ;  /* 0x9a7cab1b02037824 */ /* 0x000fe400078e02ff */
[----:B--2---:R-:W-:Y:S01]  /*0100*/  IMAD.WIDE R6, R13, 0x30, R6 ;  /* 0x000000300d067825 */ /* 0x004fe200078e0206 */
[C---:B------:R-:W-:Y:S02]  /*0110*/  LOP3.LUT R8, R0.reuse, 0x159a55e5, RZ, 0x3c, !PT ;  /* 0x159a55e500087812 */ /* 0x040fe400078e3cff */
[C---:B------:R-:W-:Y:S01]  /*0120*/  IADD3 R4, PT, PT, R0.reuse, 0x64f0c9, R3 ;  /* 0x0064f0c900047810 */ /* 0x040fe20007ffe003 */
[C---:B------:R-:W-:Y:S01]  /*0130*/  VIADD R5, R0.reuse, 0x75bcd15 ;  /* 0x075bcd1500057836 */ /* 0x040fe20000000000 */
[----:B------:R-:W-:Y:S01]  /*0140*/  LOP3.LUT R10, R3, 0x5491333, RZ, 0x3c, !PT ;  /* 0x05491333030a7812 */ /* 0x000fe200078e3cff */
[----:B------:R-:W-:-:S02]  /*0150*/  VIADD R11, R0, 0x583f19 ;  /* 0x00583f19000b7836 */ /* 0x000fc40000000000 */
[----:B------:R-:W-:Y:S01]  /*0160*/  VIADD R9, R3, 0x1f123bb5 ;  /* 0x1f123bb503097836 */ /* 0x000fe20000000000 */
[----:B-1----:R0:W-:Y:S04]  /*0170*/  STG.E.64 desc[UR4][R6.64], R4 ;  /* 0x0000000406007986 */ /* 0x0021e8000c101b04 */
[----:B------:R0:W-:Y:S04]  /*0180*/  STG.E.64 desc[UR4][R6.64+0x8], R8 ;  /* 0x0000080806007986 */ /* 0x0001e8000c101b04 */
[----:B------:R0:W-:Y:S01]  /*0190*/  STG.E.64 desc[UR4][R6.64+0x10], R10 ;  /* 0x0000100a06007986 */ /* 0x0001e2000c101b04 */
[----:B------:R-:W-:Y:S05]  /*01a0*/  @!P0 BRA `(.L_x_319) ;  /* 0x0000000c00408947 */ /* 0x000fea0003800000 */
[----:B------:R-:W-:Y:S01]  /*01b0*/  SHF.R.S32.HI R0, RZ, 0x1f, R13 ;  /* 0x0000001fff007819 */ /* 0x000fe2000001140d */
[----:B------:R-:W-:-:S07]  /*01c0*/  IMAD.MOV.U32 R12, RZ, RZ, RZ ;  /* 0x000000ffff0c7224 */ /* 0x000fce00078e00ff */
.L_x_325:
[----:B-1----:R-:W-:Y:S01]  /*01d0*/  LOP3.LUT R2, R13, 0x3, RZ, 0xc0, !PT ;  /* 0x000000030d027812 */ /* 0x002fe200078ec0ff */
[----:B------:R-:W-:Y:S03]  /*01e0*/  BSSY.RECONVERGENT B1, `(.L_x_320) ;  /* 0x00000c6000017945 */ /* 0x000fe60003800200 */
[----:B------:R-:W-:-:S04]  /*01f0*/  ISETP.NE.U32.AND P0, PT, R2, RZ, PT ;  /* 0x000000ff0200720c */ /* 0x000fc80003f05070 */
[----:B------:R-:W-:-:S13]  /*0200*/  ISETP.NE.AND.EX P0, PT, RZ, RZ, PT, P0 ;  /* 0x000000ffff00720c */ /* 0x000fda0003f05300 */
[----:B------:R-:W-:Y:S05]  /*0210*/  @!P0 BRA `(.L_x_321) ;  /* 0x0000000c00088947 */ /* 0x000fea0003800000 */
[----:B0-----:R-:W0:Y:S01]  /*0220*/  LDC.64 R8, c[0x4][RZ] ;  /* 0x01000000ff087b82 */ /* 0x001e220000000a00 */
[----:B------:R-:W-:Y:S02]  /*0230*/  IMAD.MOV.U32 R14, RZ, RZ, RZ ;  /* 0x000000ffff0e7224 */ /* 0x000fe400078e00ff */
[----:B0-----:R-:W-:-:S07]  /*0240*/  IMAD.WIDE.U32 R8, R12, 0xc80, R8 ;  /* 0x00000c800c087825 */ /* 0x001fce00078e0008 */
.L_x_324:
[----:B-1----:R-:W-:Y:S01]  /*0250*/  IMAD.MOV.U32 R15, RZ, RZ, RZ ;  /* 0x000000ffff0f7224 */ /* 0x002fe200078e00ff */
[----:B------:R-:W-:Y:S01]  /*0260*/  CS2R R2, SRZ ;  /* 0x0000000000027805 */ /* 0x000fe2000001ff00 */
[----:B------:R-:W-:Y:S01]  /*0270*/  IMAD.MOV.U32 R17, RZ, RZ, RZ ;  /* 0x000000ffff117224 */ /* 0x000fe200078e00ff */
[----:B------:R-:W-:-:S07]  /*0280*/  CS2R R4, SRZ ;  /* 0x0000000000047805 */ /* 0x000fce000001ff00 */
.L_x_323:
[----:B------:R-:W-:-:S05]  /*0290*/  IMAD.WIDE.U32 R10, R17, 0x4, R6 ;  /* 0x00000004110a7825 */ /* 0x000fca00078e0006 */
[----:B------:R0:W5:Y:S01]  /*02a0*/  LDG.E R16, desc[UR4][R10.64+0x4] ;  /* 0x000004040a107981 */ /* 0x000162000c1e1900 */
[----:B------:R-:W-:-:S07]  /*02b0*/  IMAD.MOV.U32 R19, RZ, RZ, RZ ;  /* 0x000000ffff137224 */ /* 0x000fce00078e00ff */
.L_x_322:
[----:B-----5:R-:W-:Y:S01]  /*02c0*/  SHF.R.U32.HI R24, RZ, R19, R16 ;  /* 0x00000013ff187219 */ /* 0x020fe20000011610 */
[----:B0-----:R-:W-:-:S03]  /*02d0*/  IMAD.SHL.U32 R10, R17, 0x20, RZ ;  /* 0x00000020110a7824 */ /* 0x001fc600078e00ff */
[----:B------:R-:W-:Y:S01]  /*02e0*/  LOP3.LUT R11, R24, 0x1, RZ, 0xc0, !PT ;  /* 0x00000001180b7812 */ /* 0x000fe200078ec0ff */
[----:B------:R-:W-:-:S03]  /*02f0*/  IMAD.IADD R10, R10, 0x1, R19 ;  /* 0x000000010a0a7824 */ /* 0x000fc600078e0213 */
[----:B------:R-:W-:Y:S01]  /*0300*/  ISETP.NE.U32.AND P0, PT, R11, 0x1, PT ;  /* 0x000000010b00780c */ /* 0x000fe20003f05070 */
[----:B------:R-:W-:-:S03]  /*0310*/  IMAD R11, R10, 0x5, RZ ;  /* 0x000000050a0b7824 */ /* 0x000fc600078e02ff */
[----:B------:R-:W-:Y:S01]  /*0320*/  R2P PR, R24, 0x7e ;  /* 0x0000007e18007804 */ /* 0x000fe20000000000 */
[----:B------:R-:W-:-:S08]  /*0330*/  IMAD.WIDE.U32 R10, R11, 0x4, R8 ;  /* 0x000000040b0a7825 */ /* 0x000fd000078e0008 */
[----:B------:R-:W2:Y:S04]  /*0340*/  @!P0 LDG.E R18, desc[UR4][R10.64] ;  /* 0x000000040a128981 */ /* 0x000ea8000c1e1900 */
[----:B------:R-:W3:Y:S04]  /*0350*/  @!P0 LDG.E R20, desc[UR4][R10.64+0x10] ;  /* 0x000010040a148981 */ /* 0x000ee8000c1e1900 */
[----:B------:R-:W4:Y:S04]  /*0360*/  @P1 LDG.E R22, desc[UR4][R10.64+0x14] ;  /* 0x000014040a161981 */ /* 0x000f28000c1e1900 */
[----:B------:R-:W4:Y:S04]  /*0370*/  @P2 LDG.E R26, desc[UR4][R10.64+0x28] ;  /* 0x000028040a1a2981 */ /* 0x000f28000c1e1900 */
[----:B------:R-:W4:Y:S04]  /*0380*/  @!P0 LDG.E R21, desc[UR4][R10.64+0x4] ;  /* 0x000004040a158981 */ /* 0x000f28000c1e1900 */
[----:B------:R-:W4:Y:S04]  /*0390*/  @!P0 LDG.E R23, desc[UR4][R10.64+0xc] ;  /* 0x00000c040a178981 */ /* 0x000f28000c1e1900 */
[----:B------:R-:W4:Y:S04]  /*03a0*/  @P1 LDG.E R25, desc[UR4][R10.64+0x18] ;  /* 0x000018040a191981 */ /* 0x000f28000c1e1900 */
[----:B------:R-:W4:Y:S04]  /*03b0*/  @P3 LDG.E R28, desc[UR4][R10.64+0x3c] ;  /* 0x00003c040a1c3981 */ /* 0x000f28000c1e1900 */
[----:B------:R-:W4:Y:S01]  /*03c0*/  @P6 LDG.E R27, desc[UR4][R10.64+0x7c] ;  /* 0x00007c040a1b6981 */ /* 0x000f22000c1e1900 */
[----:B--2---:R-:W-:-:S03]  /*03d0*/  @!P0 LOP3.LUT R15, R15, R18, RZ, 0x3c, !PT ;  /* 0x000000120f0f8212 */ /* 0x004fc600078e3cff */
[----:B------:R-:W2:Y:S01]  /*03e0*/  @!P0 LDG.E R18, desc[UR4][R10.64+0x8] ;  /* 0x000008040a128981 */ /* 0x000ea2000c1e1900 */
[----:B---3--:R-:W-:-:S03]  /*03f0*/  @!P0 LOP3.LUT R3, R3, R20, RZ, 0x3c, !PT ;  /* 0x0000001403038212 */ /* 0x008fc600078e3cff */
[----:B------:R-:W3:Y:S01]  /*0400*/  @P1 LDG.E R20, desc[UR4][R10.64+0x24] ;  /* 0x000024040a141981 */ /* 0x000ee2000c1e1900 */
[----:B----4-:R-:W-:-:S03]  /*0410*/  @P1 LOP3.LUT R15, R15, R22, RZ, 0x3c, !PT ;  /* 0x000000160f0f1212 */ /* 0x010fc600078e3cff */
[----:B------:R-:W4:Y:S01]  /*0420*/  @P2 LDG.E R22, desc[UR4][R10.64+0x38] ;  /* 0x000038040a162981 */ /* 0x000f22000c1e1900 */
[----:B------:R-:W-:-:S03]  /*0430*/  @P2 LOP3.LUT R15, R15, R26, RZ, 0x3c, !PT ;  /* 0x0000001a0f0f2212 */ /* 0x000fc600078e3cff */
[----:B------:R-:W4:Y:S01]  /*0440*/  @P4 LDG.E R26, desc[UR4][R10.64+0x50] ;  /* 0x000050040a1a4981 */ /* 0x000f22000c1e1900 */
[----:B------:R-:W-:-:S03]  /*0450*/  @!P0 LOP3.LUT R4, R4, R21, RZ, 0x3c, !PT ;  /* 0x0000001504048212 */ /* 0x000fc600078e3cff */
[----:B------:R-:W4:Y:S01]  /*0460*/  @P1 LDG.E R21, desc[UR4][R10.64+0x20] ;  /* 0x000020040a151981 */ /* 0x000f22000c1e1900 */
[----:B------:R-:W-:-:S03]  /*0470*/  @!P0 LOP3.LUT R2, R2, R23, RZ, 0x3c, !PT ;  /* 0x0000001702028212 */ /* 0x000fc600078e3cff */
[----:B------:R-:W4:Y:S01]  /*0480*/  @P2 LDG.E R23, desc[UR4][R10.64+0x2c] ;  /* 0x00002c040a172981 */ /* 0x000f22000c1e1900 */
[----:B------:R-:W-:-:S03]  /*0490*/  @P1 LOP3.LUT R4, R4, R25, RZ, 0x3c, !PT ;  /* 0x0000001904041212 */ /* 0x000fc600078e3cff */
[----:B------:R-:W4:Y:S01]  /*04a0*/  @P2 LDG.E R25, desc[UR4][R10.64+0x34] ;  /* 0x000034040a192981 */ /* 0x000f22000c1e1900 */
[----:B--2---:R-:W-:-:S03]  /*04b0*/  @!P0 LOP3.LUT R5, R5, R18, RZ, 0x3c, !PT ;  /* 0x0000001205058212 */ /* 0x004fc600078e3cff */
[----:B------:R-:W2:Y:S01]  /*04c0*/  @P1 LDG.E R18, desc[UR4][R10.64+0x1c] ;  /* 0x00001c040a121981 */ /* 0x000ea2000c1e1900 */
[----:B---3--:R-:W-:-:S03]  /*04d0*/  @P1 LOP3.LUT R3, R3, R20, RZ, 0x3c, !PT ;  /* 0x0000001403031212 */ /* 0x008fc600078e3cff */
[----:B------:R-:W3:Y:S01]  /*04e0*/  @P2 LDG.E R20, desc[UR4][R10.64+0x30] ;  /* 0x000030040a142981 */ /* 0x000ee2000c1e1900 */
[----:B----4-:R-:W-:-:S03]  /*04f0*/  @P2 LOP3.LUT R3, R3, R22, RZ, 0x3c, !PT ;  /* 0x0000001603032212 */ /* 0x010fc600078e3cff */
[----:B------:R-:W4:Y:S01]  /*0500*/  @P3 LDG.E R22, desc[UR4][R10.64+0x4c] ;  /* 0x00004c040a163981 */ /* 0x000f22000c1e1900 */
[----:B------:R-:W-:-:S04]  /*0510*/  @P3 LOP3.LUT R15, R15, R28, RZ, 0x3c, !PT ;  /* 0x0000001c0f0f3212 */ /* 0x000fc800078e3cff */
[----:B------:R-:W-:Y:S02]  /*0520*/  @P4 LOP3.LUT R15, R15, R26, RZ, 0x3c, !PT ;  /* 0x0000001a0f0f4212 */ /* 0x000fe400078e3cff */
[----:B------:R-:W-:Y:S01]  /*0530*/  @P1 LOP3.LUT R2, R2, R21, RZ, 0x3c, !PT ;  /* 0x0000001502021212 */ /* 0x000fe200078e3cff */
[----:B------:R-:W4:Y:S04]  /*0540*/  @P5 LDG.E R26, desc[UR4][R10.64+0x64] ;  /* 0x000064040a1a5981 */ /* 0x000f28000c1e1900 */
[----:B------:R-:W4:Y:S01]  /*0550*/  @P3 LDG.E R21, desc[UR4][R10.64+0x40] ;  /* 0x000040040a153981 */ /* 0x000f22000c1e1900 */
[----:B------:R-:W-:Y:S02]  /*0560*/  @P2 LOP3.LUT R4, R4, R23, RZ, 0x3c, !PT ;  /* 0x0000001704042212 */ /* 0x000fe400078e3cff */
[----:B------:R-:W-:Y:S01]  /*0570*/  @P2 LOP3.LUT R2, R2, R25, RZ, 0x3c, !PT ;  /* 0x0000001902022212 */ /* 0x000fe200078e3cff */
[----:B------:R-:W4:Y:S04]  /*0580*/  @P3 LDG.E R23, desc[UR4][R10.64+0x48] ;  /* 0x000048040a173981 */ /* 0x000f28000c1e1900 */
[----:B------:R-:W4:Y:S01]  /*0590*/  @P4 LDG.E R25, desc[UR4][R10.64+0x54] ;  /* 0x000054040a194981 */ /* 0x000f22000c1e1900 */
[----:B--2---:R-:W-:-:S03]  /*05a0*/  @P1 LOP3.LUT R5, R5, R18, RZ, 0x3c, !PT ;  /* 0x0000001205051212 */ /* 0x004fc600078e3cff */
[----:B------:R-:W2:Y:S01]  /*05b0*/  @P3 LDG.E R18, desc[UR4][R10.64+0x44] ;  /* 0x000044040a123981 */ /* 0x000ea2000c1e1900 */
[----:B---3--:R-:W-:-:S03]  /*05c0*/  @P2 LOP3.LUT R5, R5, R20, RZ, 0x3c, !PT ;  /* 0x0000001405052212 */ /* 0x008fc600078e3cff */
[----:B------:R-:W3:Y:S01]  /*05d0*/  @P4 LDG.E R20, desc[UR4][R10.64+0x58] ;  /* 0x000058040a144981 */ /* 0x000ee2000c1e1900 */
[----:B----4-:R-:W-:-:S03]  /*05e0*/  @P3 LOP3.LUT R3, R3, R22, RZ, 0x3c, !PT ;  /* 0x0000001603033212 */ /* 0x010fc600078e3cff */
[----:B------:R-:W4:Y:S01]  /*05f0*/  @P4 LDG.E R22, desc[UR4][R10.64+0x60] ;  /* 0x000060040a164981 */ /* 0x000f22000c1e1900 */
[----:B------:R-:W-:Y:S02]  /*0600*/  LOP3.LUT P0, RZ, R24, 0x80, RZ, 0xc0, !PT ;  /* 0x0000008018ff7812 */ /* 0x000fe4000780c0ff */
[----:B------:R-:W-:Y:S02]  /*0610*/  @P5 LOP3.LUT R15, R15, R26, RZ, 0x3c, !PT ;  /* 0x0000001a0f0f5212 */ /* 0x000fe400078e3cff */
[----:B------:R-:W4:Y:S01]  /*0620*/  @P6 LDG.E R26, desc[UR4][R10.64+0x78] ;  /* 0x000078040a1a6981 */ /* 0x000f22000c1e1900 */
[----:B------:R-:W-:-:S03]  /*0630*/  @P3 LOP3.LUT R4, R4, R21, RZ, 0x3c, !PT ;  /* 0x0000001504043212 */ /* 0x000fc600078e3cff */
[----:B------:R-:W4:Y:S01]  /*0640*/  @P4 LDG.E R21, desc[UR4][R10.64+0x5c] ;  /* 0x00005c040a154981 */ /* 0x000f22000c1e1900 */
[----:B------:R-:W-:-:S03]  /*0650*/  @P3 LOP3.LUT R2, R2, R23, RZ, 0x3c, !PT ;  /* 0x0000001702023212 */ /* 0x000fc600078e3cff */
[----:B------:R-:W4:Y:S01]  /*0660*/  @P5 LDG.E R23, desc[UR4][R10.64+0x68] ;  /* 0x000068040a175981 */ /* 0x000f22000c1e1900 */
[----:B------:R-:W-:-:S03]  /*0670*/  @P4 LOP3.LUT R4, R4, R25, RZ, 0x3c, !PT ;  /* 0x0000001904044212 */ /* 0x000fc600078e3cff */
[----:B------:R-:W4:Y:S01]  /*0680*/  @P5 LDG.E R25, desc[UR4][R10.64+0x70] ;  /* 0x000070040a195981 */ /* 0x000f22000c1e1900 */
[----:B--2---:R-:W-:-:S03]  /*0690*/  @P3 LOP3.LUT R5, R5, R18, RZ, 0x3c, !PT ;  /* 0x0000001205053212 */ /* 0x004fc600078e3cff */
[----:B------:R-:W2:Y:S01]  /*06a0*/  @P5 LDG.E R18, desc[UR4][R10.64+0x6c] ;  /* 0x00006c040a125981 */ /* 0x000ea2000c1e1900 */
[----:B---3--:R-:W-:-:S03]  /*06b0*/  @P4 LOP3.LUT R5, R5, R20, RZ, 0x3c, !PT ;  /* 0x0000001405054212 */ /* 0x008fc600078e3cff */
[----:B------:R-:W3:Y:S01]  /*06c0*/  @P5 LDG.E R20, desc[UR4][R10.64+0x74] ;  /* 0x000074040a145981 */ /* 0x000ee2000c1e1900 */
[----:B----4-:R-:W-:-:S03]  /*06d0*/  @P4 LOP3.LUT R3, R3, R22, RZ, 0x3c, !PT ;  /* 0x0000001603034212 */ /* 0x010fc600078e3cff */
[----:B------:R-:W4:Y:S01]  /*06e0*/  @P0 LDG.E R22, desc[UR4][R10.64+0x8c] ;  /* 0x00008c040a160981 */ /* 0x000f22000c1e1900 */
[----:B------:R-:W-:-:S03]  /*06f0*/  @P6 LOP3.LUT R15, R15, R26, RZ, 0x3c, !PT ;  /* 0x0000001a0f0f6212 */ /* 0x000fc600078e3cff */
        /* <DEDUP_REMOVED lines=13> */
[----:B------:R-:W-:Y:S02]  /*07d0*/  @P6 LOP3.LUT R4, R4, R27, RZ, 0x3c, !PT ;  /* 0x0000001b04046212 */ /* 0x000fe400078e3cff */
[----:B------:R-:W-:Y:S02]  /*07e0*/  @P6 LOP3.LUT R2, R2, R21, RZ, 0x3c, !PT ;  /* 0x0000001502026212 */ /* 0x000fe400078e3cff */
[----:B------:R-:W-:Y:S02]  /*07f0*/  @P0 LOP3.LUT R4, R4, R23, RZ, 0x3c, !PT ;  /* 0x0000001704040212 */ /* 0x000fe400078e3cff */
[----:B------:R-:W-:Y:S02]  /*0800*/  @P0 LOP3.LUT R2, R2, R25, RZ, 0x3c, !PT ;  /* 0x0000001902020212 */ /* 0x000fe400078e3cff */
[----:B--2---:R-:W-:Y:S02]  /*0810*/  @P6 LOP3.LUT R5, R5, R18, RZ, 0x3c, !PT ;  /* 0x0000001205056212 */ /* 0x004fe400078e3cff */
[----:B---3--:R-:W-:-:S02]  /*0820*/  @P6 LOP3.LUT R3, R3, R20, RZ, 0x3c, !PT ;  /* 0x0000001403036212 */ /* 0x008fc400078e3cff */
[----:B----4-:R-:W-:Y:S02]  /*0830*/  @P0 LOP3.LUT R5, R5, R22, RZ, 0x3c, !PT ;  /* 0x0000001605050212 */ /* 0x010fe400078e3cff */
[----:B------:R-:W-:Y:S02]  /*0840*/  @P0 LOP3.LUT R3, R3, R26, RZ, 0x3c, !PT ;  /* 0x0000001a03030212 */ /* 0x000fe400078e3cff */
[----:B------:R-:W-:-:S13]  /*0850*/  R2P PR, R24.B1, 0x7f ;  /* 0x0000007f18007804 */ /* 0x000fda0000001000 */
[----:B------:R-:W2:Y:S04]  /*0860*/  @P0 LDG.E R18, desc[UR4][R10.64+0xa0] ;  /* 0x0000a0040a120981 */ /* 0x000ea8000c1e1900 */
[----:B------:R-:W3:Y:S04]  /*0870*/  @P1 LDG.E R22, desc[UR4][R10.64+0xb4] ;  /* 0x0000b4040a161981 */ /* 0x000ee8000c1e1900 */
[----:B------:R-:W4:Y:S04]  /*0880*/  @P2 LDG.E R26, desc[UR4][R10.64+0xc8] ;  /* 0x0000c8040a1a2981 */ /* 0x000f28000c1e1900 */
[----:B------:R-:W4:Y:S04]  /*0890*/  @P3 LDG.E R28, desc[UR4][R10.64+0xdc] ;  /* 0x0000dc040a1c3981 */ /* 0x000f28000c1e1900 */
[----:B------:R-:W4:Y:S04]  /*08a0*/  @P0 LDG.E R23, desc[UR4][R10.64+0xa4] ;  /* 0x0000a4040a170981 */ /* 0x000f28000c1e1900 */
[----:B------:R-:W4:Y:S04]  /*08b0*/  @P0 LDG.E R20, desc[UR4][R10.64+0xa8] ;  /* 0x0000a8040a140981 */ /* 0x000f28000c1e1900 */
[----:B------:R-:W4:Y:S04]  /*08c0*/  @P4 LDG.E R25, desc[UR4][R10.64+0xf0] ;  /* 0x0000f0040a194981 */ /* 0x000f28000c1e1900 */
        /* <DEDUP_REMOVED lines=21> */
[----:B------:R-:W-:Y:S02]  /*0a20*/  LOP3.LUT P0, RZ, R24, 0x8000, RZ, 0xc0, !PT ;  /* 0x0000800018ff7812 */ /* 0x000fe4000780c0ff */
[----:B----4-:R-:W-:Y:S01]  /*0a30*/  @P5 LOP3.LUT R15, R15, R26, RZ, 0x3c, !PT ;  /* 0x0000001a0f0f5212 */ /* 0x010fe200078e3cff */
[----:B------:R-:W4:Y:S04]  /*0a40*/  @P3 LDG.E R24, desc[UR4][R10.64+0xe4] ;  /* 0x0000e4040a183981 */ /* 0x000f28000c1e1900 */
[----:B------:R-:W2:Y:S01]  /*0a50*/  @P6 LDG.E R26, desc[UR4][R10.64+0x118] ;  /* 0x000118040a1a6981 */ /* 0x000ea2000c1e1900 */
        /* <DEDUP_REMOVED lines=8> */
[----:B---3--:R-:W-:-:S03]  /*0ae0*/  @P2 LOP3.LUT R3, R3, R22, RZ, 0x3c, !PT ;  /* 0x0000001603032212 */ /* 0x008fc600078e3cff */
[----:B------:R-:W3:Y:S01]  /*0af0*/  @P4 LDG.E R22, desc[UR4][R10.64+0x100] ;  /* 0x000100040a164981 */ /* 0x000ee2000c1e1900 */
[----:B--2---:R-:W-:-:S03]  /*0b00*/  @P6 LOP3.LUT R15, R15, R26, RZ, 0x3c, !PT ;  /* 0x0000001a0f0f6212 */ /* 0x004fc600078e3cff */
[----:B------:R-:W2:Y:S01]  /*0b10*/  @P0 LDG.E R26, desc[UR4][R10.64+0x12c] ;  /* 0x00012c040a1a0981 */ /* 0x000ea2000c1e1900 */
[----:B----4-:R-:W-:-:S03]  /*0b20*/  @P2 LOP3.LUT R2, R2, R23, RZ, 0x3c, !PT ;  /* 0x0000001702022212 */ /* 0x010fc600078e3cff */
[----:B------:R-:W4:Y:S01]  /*0b30*/  @P4 LDG.E R23, desc[UR4][R10.64+0xfc] ;  /* 0x0000fc040a174981 */ /* 0x000f22000c1e1900 */
[----:B------:R-:W-:-:S03]  /*0b40*/  @P2 LOP3.LUT R5, R5, R20, RZ, 0x3c, !PT ;  /* 0x0000001405052212 */ /* 0x000fc600078e3cff */
[----:B------:R-:W4:Y:S01]  /*0b50*/  @P4 LDG.E R20, desc[UR4][R10.64+0xf8] ;  /* 0x0000f8040a144981 */ /* 0x000f22000c1e1900 */
[----:B------:R-:W-:Y:S02]  /*0b60*/  @P3 LOP3.LUT R2, R2, R27, RZ, 0x3c, !PT ;  /* 0x0000001b02023212 */ /* 0x000fe400078e3cff */
[----:B------:R-:W-:Y:S01]  /*0b70*/  @P3 LOP3.LUT R4, R4, R25, RZ, 0x3c, !PT ;  /* 0x0000001904043212 */ /* 0x000fe200078e3cff */
[----:B------:R-:W4:Y:S01]  /*0b80*/  @P5 LDG.E R27, desc[UR4][R10.64+0x110] ;  /* 0x000110040a1b5981 */ /* 0x000f22000c1e1900 */
[----:B------:R-:W-:-:S03]  /*0b90*/  @P3 LOP3.LUT R5, R5, R24, RZ, 0x3c, !PT ;  /* 0x0000001805053212 */ /* 0x000fc600078e3cff */
[----:B------:R-:W4:Y:S04]  /*0ba0*/  @P5 LDG.E R25, desc[UR4][R10.64+0x108] ;  /* 0x000108040a195981 */ /* 0x000f28000c1e1900 */
        /* <DEDUP_REMOVED lines=19> */
[----:B------:R-:W-:-:S05]  /*0ce0*/  VIADD R19, R19, 0x10 ;  /* 0x0000001013137836 */ /* 0x000fca0000000000 */
[----:B------:R-:W-:Y:S02]  /*0cf0*/  ISETP.NE.AND P1, PT, R19, 0x20, PT ;  /* 0x000000201300780c */ /* 0x000fe40003f25270 */
[----:B------:R-:W-:Y:S02]  /*0d00*/  @P5 LOP3.LUT R3, R3, R18, RZ, 0x3c, !PT ;  /* 0x0000001203035212 */ /* 0x000fe400078e3cff */
[----:B------:R-:W-:Y:S02]  /*0d10*/  @P6 LOP3.LUT R4, R4, R21, RZ, 0x3c, !PT ;  /* 0x0000001504046212 */ /* 0x000fe400078e3cff */
[----:B---3--:R-:W-:-:S04]  /*0d20*/  @P6 LOP3.LUT R3, R3, R22, RZ, 0x3c, !PT ;  /* 0x0000001603036212 */ /* 0x008fc800078e3cff */
[----:B--2---:R-:W-:Y:S02]  /*0d30*/  @P0 LOP3.LUT R3, R3, R26, RZ, 0x3c, !PT ;  /* 0x0000001a03030212 */ /* 0x004fe400078e3cff */
[----:B----4-:R-:W-:Y:S02]  /*0d40*/  @P6 LOP3.LUT R2, R2, R23, RZ, 0x3c, !PT ;  /* 0x0000001702026212 */ /* 0x010fe400078e3cff */
[----:B------:R-:W-:Y:S02]  /*0d50*/  @P6 LOP3.LUT R5, R5, R20, RZ, 0x3c, !PT ;  /* 0x0000001405056212 */ /* 0x000fe400078e3cff */
[----:B------:R-:W-:Y:S02]  /*0d60*/  @P0 LOP3.LUT R2, R2, R27, RZ, 0x3c, !PT ;  /* 0x0000001b02020212 */ /* 0x000fe400078e3cff */
[----:B------:R-:W-:Y:S02]  /*0d70*/  @P0 LOP3.LUT R4, R4, R25, RZ, 0x3c, !PT ;  /* 0x0000001904040212 */ /* 0x000fe400078e3cff */
[----:B------:R-:W-:Y:S01]  /*0d80*/  @P0 LOP3.LUT R5, R5, R24, RZ, 0x3c, !PT ;  /* 0x0000001805050212 */ /* 0x000fe200078e3cff */
[----:B------:R-:W-:Y:S06]  /*0d90*/  @P1 BRA `(.L_x_322) ;  /* 0xfffffff400481947 */ /* 0x000fec000383ffff */
[----:B------:R-:W-:-:S05]  /*0da0*/  VIADD R17, R17, 0x1 ;  /* 0x0000000111117836 */ /* 0x000fca0000000000 */
[----:B------:R-:W-:-:S13]  /*0db0*/  ISETP.NE.AND P0, PT, R17, 0x5, PT ;  /* 0x000000051100780c */ /* 0x000fda0003f05270 */
[----:B------:R-:W-:Y:S05]  /*0dc0*/  @P0 BRA `(.L_x_323) ;  /* 0xfffffff400300947 */ /* 0x000fea000383ffff */
[----:B------:R1:W-:Y:S01]  /*0dd0*/  STG.E.64 desc[UR4][R6.64+0x8], R4 ;  /* 0x0000080406007986 */ /* 0x0003e2000c101b04 */
[----:B------:R-:W-:Y:S01]  /*0de0*/  VIADD R14, R14, 0x1 ;  /* 0x000000010e0e7836 */ /* 0x000fe20000000000 */
[----:B------:R-:W-:Y:S02]  /*0df0*/  LOP3.LUT R11, R13, 0x3, RZ, 0xc0, !PT ;  /* 0x000000030d0b7812 */ /* 0x000fe400078ec0ff */
[----:B------:R1:W-:Y:S02]  /*0e00*/  STG.E.64 desc[UR4][R6.64+0x10], R2 ;  /* 0x0000100206007986 */ /* 0x0003e4000c101b04 */
[----:B------:R-:W-:Y:S02]  /*0e10*/  ISETP.GE.U32.AND P0, PT, R14, R11, PT ;  /* 0x0000000b0e00720c */ /* 0x000fe40003f06070 */
[----:B------:R1:W-:Y:S11]  /*0e20*/  STG.E desc[UR4][R6.64+0x4], R15 ;  /* 0x0000040f06007986 */ /* 0x0003f6000c101904 */
[----:B------:R-:W-:Y:S05]  /*0e30*/  @!P0 BRA `(.L_x_324) ;  /* 0xfffffff400048947 */ /* 0x000fea000383ffff */
.L_x_321:
[----:B------:R-:W-:Y:S05]  /*0e40*/  BSYNC.RECONVERGENT B1 ;  /* 0x0000000000017941 */ /* 0x000fea0003800200 */
.L_x_320:
[C---:B------:R-:W-:Y:S01]  /*0e50*/  ISETP.GT.U32.AND P0, PT, R13.reuse, 0x3, PT ;  /* 0x000000030d00780c */ /* 0x040fe20003f04070 */
[----:B------:R-:W-:Y:S01]  /*0e60*/  VIADD R12, R12, 0x1 ;  /* 0x000000010c0c7836 */ /* 0x000fe20000000000 */
[--C-:B------:R-:W-:Y:S02]  /*0e70*/  SHF.R.U64 R13, R13, 0x2, R0.reuse ;  /* 0x000000020d0d7819 */ /* 0x100fe40000001200 */
[----:B------:R-:W-:Y:S02]  /*0e80*/  ISETP.GT.U32.AND.EX P0, PT, R0, RZ, PT, P0 ;  /* 0x000000ff0000720c */ /* 0x000fe40003f04100 */
[----:B------:R-:W-:-:S11]  /*0e90*/  SHF.R.U32.HI R0, RZ, 0x2, R0 ;  /* 0x00000002ff007819 */ /* 0x000fd60000011600 */
[----:B------:R-:W-:Y:S05]  /*0ea0*/  @P0 BRA `(.L_x_325) ;  /* 0xfffffff000c80947 */ /* 0x000fea000383ffff */
.L_x_319:
[----:B------:R-:W-:Y:S05]  /*0eb0*/  BSYNC.RECONVERGENT B0 ;  /* 0x0000000000007941 */ /* 0x000fea0003800200 */
.L_x_318:
[----:B------:R-:W-:Y:S04]  /*0ec0*/  STG.E.64 desc[UR4][R6.64+0x18], RZ ;  /* 0x000018ff06007986 */ /* 0x000fe8000c101b04 */
[----:B------:R-:W-:Y:S04]  /*0ed0*/  STG.E desc[UR4][R6.64+0x20], RZ ;  /* 0x000020ff06007986 */ /* 0x000fe8000c101904 */
[----:B------:R-:W-:Y:S01]  /*0ee0*/  STG.E.64 desc[UR4][R6.64+0x28], RZ ;  /* 0x000028ff06007986 */ /* 0x000fe2000c101b04 */
[----:B------:R-:W-:Y:S05]  /*0ef0*/  EXIT ;  /* 0x000000000000794d */ /* 0x000fea0003800000 */
.L_x_326:
        /* <DEDUP_REMOVED lines=16> */
.L_x_331:


//--------------------- .nv.global.init           --------------------------
	.section	.nv.global.init,"aw",@progbits
	.align	4
.nv.global.init:
	.type		__cudart_i2opi_f,@object
	.size		__cudart_i2opi_f,(mrg32k3aM1SubSeq - __cudart_i2opi_f)
__cudart_i2opi_f:
        /*0000*/ 	.byte	0x41, 0x90, 0x43, 0x3c, 0x99, 0x95, 0x62, 0xdb, 0xc0, 0xdd, 0x34, 0xf5, 0xd1, 0x57, 0x27, 0xfc
        /*0010*/ 	.byte	0x29, 0x15, 0x44, 0x4e, 0x6e, 0x83, 0xf9, 0xa2
	.type		mrg32k3aM1SubSeq,@object
	.size		mrg32k3aM1SubSeq,(mrg32k3aM2SubSeq - mrg32k3aM1SubSeq)
mrg32k3aM1SubSeq:
        /*0018*/ 	.byte	0x0b, 0xcc, 0xee, 0x04, 0x73, 0x29, 0x8b, 0x6f, 0xf6, 0x53, 0x03, 0xf6, 0x23, 0xf6, 0xea, 0xda
        /* <DEDUP_REMOVED lines=125> */
	.type		mrg32k3aM2SubSeq,@object
	.size		mrg32k3aM2SubSeq,(mrg32k3aM1 - mrg32k3aM2SubSeq)
mrg32k3aM2SubSeq:
        /* <DEDUP_REMOVED lines=126> */
	.type		mrg32k3aM1,@object
	.size		mrg32k3aM1,(mrg32k3aM1Seq - mrg32k3aM1)
mrg32k3aM1:
        /* <DEDUP_REMOVED lines=144> */
	.type		mrg32k3aM1Seq,@object
	.size		mrg32k3aM1Seq,(mrg32k3aM2 - mrg32k3aM1Seq)
mrg32k3aM1Seq:
        /* <DEDUP_REMOVED lines=144> */
	.type		mrg32k3aM2,@object
	.size		mrg32k3aM2,(mrg32k3aM2Seq - mrg32k3aM2)
mrg32k3aM2:
        /* <DEDUP_REMOVED lines=144> */
	.type		mrg32k3aM2Seq,@object
	.size		mrg32k3aM2Seq,(precalc_xorwow_matrix - mrg32k3aM2Seq)
mrg32k3aM2Seq:
        /* <DEDUP_REMOVED lines=144> */
	.type		precalc_xorwow_matrix,@object
	.size		precalc_xorwow_matrix,(precalc_xorwow_offset_matrix - precalc_xorwow_matrix)
precalc_xorwow_matrix:
        /* <DEDUP_REMOVED lines=6400> */
	.type		precalc_xorwow_offset_matrix,@object
	.size		precalc_xorwow_offset_matrix,(.L_1 - precalc_xorwow_offset_matrix)
precalc_xorwow_offset_matrix:
        /* <DEDUP_REMOVED lines=6400> */
.L_1:


//--------------------- .nv.shared.reserved.0     --------------------------
	.section	.nv.shared.reserved.0,"aw",@nobits
	.weak		__nv_reservedSMEM_offset_0_alias
	.size		__nv_reservedSMEM_offset_0_alias, 0, 64
	.other		__nv_reservedSMEM_offset_0_alias,@"STO_CUDA_RESERVED_SHARED STV_DEFAULT"
__nv_reservedSMEM_offset_0_alias:
	.zero		0
	.zero		64


//--------------------- .nv.global                --------------------------
	.section	.nv.global,"aw",@nobits
.nv.global:
	.type		_ZN34_INTERNAL_7ecf30a3_4_k_cu_a80b5f3d6thrust24THRUST_300001_SM_1000_NS12placeholders2_8E,@object
	.size		_ZN34_INTERNAL_7ecf30a3_4_k_cu_a80b5f3d6thrust24THRUST_300001_SM_1000_NS12placeholders2_8E,(_ZN34_INTERNAL_7ecf30a3_4_k_cu_a80b5f3d4cuda3std3__436_GLOBAL__N__7ecf30a3_4_k_cu_a80b5f3d6ignoreE - _ZN34_INTERNAL_7ecf30a3_4_k_cu_a80b5f3d6thrust24THRUST_300001_SM_1000_NS12placeholders2_8E)
_ZN34_INTERNAL_7ecf30a3_4_k_cu_a80b5f3d6thrust24THRUST_300001_SM_1000_NS12placeholders2_8E:
	.zero		1
	.type		_ZN34_INTERNAL_7ecf30a3_4_k_cu_a80b5f3d4cuda3std3__436_GLOBAL__N__7ecf30a3_4_k_cu_a80b5f3d6ignoreE,@object
	.size		_ZN34_INTERNAL_7ecf30a3_4_k_cu_a80b5f3d4cuda3std3__436_GLOBAL__N__7ecf30a3_4_k_cu_a80b5f3d6ignoreE,(_ZN34_INTERNAL_7ecf30a3_4_k_cu_a80b5f3d4cuda3std6ranges3__45__cpo4dataE - _ZN34_INTERNAL_7ecf30a3_4_k_cu_a80b5f3d4cuda3std3__436_GLOBAL__N__7ecf30a3_4_k_cu_a80b5f3d6ignoreE)
_ZN34_INTERNAL_7ecf30a3_4_k_cu_a80b5f3d4cuda3std3__436_GLOBAL__N__7ecf30a3_4_k_cu_a80b5f3d6ignoreE:
	.zero		1
	.type		_ZN34_INTERNAL_7ecf30a3_4_k_cu_a80b5f3d4cuda3std6ranges3__45__cpo4dataE,@object
	.size		_ZN34_INTERNAL_7ecf30a3_4_k_cu_a80b5f3d4cuda3std6ranges3__45__cpo4dataE,(_ZN34_INTERNAL_7ecf30a3_4_k_cu_a80b5f3d6thrust24THRUST_300001_SM_1000_NS6system3cpp3parE - _ZN34_INTERNAL_7ecf30a3_4_k_cu_a80b5f3d4cuda3std6ranges3__45__cpo4dataE)
_ZN34_INTERNAL_7ecf30a3_4_k_cu_a80b5f3d4cuda3std6ranges3__45__cpo4dataE:
	.zero		1
	.type		_ZN34_INTERNAL_7ecf30a3_4_k_cu_a80b5f3d6thrust24THRUST_300001_SM_1000_NS6system3cpp3parE,@object
	.size		_ZN34_INTERNAL_7ecf30a3_4_k_cu_a80b5f3d6thrust24THRUST_300001_SM_1000_NS6system3cpp3parE,(_ZN34_INTERNAL_7ecf30a3_4_k_cu_a80b5f3d4cuda3std3__45__cpo5beginE - _ZN34_INTERNAL_7ecf30a3_4_k_cu_a80b5f3d6thrust24THRUST_300001_SM_1000_NS6system3cpp3parE)
_ZN34_INTERNAL_7ecf30a3_4_k_cu_a80b5f3d6thrust24THRUST_300001_SM_1000_NS6system3cpp3parE:
	.zero		1
	.type		_ZN34_INTERNAL_7ecf30a3_4_k_cu_a80b5f3d4cuda3std3__45__cpo5beginE,@object
	.size		_ZN34_INTERNAL_7ecf30a3_4_k_cu_a80b5f3d4cuda3std3__45__cpo5beginE,(_ZN34_INTERNAL_7ecf30a3_4_k_cu_a80b5f3d4cuda3std6ranges3__45__cpo5beginE - _ZN34_INTERNAL_7ecf30a3_4_k_cu_a80b5f3d4cuda3std3__45__cpo5beginE)
_ZN34_INTERNAL_7ecf30a3_4_k_cu_a80b5f3d4cuda3std3__45__cpo5beginE:
	.zero		1
	.type		_ZN34_INTERNAL_7ecf30a3_4_k_cu_a80b5f3d4cuda3std6ranges3__45__cpo5beginE,@object
	.size		_ZN34_INTERNAL_7ecf30a3_4_k_cu_a80b5f3d4cuda3std6ranges3__45__cpo5beginE,(_ZN34_INTERNAL_7ecf30a3_4_k_cu_a80b5f3d6thrust24THRUST_300001_SM_1000_NS6deviceE - _ZN34_INTERNAL_7ecf30a3_4_k_cu_a80b5f3d4cuda3std6ranges3__45__cpo5beginE)
_ZN34_INTERNAL_7ecf30a3_4_k_cu_a80b5f3d4cuda3std6ranges3__45__cpo5beginE:
	.zero		1
	.type		_ZN34_INTERNAL_7ecf30a3_4_k_cu_a80b5f3d6thrust24THRUST_300001_SM_1000_NS6deviceE,@object
	.size		_ZN34_INTERNAL_7ecf30a3_4_k_cu_a80b5f3d6thrust24THRUST_300001_SM_1000_NS6deviceE,(_ZN34_INTERNAL_7ecf30a3_4_k_cu_a80b5f3d4cuda3std3__47nulloptE - _ZN34_INTERNAL_7ecf30a3_4_k_cu_a80b5f3d6thrust24THRUST_300001_SM_1000_NS6deviceE)
_ZN34_INTERNAL_7ecf30a3_4_k_cu_a80b5f3d6thrust24THRUST_300001_SM_1000_NS6deviceE:
	.zero		1
	.type		_ZN34_INTERNAL_7ecf30a3_4_k_cu_a80b5f3d4cuda3std3__47nulloptE,@object
	.size		_ZN34_INTERNAL_7ecf30a3_4_k_cu_a80b5f3d4cuda3std3__47nulloptE,(_ZN34_INTERNAL_7ecf30a3_4_k_cu_a80b5f3d4cuda3std6ranges3__45__cpo8distanceE - _ZN34_INTERNAL_7ecf30a3_4_k_cu_a80b5f3d4cuda3std3__47nulloptE)
_ZN34_INTERNAL_7ecf30a3_4_k_cu_a80b5f3d4cuda3std3__47nulloptE:
	.zero		1
	.type		_ZN34_INTERNAL_7ecf30a3_4_k_cu_a80b5f3d4cuda3std6ranges3__45__cpo8distanceE,@object
	.size		_ZN34_INTERNAL_7ecf30a3_4_k_cu_a80b5f3d4cuda3std6ranges3__45__cpo8distanceE,(_ZN34_INTERNAL_7ecf30a3_4_k_cu_a80b5f3d6thrust24THRUST_300001_SM_1000_NS12placeholders2_4E - _ZN34_INTERNAL_7ecf30a3_4_k_cu_a80b5f3d4cuda3std6ranges3__45__cpo8distanceE)
_ZN34_INTERNAL_7ecf30a3_4_k_cu_a80b5f3d4cuda3std6ranges3__45__cpo8distanceE:
	.zero		1
	.type		_ZN34_INTERNAL_7ecf30a3_4_k_cu_a80b5f3d6thrust24THRUST_300001_SM_1000_NS12placeholders2_4E,@object
	.size		_ZN34_INTERNAL_7ecf30a3_4_k_cu_a80b5f3d6thrust24THRUST_300001_SM_1000_NS12placeholders2_4E,(_ZN34_INTERNAL_7ecf30a3_4_k_cu_a80b5f3d4cuda3std3__45__cpo6rbeginE - _ZN34_INTERNAL_7ecf30a3_4_k_cu_a80b5f3d6thrust24THRUST_300001_SM_1000_NS12placeholders2_4E)
_ZN34_INTERNAL_7ecf30a3_4_k_cu_a80b5f3d6thrust24THRUST_300001_SM_1000_NS12placeholders2_4E:
	.zero		1
	.type		_ZN34_INTERNAL_7ecf30a3_4_k_cu_a80b5f3d4cuda3std3__45__cpo6rbeginE,@object
	.size		_ZN34_INTERNAL_7ecf30a3_4_k_cu_a80b5f3d4cuda3std3__45__cpo6rbeginE,(_ZN34_INTERNAL_7ecf30a3_4_k_cu_a80b5f3d4cuda3std6ranges3__45__cpo7advanceE - _ZN34_INTERNAL_7ecf30a3_4_k_cu_a80b5f3d4cuda3std3__45__cpo6rbeginE)
_ZN34_INTERNAL_7ecf30a3_4_k_cu_a80b5f3d4cuda3std3__45__cpo6rbeginE:
	.zero		1
	.type		_ZN34_INTERNAL_7ecf30a3_4_k_cu_a80b5f3d4cuda3std6ranges3__45__cpo7advanceE,@object
	.size		_ZN34_INTERNAL_7ecf30a3_4_k_cu_a80b5f3d4cuda3std6ranges3__45__cpo7advanceE,(_ZN34_INTERNAL_7ecf30a3_4_k_cu_a80b5f3d6thrust24THRUST_300001_SM_1000_NS12placeholders3_10E - _ZN34_INTERNAL_7ecf30a3_4_k_cu_a80b5f3d4cuda3std6ranges3__45__cpo7advanceE)
_ZN34_INTERNAL_7ecf30a3_4_k_cu_a80b5f3d4cuda3std6ranges3__45__cpo7advanceE:
	.zero		1
	.type		_ZN34_INTERNAL_7ecf30a3_4_k_cu_a80b5f3d6thrust24THRUST_300001_SM_1000_NS12placeholders3_10E,@object
	.size		_ZN34_INTERNAL_7ecf30a3_4_k_cu_a80b5f3d6thrust24THRUST_300001_SM_1000_NS12placeholders3_10E,(_ZN34_INTERNAL_7ecf30a3_4_k_cu_a80b5f3d4cuda3std3__48in_placeE - _ZN34_INTERNAL_7ecf30a3_4_k_cu_a80b5f3d6thrust24THRUST_300001_SM_1000_NS12placeholders3_10E)
_ZN34_INTERNAL_7ecf30a3_4_k_cu_a80b5f3d6thrust24THRUST_300001_SM_1000_NS12placeholders3_10E:
	.zero		1
	.type		_ZN34_INTERNAL_7ecf30a3_4_k_cu_a80b5f3d4cuda3std3__48in_placeE,@object
	.size		_ZN34_INTERNAL_7ecf30a3_4_k_cu_a80b5f3d4cuda3std3__48in_placeE,(_ZN34_INTERNAL_7ecf30a3_4_k_cu_a80b5f3d4cuda3std6ranges3__45__cpo4sizeE - _ZN34_INTERNAL_7ecf30a3_4_k_cu_a80b5f3d4cuda3std3__48in_placeE)
_ZN34_INTERNAL_7ecf30a3_4_k_cu_a80b5f3d4cuda3std3__48in_placeE:
	.zero		1
	.type		_ZN34_INTERNAL_7ecf30a3_4_k_cu_a80b5f3d4cuda3std6ranges3__45__cpo4sizeE,@object
	.size		_ZN34_INTERNAL_7ecf30a3_4_k_cu_a80b5f3d4cuda3std6ranges3__45__cpo4sizeE,(_ZN34_INTERNAL_7ecf30a3_4_k_cu_a80b5f3d6thrust24THRUST_300001_SM_1000_NS12placeholders2_2E - _ZN34_INTERNAL_7ecf30a3_4_k_cu_a80b5f3d4cuda3std6ranges3__45__cpo4sizeE)
_ZN34_INTERNAL_7ecf30a3_4_k_cu_a80b5f3d4cuda3std6ranges3__45__cpo4sizeE:
	.zero		1
	.type		_ZN34_INTERNAL_7ecf30a3_4_k_cu_a80b5f3d6thrust24THRUST_300001_SM_1000_NS12placeholders2_2E,@object
	.size		_ZN34_INTERNAL_7ecf30a3_4_k_cu_a80b5f3d6thrust24THRUST_300001_SM_1000_NS12placeholders2_2E,(_ZN34_INTERNAL_7ecf30a3_4_k_cu_a80b5f3d4cuda3std3__45__cpo6cbeginE - _ZN34_INTERNAL_7ecf30a3_4_k_cu_a80b5f3d6thrust24THRUST_300001_SM_1000_NS12placeholders2_2E)
_ZN34_INTERNAL_7ecf30a3_4_k_cu_a80b5f3d6thrust24THRUST_300001_SM_1000_NS12placeholders2_2E:
	.zero		1
	.type		_ZN34_INTERNAL_7ecf30a3_4_k_cu_a80b5f3d4cuda3std3__45__cpo6cbeginE,@object
	.size		_ZN34_INTERNAL_7ecf30a3_4_k_cu_a80b5f3d4cuda3std3__45__cpo6cbeginE,(_ZN34_INTERNAL_7ecf30a3_4_k_cu_a80b5f3d4cuda3std6ranges3__45__cpo6cbeginE - _ZN34_INTERNAL_7ecf30a3_4_k_cu_a80b5f3d4cuda3std3__45__cpo6cbeginE)
_ZN34_INTERNAL_7ecf30a3_4_k_cu_a80b5f3d4cuda3std3__45__cpo6cbeginE:
	.zero		1
	.type		_ZN34_INTERNAL_7ecf30a3_4_k_cu_a80b5f3d4cuda3std6ranges3__45__cpo6cbeginE,@object
	.size		_ZN34_INTERNAL_7ecf30a3_4_k_cu_a80b5f3d4cuda3std6ranges3__45__cpo6cbeginE,(_ZN34_INTERNAL_7ecf30a3_4_k_cu_a80b5f3d6thrust24THRUST_300001_SM_1000_NS12placeholders2_6E - _ZN34_INTERNAL_7ecf30a3_4_k_cu_a80b5f3d4cuda3std6ranges3__45__cpo6cbeginE)
_ZN34_INTERNAL_7ecf30a3_4_k_cu_a80b5f3d4cuda3std6ranges3__45__cpo6cbeginE:
	.zero		1
	.type		_ZN34_INTERNAL_7ecf30a3_4_k_cu_a80b5f3d6thrust24THRUST_300001_SM_1000_NS12placeholders2_6E,@object
	.size		_ZN34_INTERNAL_7ecf30a3_4_k_cu_a80b5f3d6thrust24THRUST_300001_SM_1000_NS12placeholders2_6E,(_ZN34_INTERNAL_7ecf30a3_4_k_cu_a80b5f3d4cuda3std3__45__cpo7crbeginE - _ZN34_INTERNAL_7ecf30a3_4_k_cu_a80b5f3d6thrust24THRUST_300001_SM_1000_NS12placeholders2_6E)
_ZN34_INTERNAL_7ecf30a3_4_k_cu_a80b5f3d6thrust24THRUST_300001_SM_1000_NS12placeholders2_6E:
	.zero		1
	.type		_ZN34_INTERNAL_7ecf30a3_4_k_cu_a80b5f3d4cuda3std3__45__cpo7crbeginE,@object
	.size		_ZN34_INTERNAL_7ecf30a3_4_k_cu_a80b5f3d4cuda3std3__45__cpo7crbeginE,(_ZN34_INTERNAL_7ecf30a3_4_k_cu_a80b5f3d4cuda3std6ranges3__45__cpo4nextE - _ZN34_INTERNAL_7ecf30a3_4_k_cu_a80b5f3d4cuda3std3__45__cpo7crbeginE)
_ZN34_INTERNAL_7ecf30a3_4_k_cu_a80b5f3d4cuda3std3__45__cpo7crbeginE:
	.zero		1
	.type		_ZN34_INTERNAL_7ecf30a3_4_k_cu_a80b5f3d4cuda3std6ranges3__45__cpo4nextE,@object
	.size		_ZN34_INTERNAL_7ecf30a3_4_k_cu_a80b5f3d4cuda3std6ranges3__45__cpo4nextE,(_ZN34_INTERNAL_7ecf30a3_4_k_cu_a80b5f3d4cuda3std6ranges3__45__cpo4swapE - _ZN34_INTERNAL_7ecf30a3_4_k_cu_a80b5f3d4cuda3std6ranges3__45__cpo4nextE)
_ZN34_INTERNAL_7ecf30a3_4_k_cu_a80b5f3d4cuda3std6ranges3__45__cpo4nextE:
	.zero		1
	.type		_ZN34_INTERNAL_7ecf30a3_4_k_cu_a80b5f3d4cuda3std6ranges3__45__cpo4swapE,@object
	.size		_ZN34_INTERNAL_7ecf30a3_4_k_cu_a80b5f3d4cuda3std6ranges3__45__cpo4swapE,(_ZN34_INTERNAL_7ecf30a3_4_k_cu_a80b5f3d6thrust24THRUST_300001_SM_1000_NS8cuda_cub10par_nosyncE - _ZN34_INTERNAL_7ecf30a3_4_k_cu_a80b5f3d4cuda3std6ranges3__45__cpo4swapE)
_ZN34_INTERNAL_7ecf30a3_4_k_cu_a80b5f3d4cuda3std6ranges3__45__cpo4swapE:
	.zero		1
	.type		_ZN34_INTERNAL_7ecf30a3_4_k_cu_a80b5f3d6thrust24THRUST_300001_SM_1000_NS8cuda_cub10par_nosyncE,@object
	.size		_ZN34_INTERNAL_7ecf30a3_4_k_cu_a80b5f3d6thrust24THRUST_300001_SM_1000_NS8cuda_cub10par_nosyncE,(_ZN34_INTERNAL_7ecf30a3_4_k_cu_a80b5f3d6thrust24THRUST_300001_SM_1000_NS3seqE - _ZN34_INTERNAL_7ecf30a3_4_k_cu_a80b5f3d6thrust24THRUST_300001_SM_1000_NS8cuda_cub10par_nosyncE)
_ZN34_INTERNAL_7ecf30a3_4_k_cu_a80b5f3d6thrust24THRUST_300001_SM_1000_NS8cuda_cub10par_nosyncE:
	.zero		1
	.type		_ZN34_INTERNAL_7ecf30a3_4_k_cu_a80b5f3d6thrust24THRUST_300001_SM_1000_NS3seqE,@object
	.size		_ZN34_INTERNAL_7ecf30a3_4_k_cu_a80b5f3d6thrust24THRUST_300001_SM_1000_NS3seqE,(_ZN34_INTERNAL_7ecf30a3_4_k_cu_a80b5f3d4cuda3std3__420unreachable_sentinelE - _ZN34_INTERNAL_7ecf30a3_4_k_cu_a80b5f3d6thrust24THRUST_300001_SM_1000_NS3seqE)
_ZN34_INTERNAL_7ecf30a3_4_k_cu_a80b5f3d6thrust24THRUST_300001_SM_1000_NS3seqE:
	.zero		1
	.type		_ZN34_INTERNAL_7ecf30a3_4_k_cu_a80b5f3d4cuda3std3__420unreachable_sentinelE,@object
	.size		_ZN34_INTERNAL_7ecf30a3_4_k_cu_a80b5f3d4cuda3std3__420unreachable_sentinelE,(_ZN34_INTERNAL_7ecf30a3_4_k_cu_a80b5f3d4cuda3std6ranges3__45__cpo5ssizeE - _ZN34_INTERNAL_7ecf30a3_4_k_cu_a80b5f3d4cuda3std3__420unreachable_sentinelE)
_ZN34_INTERNAL_7ecf30a3_4_k_cu_a80b5f3d4cuda3std3__420unreachable_sentinelE:
	.zero		1
	.type		_ZN34_INTERNAL_7ecf30a3_4_k_cu_a80b5f3d4cuda3std6ranges3__45__cpo5ssizeE,@object
	.size		_ZN34_INTERNAL_7ecf30a3_4_k_cu_a80b5f3d4cuda3std6ranges3__45__cpo5ssizeE,(_ZN34_INTERNAL_7ecf30a3_4_k_cu_a80b5f3d6thrust24THRUST_300001_SM_1000_NS12placeholders2_3E - _ZN34_INTERNAL_7ecf30a3_4_k_cu_a80b5f3d4cuda3std6ranges3__45__cpo5ssizeE)
_ZN34_INTERNAL_7ecf30a3_4_k_cu_a80b5f3d4cuda3std6ranges3__45__cpo5ssizeE:
	.zero		1
	.type		_ZN34_INTERNAL_7ecf30a3_4_k_cu_a80b5f3d6thrust24THRUST_300001_SM_1000_NS12placeholders2_3E,@object
	.size		_ZN34_INTERNAL_7ecf30a3_4_k_cu_a80b5f3d6thrust24THRUST_300001_SM_1000_NS12placeholders2_3E,(_ZN34_INTERNAL_7ecf30a3_4_k_cu_a80b5f3d4cuda3std3__45__cpo4cendE - _ZN34_INTERNAL_7ecf30a3_4_k_cu_a80b5f3d6thrust24THRUST_300001_SM_1000_NS12placeholders2_3E)
_ZN34_INTERNAL_7ecf30a3_4_k_cu_a80b5f3d6thrust24THRUST_300001_SM_1000_NS12placeholders2_3E:
	.zero		1
	.type		_ZN34_INTERNAL_7ecf30a3_4_k_cu_a80b5f3d4cuda3std3__45__cpo4cendE,@object
	.size		_ZN34_INTERNAL_7ecf30a3_4_k_cu_a80b5f3d4cuda3std3__45__cpo4cendE,(_ZN34_INTERNAL_7ecf30a3_4_k_cu_a80b5f3d4cuda3std6ranges3__45__cpo4cendE - _ZN34_INTERNAL_7ecf30a3_4_k_cu_a80b5f3d4cuda3std3__45__cpo4cendE)
_ZN34_INTERNAL_7ecf30a3_4_k_cu_a80b5f3d4cuda3std3__45__cpo4cendE:
	.zero		1
	.type		_ZN34_INTERNAL_7ecf30a3_4_k_cu_a80b5f3d4cuda3std6ranges3__45__cpo4cendE,@object
	.size		_ZN34_INTERNAL_7ecf30a3_4_k_cu_a80b5f3d4cuda3std6ranges3__45__cpo4cendE,(_ZN34_INTERNAL_7ecf30a3_4_k_cu_a80b5f3d6thrust24THRUST_300001_SM_1000_NS12placeholders2_7E - _ZN34_INTERNAL_7ecf30a3_4_k_cu_a80b5f3d4cuda3std6ranges3__45__cpo4cendE)
_ZN34_INTERNAL_7ecf30a3_4_k_cu_a80b5f3d4cuda3std6ranges3__45__cpo4cendE:
	.zero		1
	.type		_ZN34_INTERNAL_7ecf30a3_4_k_cu_a80b5f3d6thrust24THRUST_300001_SM_1000_NS12placeholders2_7E,@object
	.size		_ZN34_INTERNAL_7ecf30a3_4_k_cu_a80b5f3d6thrust24THRUST_300001_SM_1000_NS12placeholders2_7E,(_ZN34_INTERNAL_7ecf30a3_4_k_cu_a80b5f3d4cuda3std3__45__cpo5crendE - _ZN34_INTERNAL_7ecf30a3_4_k_cu_a80b5f3d6thrust24THRUST_300001_SM_1000_NS12placeholders2_7E)
_ZN34_INTERNAL_7ecf30a3_4_k_cu_a80b5f3d6thrust24THRUST_300001_SM_1000_NS12placeholders2_7E:
	.zero		1
	.type		_ZN34_INTERNAL_7ecf30a3_4_k_cu_a80b5f3d4cuda3std3__45__cpo5crendE,@object
	.size		_ZN34_INTERNAL_7ecf30a3_4_k_cu_a80b5f3d4cuda3std3__45__cpo5crendE,(_ZN34_INTERNAL_7ecf30a3_4_k_cu_a80b5f3d4cuda3std6ranges3__45__cpo4prevE - _ZN34_INTERNAL_7ecf30a3_4_k_cu_a80b5f3d4cuda3std3__45__cpo5crendE)
_ZN34_INTERNAL_7ecf30a3_4_k_cu_a80b5f3d4cuda3std3__45__cpo5crendE:
	.zero		1
	.type		_ZN34_INTERNAL_7ecf30a3_4_k_cu_a80b5f3d4cuda3std6ranges3__45__cpo4prevE,@object
	.size		_ZN34_INTERNAL_7ecf30a3_4_k_cu_a80b5f3d4cuda3std6ranges3__45__cpo4prevE,(_ZN34_INTERNAL_7ecf30a3_4_k_cu_a80b5f3d4cuda3std6ranges3__45__cpo9iter_moveE - _ZN34_INTERNAL_7ecf30a3_4_k_cu_a80b5f3d4cuda3std6ranges3__45__cpo4prevE)
_ZN34_INTERNAL_7ecf30a3_4_k_cu_a80b5f3d4cuda3std6ranges3__45__cpo4prevE:
	.zero		1
	.type		_ZN34_INTERNAL_7ecf30a3_4_k_cu_a80b5f3d4cuda3std6ranges3__45__cpo9iter_moveE,@object
	.size		_ZN34_INTERNAL_7ecf30a3_4_k_cu_a80b5f3d4cuda3std6ranges3__45__cpo9iter_moveE,(_ZN34_INTERNAL_7ecf30a3_4_k_cu_a80b5f3d6thrust24THRUST_300001_SM_1000_NS6system6detail10sequential3seqE - _ZN34_INTERNAL_7ecf30a3_4_k_cu_a80b5f3d4cuda3std6ranges3__45__cpo9iter_moveE)
_ZN34_INTERNAL_7ecf30a3_4_k_cu_a80b5f3d4cuda3std6ranges3__45__cpo9iter_moveE:
	.zero		1
	.type		_ZN34_INTERNAL_7ecf30a3_4_k_cu_a80b5f3d6thrust24THRUST_300001_SM_1000_NS6system6detail10sequential3seqE,@object
	.size		_ZN34_INTERNAL_7ecf30a3_4_k_cu_a80b5f3d6thrust24THRUST_300001_SM_1000_NS6system6detail10sequential3seqE,(_ZN34_INTERNAL_7ecf30a3_4_k_cu_a80b5f3d6thrust24THRUST_300001_SM_1000_NS12placeholders2_9E - _ZN34_INTERNAL_7ecf30a3_4_k_cu_a80b5f3d6thrust24THRUST_300001_SM_1000_NS6system6detail10sequential3seqE)
_ZN34_INTERNAL_7ecf30a3_4_k_cu_a80b5f3d6thrust24THRUST_300001_SM_1000_NS6system6detail10sequential3seqE:
	.zero		1
	.type		_ZN34_INTERNAL_7ecf30a3_4_k_cu_a80b5f3d6thrust24THRUST_300001_SM_1000_NS12placeholders2_9E,@object
	.size		_ZN34_INTERNAL_7ecf30a3_4_k_cu_a80b5f3d6thrust24THRUST_300001_SM_1000_NS12placeholders2_9E,(_ZN34_INTERNAL_7ecf30a3_4_k_cu_a80b5f3d4cuda3std3__419piecewise_constructE - _ZN34_INTERNAL_7ecf30a3_4_k_cu_a80b5f3d6thrust24THRUST_300001_SM_1000_NS12placeholders2_9E)
_ZN34_INTERNAL_7ecf30a3_4_k_cu_a80b5f3d6thrust24THRUST_300001_SM_1000_NS12placeholders2_9E:
	.zero		1
	.type		_ZN34_INTERNAL_7ecf30a3_4_k_cu_a80b5f3d4cuda3std3__419piecewise_constructE,@object
	.size		_ZN34_INTERNAL_7ecf30a3_4_k_cu_a80b5f3d4cuda3std3__419piecewise_constructE,(_ZN34_INTERNAL_7ecf30a3_4_k_cu_a80b5f3d4cuda3std6ranges3__45__cpo5cdataE - _ZN34_INTERNAL_7ecf30a3_4_k_cu_a80b5f3d4cuda3std3__419piecewise_constructE)
_ZN34_INTERNAL_7ecf30a3_4_k_cu_a80b5f3d4cuda3std3__419piecewise_constructE:
	.zero		1
	.type		_ZN34_INTERNAL_7ecf30a3_4_k_cu_a80b5f3d4cuda3std6ranges3__45__cpo5cdataE,@object
	.size		_ZN34_INTERNAL_7ecf30a3_4_k_cu_a80b5f3d4cuda3std6ranges3__45__cpo5cdataE,(_ZN34_INTERNAL_7ecf30a3_4_k_cu_a80b5f3d6thrust24THRUST_300001_SM_1000_NS12placeholders2_1E - _ZN34_INTERNAL_7ecf30a3_4_k_cu_a80b5f3d4cuda3std6ranges3__45__cpo5cdataE)
_ZN34_INTERNAL_7ecf30a3_4_k_cu_a80b5f3d4cuda3std6ranges3__45__cpo5cdataE:
	.zero		1
	.type		_ZN34_INTERNAL_7ecf30a3_4_k_cu_a80b5f3d6thrust24THRUST_300001_SM_1000_NS12placeholders2_1E,@object
	.size		_ZN34_INTERNAL_7ecf30a3_4_k_cu_a80b5f3d6thrust24THRUST_300001_SM_1000_NS12placeholders2_1E,(_ZN34_INTERNAL_7ecf30a3_4_k_cu_a80b5f3d4cuda3std3__45__cpo3endE - _ZN34_INTERNAL_7ecf30a3_4_k_cu_a80b5f3d6thrust24THRUST_300001_SM_1000_NS12placeholders2_1E)
_ZN34_INTERNAL_7ecf30a3_4_k_cu_a80b5f3d6thrust24THRUST_300001_SM_1000_NS12placeholders2_1E:
	.zero		1
	.type		_ZN34_INTERNAL_7ecf30a3_4_k_cu_a80b5f3d4cuda3std3__45__cpo3endE,@object
	.size		_ZN34_INTERNAL_7ecf30a3_4_k_cu_a80b5f3d4cuda3std3__45__cpo3endE,(_ZN34_INTERNAL_7ecf30a3_4_k_cu_a80b5f3d4cuda3std6ranges3__45__cpo3endE - _ZN34_INTERNAL_7ecf30a3_4_k_cu_a80b5f3d4cuda3std3__45__cpo3endE)
_ZN34_INTERNAL_7ecf30a3_4_k_cu_a80b5f3d4cuda3std3__45__cpo3endE:
	.zero		1
	.type		_ZN34_INTERNAL_7ecf30a3_4_k_cu_a80b5f3d4cuda3std6ranges3__45__cpo3endE,@object
	.size		_ZN34_INTERNAL_7ecf30a3_4_k_cu_a80b5f3d4cuda3std6ranges3__45__cpo3endE,(_ZN34_INTERNAL_7ecf30a3_4_k_cu_a80b5f3d6thrust24THRUST_300001_SM_1000_NS12placeholders2_5E - _ZN34_INTERNAL_7ecf30a3_4_k_cu_a80b5f3d4cuda3std6ranges3__45__cpo3endE)
_ZN34_INTERNAL_7ecf30a3_4_k_cu_a80b5f3d4cuda3std6ranges3__45__cpo3endE:
	.zero		1
	.type		_ZN34_INTERNAL_7ecf30a3_4_k_cu_a80b5f3d6thrust24THRUST_300001_SM_1000_NS12placeholders2_5E,@object
	.size		_ZN34_INTERNAL_7ecf30a3_4_k_cu_a80b5f3d6thrust24THRUST_300001_SM_1000_NS12placeholders2_5E,(_ZN34_INTERNAL_7ecf30a3_4_k_cu_a80b5f3d4cuda3std3__45__cpo4rendE - _ZN34_INTERNAL_7ecf30a3_4_k_cu_a80b5f3d6thrust24THRUST_300001_SM_1000_NS12placeholders2_5E)
_ZN34_INTERNAL_7ecf30a3_4_k_cu_a80b5f3d6thrust24THRUST_300001_SM_1000_NS12placeholders2_5E:
	.zero		1
	.type		_ZN34_INTERNAL_7ecf30a3_4_k_cu_a80b5f3d4cuda3std3__45__cpo4rendE,@object
	.size		_ZN34_INTERNAL_7ecf30a3_4_k_cu_a80b5f3d4cuda3std3__45__cpo4rendE,(_ZN34_INTERNAL_7ecf30a3_4_k_cu_a80b5f3d4cuda3std6ranges3__45__cpo9iter_swapE - _ZN34_INTERNAL_7ecf30a3_4_k_cu_a80b5f3d4cuda3std3__45__cpo4rendE)
_ZN34_INTERNAL_7ecf30a3_4_k_cu_a80b5f3d4cuda3std3__45__cpo4rendE:
	.zero		1
	.type		_ZN34_INTERNAL_7ecf30a3_4_k_cu_a80b5f3d4cuda3std6ranges3__45__cpo9iter_swapE,@object
	.size		_ZN34_INTERNAL_7ecf30a3_4_k_cu_a80b5f3d4cuda3std6ranges3__45__cpo9iter_swapE,(_ZN34_INTERNAL_7ecf30a3_4_k_cu_a80b5f3d4cuda3std3__48unexpectE - _ZN34_INTERNAL_7ecf30a3_4_k_cu_a80b5f3d4cuda3std6ranges3__45__cpo9iter_swapE)
_ZN34_INTERNAL_7ecf30a3_4_k_cu_a80b5f3d4cuda3std6ranges3__45__cpo9iter_swapE:
	.zero		1
	.type		_ZN34_INTERNAL_7ecf30a3_4_k_cu_a80b5f3d4cuda3std3__48unexpectE,@object
	.size		_ZN34_INTERNAL_7ecf30a3_4_k_cu_a80b5f3d4cuda3std3__48unexpectE,(_ZN34_INTERNAL_7ecf30a3_4_k_cu_a80b5f3d6thrust24THRUST_300001_SM_1000_NS8cuda_cub3parE - _ZN34_INTERNAL_7ecf30a3_4_k_cu_a80b5f3d4cuda3std3__48unexpectE)
_ZN34_INTERNAL_7ecf30a3_4_k_cu_a80b5f3d4cuda3std3__48unexpectE:
	.zero		1
	.type		_ZN34_INTERNAL_7ecf30a3_4_k_cu_a80b5f3d6thrust24THRUST_300001_SM_1000_NS8cuda_cub3parE,@object
	.size		_ZN34_INTERNAL_7ecf30a3_4_k_cu_a80b5f3d6thrust24THRUST_300001_SM_1000_NS8cuda_cub3parE,(.L_38 - _ZN34_INTERNAL_7ecf30a3_4_k_cu_a80b5f3d6thrust24THRUST_300001_SM_1000_NS8cuda_cub3parE)
_ZN34_INTERNAL_7ecf30a3_4_k_cu_a80b5f3d6thrust24THRUST_300001_SM_1000_NS8cuda_cub3parE:
	.zero		1
.L_38:


//--------------------- .nv.constant0._ZN3cub18CUB_300001_SM_10006detail11EmptyKernelIvEEvv --------------------------
	.section	.nv.constant0._ZN3cub18CUB_300001_SM_10006detail11EmptyKernelIvEEvv,"a",@progbits
	.sectionflags	@""
	.align	4
.nv.constant0._ZN3cub18CUB_300001_SM_10006detail11EmptyKernelIvEEvv:
	.zero		896


//--------------------- .nv.constant0._Z19computeStateAndLossPfS_S_P17curandStateXORWOW --------------------------
	.section	.nv.constant0._Z19computeStateAndLossPfS_S_P17curandStateXORWOW,"a",@progbits
	.sectionflags	@""
	.align	4
.nv.constant0._Z19computeStateAndLossPfS_S_P17curandStateXORWOW:
	.zero		928


//--------------------- .nv.constant0._Z12setup_kernelP17curandStateXORWOWm --------------------------
	.section	.nv.constant0._Z12setup_kernelP17curandStateXORWOWm,"a",@progbits
	.sectionflags	@""
	.align	4
.nv.constant0._Z12setup_kernelP17curandStateXORWOWm:
	.zero		912


//--------------------- SYMBOLS --------------------------

	.type		.nv.reservedSmem.offset0,@object
	.size		.nv.reservedSmem.offset0,0x4
